def matmul_kernel(
    a_ptr,
    b_ptr,
    c_ptr,
    M,
    N,
    K,
    stride_am,
    stride_ak,
    stride_bk,
    stride_bn,
    stride_cm,
    stride_cn,
    BLOCK_M: tl.constexpr,
    BLOCK_N: tl.constexpr,
    BLOCK_K: tl.constexpr,
    GROUP_M: tl.constexpr,
):
    pid = tl.program_id(axis=0)
    num_pid_m = tl.cdiv(M, BLOCK_M)
    num_pid_n = tl.cdiv(N, BLOCK_N)
    num_pid_in_group = GROUP_M * num_pid_n
    group_id = pid // num_pid_in_group
    first_pid_m = group_id * GROUP_M
    group_size_m = min(num_pid_m - first_pid_m, GROUP_M)
    pid_m = first_pid_m + ((pid % num_pid_in_group) % group_size_m)
    pid_n = (pid % num_pid_in_group) // group_size_m

    offs_am = (pid_m * BLOCK_M + tl.arange(0, BLOCK_M)) % M
    offs_bn = (pid_n * BLOCK_N + tl.arange(0, BLOCK_N)) % N
    offs_k = tl.arange(0, BLOCK_K)
    a_ptrs = a_ptr + offs_am[:, None] * stride_am + offs_k[None, :] * stride_ak
    b_ptrs = b_ptr + offs_k[:, None] * stride_bk + offs_bn[None, :] * stride_bn

    acc = tl.zeros((BLOCK_M, BLOCK_N), dtype=tl.float32)
    for kk in range(0, tl.cdiv(K, BLOCK_K)):
        a = tl.load(a_ptrs, mask=offs_k[None, :] < K - kk * BLOCK_K, other=0.0)
        b = tl.load(b_ptrs, mask=offs_k[:, None] < K - kk * BLOCK_K, other=0.0)
        acc = tl.dot(a, b, acc)
        a_ptrs += BLOCK_K * stride_ak
        b_ptrs += BLOCK_K * stride_bk

    c = acc.to(c_ptr.dtype.element_ty)
    offs_cm = pid_m * BLOCK_M + tl.arange(0, BLOCK_M)
    offs_cn = pid_n * BLOCK_N + tl.arange(0, BLOCK_N)
    c_ptrs = c_ptr + offs_cm[:, None] * stride_cm + offs_cn[None, :] * stride_cn
    mask = (offs_cm[:, None] < M) & (offs_cn[None, :] < N)
    tl.store(c_ptrs, c, mask=mask)

# config = {"BLOCK_K": 32, "BLOCK_M": 512, "BLOCK_N": 32, "GROUP_M": 8, "arch": "sm_100", "dtype": "fp8e4m3", "num_ctas": 1, "num_stages": 2, "num_warps": 2}
# arch = sm_100


// ===== COMPILED SASS (sm_100a) =====

	.target	sm_100a

	.elftype	@"ET_EXEC"


//--------------------- .note.nv.tkinfo           --------------------------
	.section	.note.nv.tkinfo,"",@"SHT_NOTE"
	.sectionflags	@"SHF_NOTE_NV_TKINFO"
	.tkinfo
        /*0018*/ 	.word	0x00000081
        /*0030*/ 	.string	""
        /*0030*/ 	.string	"ptxas-blackwell"
        /*0030*/ 	.string	"Cuda compilation tools, release 12.9, V12.9.86"
        /*0030*/ 	.string	"Build cuda_12.9.r12.9/compiler.36037853_0"
        /*0030*/ 	.string	"-v  -suppress-debug-info  -lineinfo  -arch sm_100a "



//--------------------- .note.nv.cuver            --------------------------
	.section	.note.nv.cuver,"",@"SHT_NOTE"
	.sectionflags	@"SHF_NOTE_NV_CUVER"
        /*0018*/ 	.short	0x0001
        /*001a*/ 	.short	0x0064
        /*001c*/ 	.short	0x0001
        /*001e*/ 	.short	0x0000
        /*0020*/ 	.short	0x0001
        /*0022*/ 	.short	0x0000


//--------------------- .nv.info                  --------------------------
	.section	.nv.info,"",@"SHT_CUDA_INFO"
	.align	4


	//----- nvinfo : EIATTR_REGCOUNT
	.align		4
        /*0000*/ 	.byte	0x04, 0x2f
        /*0002*/ 	.short	(.L_1 - .L_0)
	.align		4
.L_0:
        /*0004*/ 	.word	index@(matmul_kernel)
        /*0008*/ 	.word	0x00000020


	//----- nvinfo : EIATTR_FRAME_SIZE
	.align		4
.L_1:
        /*000c*/ 	.byte	0x04, 0x11
        /*000e*/ 	.short	(.L_3 - .L_2)
	.align		4
.L_2:
        /*0010*/ 	.word	index@(matmul_kernel)
        /*0014*/ 	.word	0x00001c40


	//----- nvinfo : EIATTR_MIN_STACK_SIZE
	.align		4
.L_3:
        /*0018*/ 	.byte	0x04, 0x12
        /*001a*/ 	.short	(.L_5 - .L_4)
	.align		4
.L_4:
        /*001c*/ 	.word	index@(matmul_kernel)
        /*0020*/ 	.word	0x00001c40
.L_5:


//--------------------- .nv.info.matmul_kernel    --------------------------
	.section	.nv.info.matmul_kernel,"",@"SHT_CUDA_INFO"
	.sectionflags	@""
	.align	4


	//----- nvinfo : EIATTR_CUDA_API_VERSION
	.align		4
        /*0000*/ 	.byte	0x04, 0x37
        /*0002*/ 	.short	(.L_7 - .L_6)
.L_6:
        /*0004*/ 	.word	0x00000081


	//----- nvinfo : EIATTR_KPARAM_INFO
	.align		4
.L_7:
        /*0008*/ 	.byte	0x04, 0x17
        /*000a*/ 	.short	(.L_9 - .L_8)
.L_8:
        /*000c*/ 	.word	0x00000000
        /*0010*/ 	.short	0x000d
        /*0012*/ 	.short	0x0048
        /*0014*/ 	.byte	0x00, 0xf4, 0x21, 0x00


	//----- nvinfo : EIATTR_KPARAM_INFO
	.align		4
.L_9:
        /*0018*/ 	.byte	0x04, 0x17
        /*001a*/ 	.short	(.L_11 - .L_10)
.L_10:
        /*001c*/ 	.word	0x00000000
        /*0020*/ 	.short	0x000c
        /*0022*/ 	.short	0x0040
        /*0024*/ 	.byte	0x00, 0xf4, 0x21, 0x00


	//----- nvinfo : EIATTR_KPARAM_INFO
	.align		4
.L_11:
        /*0028*/ 	.byte	0x04, 0x17
        /*002a*/ 	.short	(.L_13 - .L_12)
.L_12:
        /*002c*/ 	.word	0x00000000
        /*0030*/ 	.short	0x000b
        /*0032*/ 	.short	0x0038
        /*0034*/ 	.byte	0x00, 0xf0, 0x11, 0x00


	//----- nvinfo : EIATTR_KPARAM_INFO
	.align		4
.L_13:
        /*0038*/ 	.byte	0x04, 0x17
        /*003a*/ 	.short	(.L_15 - .L_14)
.L_14:
        /*003c*/ 	.word	0x00000000
        /*0040*/ 	.short	0x000a
        /*0042*/ 	.short	0x0034
        /*0044*/ 	.byte	0x00, 0xf0, 0x11, 0x00


	//----- nvinfo : EIATTR_KPARAM_INFO
	.align		4
.L_15:
        /*0048*/ 	.byte	0x04, 0x17
        /*004a*/ 	.short	(.L_17 - .L_16)
.L_16:
        /*004c*/ 	.word	0x00000000
        /*0050*/ 	.short	0x0009
        /*0052*/ 	.short	0x0030
        /*0054*/ 	.byte	0x00, 0xf0, 0x11, 0x00


	//----- nvinfo : EIATTR_KPARAM_INFO
	.align		4
.L_17:
        /*0058*/ 	.byte	0x04, 0x17
        /*005a*/ 	.short	(.L_19 - .L_18)
.L_18:
        /*005c*/ 	.word	0x00000000
        /*0060*/ 	.short	0x0008
        /*0062*/ 	.short	0x002c
        /*0064*/ 	.byte	0x00, 0xf0, 0x11, 0x00


	//----- nvinfo : EIATTR_KPARAM_INFO
	.align		4
.L_19:
        /*0068*/ 	.byte	0x04, 0x17
        /*006a*/ 	.short	(.L_21 - .L_20)
.L_20:
        /*006c*/ 	.word	0x00000000
        /*0070*/ 	.short	0x0007
        /*0072*/ 	.short	0x0028
        /*0074*/ 	.byte	0x00, 0xf0, 0x11, 0x00


	//----- nvinfo : EIATTR_KPARAM_INFO
	.align		4
.L_21:
        /*0078*/ 	.byte	0x04, 0x17
        /*007a*/ 	.short	(.L_23 - .L_22)
.L_22:
        /*007c*/ 	.word	0x00000000
        /*0080*/ 	.short	0x0006
        /*0082*/ 	.short	0x0024
        /*0084*/ 	.byte	0x00, 0xf0, 0x11, 0x00


	//----- nvinfo : EIATTR_KPARAM_INFO
	.align		4
.L_23:
        /*0088*/ 	.byte	0x04, 0x17
        /*008a*/ 	.short	(.L_25 - .L_24)
.L_24:
        /*008c*/ 	.word	0x00000000
        /*0090*/ 	.short	0x0005
        /*0092*/ 	.short	0x0020
        /*0094*/ 	.byte	0x00, 0xf0, 0x11, 0x00


	//----- nvinfo : EIATTR_KPARAM_INFO
	.align		4
.L_25:
        /*0098*/ 	.byte	0x04, 0x17
        /*009a*/ 	.short	(.L_27 - .L_26)
.L_26:
        /*009c*/ 	.word	0x00000000
        /*00a0*/ 	.short	0x0004
        /*00a2*/ 	.short	0x001c
        /*00a4*/ 	.byte	0x00, 0xf0, 0x11, 0x00


	//----- nvinfo : EIATTR_KPARAM_INFO
	.align		4
.L_27:
        /*00a8*/ 	.byte	0x04, 0x17
        /*00aa*/ 	.short	(.L_29 - .L_28)
.L_28:
        /*00ac*/ 	.word	0x00000000
        /*00b0*/ 	.short	0x0003
        /*00b2*/ 	.short	0x0018
        /*00b4*/ 	.byte	0x00, 0xf0, 0x11, 0x00


	//----- nvinfo : EIATTR_KPARAM_INFO
	.align		4
.L_29:
        /*00b8*/ 	.byte	0x04, 0x17
        /*00ba*/ 	.short	(.L_31 - .L_30)
.L_30:
        /*00bc*/ 	.word	0x00000000
        /*00c0*/ 	.short	0x0002
        /*00c2*/ 	.short	0x0010
        /*00c4*/ 	.byte	0x00, 0xf4, 0x21, 0x00


	//----- nvinfo : EIATTR_KPARAM_INFO
	.align		4
.L_31:
        /*00c8*/ 	.byte	0x04, 0x17
        /*00ca*/ 	.short	(.L_33 - .L_32)
.L_32:
        /*00cc*/ 	.word	0x00000000
        /*00d0*/ 	.short	0x0001
        /*00d2*/ 	.short	0x0008
        /*00d4*/ 	.byte	0x00, 0xf4, 0x21, 0x00


	//----- nvinfo : EIATTR_KPARAM_INFO
	.align		4
.L_33:
        /*00d8*/ 	.byte	0x04, 0x17
        /*00da*/ 	.short	(.L_35 - .L_34)
.L_34:
        /*00dc*/ 	.word	0x00000000
        /*00e0*/ 	.short	0x0000
        /*00e2*/ 	.short	0x0000
        /*00e4*/ 	.byte	0x00, 0xf4, 0x21, 0x00


	//----- nvinfo : EIATTR_SPARSE_MMA_MASK
	.align		4
.L_35:
        /*00e8*/ 	.byte	0x03, 0x50
        /*00ea*/ 	.short	0x0000


	//----- nvinfo : EIATTR_MAXREG_COUNT
	.align		4
        /*00ec*/ 	.byte	0x03, 0x1b
        /*00ee*/ 	.short	0x00ff


	//----- nvinfo : EIATTR_NUM_BARRIERS
	.align		4
        /*00f0*/ 	.byte	0x02, 0x4c
        /*00f2*/ 	.byte	0x01
	.zero		1


	//----- nvinfo : EIATTR_ANNOTATIONS
	.align		4
        /*00f4*/ 	.byte	0x04, 0x55
        /*00f6*/ 	.short	(.L_37 - .L_36)


	//   ....[0]....
.L_36:
        /*00f8*/ 	.word	0x00000001
        /*00fc*/ 	.byte	0x40, 0x05, 0x00, 0x00, 0x01, 0x00, 0x00, 0x00, 0x70, 0x05, 0x00, 0x00, 0x01, 0x00, 0x00, 0x00
        /* <DEDUP_REMOVED lines=3430> */
        /*d76c*/ 	.byte	0xd0, 0x46, 0x03, 0x00


	//----- nvinfo : EIATTR_VRC_CTA_INIT_COUNT
	.align		4
.L_37:
        /*d770*/ 	.byte	0x02, 0x4a
	.zero		1
	.zero		1


	//----- nvinfo : EIATTR_EXIT_INSTR_OFFSETS
	.align		4
        /*d774*/ 	.byte	0x04, 0x1c
        /*d776*/ 	.short	(.L_39 - .L_38)


	//   ....[0]....
.L_38:
        /*d778*/ 	.word	0x000349d0


	//   ....[1]....
        /*d77c*/ 	.word	0x000349f0


	//----- nvinfo : EIATTR_REQNTID
	.align		4
.L_39:
        /*d780*/ 	.byte	0x04, 0x10
        /*d782*/ 	.short	(.L_41 - .L_40)
.L_40:
        /*d784*/ 	.word	0x00000040
        /*d788*/ 	.word	0x00000001
        /*d78c*/ 	.word	0x00000001


	//----- nvinfo : EIATTR_CBANK_PARAM_SIZE
	.align		4
.L_41:
        /*d790*/ 	.byte	0x03, 0x19
        /*d792*/ 	.short	0x0050


	//----- nvinfo : EIATTR_PARAM_CBANK
	.align		4
        /*d794*/ 	.byte	0x04, 0x0a
        /*d796*/ 	.short	(.L_43 - .L_42)
	.align		4
.L_42:
        /*d798*/ 	.word	index@(.nv.constant0.matmul_kernel)
        /*d79c*/ 	.short	0x0380
        /*d79e*/ 	.short	0x0050


	//----- nvinfo : EIATTR_SW_WAR
	.align		4
.L_43:
        /*d7a0*/ 	.byte	0x04, 0x36
        /*d7a2*/ 	.short	(.L_45 - .L_44)
.L_44:
        /*d7a4*/ 	.word	0x00000008
.L_45:


//--------------------- .nv.compat                --------------------------
	.section	.nv.compat,"",@"SHT_CUDA_COMPAT_INFO"
	.align	4
        /*0000*/ 	.byte	0x02, 0x02, 0x02, 0x00, 0x02, 0x05, 0x05, 0x00, 0x02, 0x03, 0x00, 0x00, 0x02, 0x06, 0x01, 0x00


//--------------------- .nv.callgraph             --------------------------
	.section	.nv.callgraph,"",@"SHT_CUDA_CALLGRAPH"
	.align	4
	.sectionentsize	8
	.align		4
        /*0000*/ 	.word	0x00000000
	.align		4
        /*0004*/ 	.word	0xffffffff
	.align		4
        /*0008*/ 	.word	0x00000000
	.align		4
        /*000c*/ 	.word	0xfffffffe
	.align		4
        /*0010*/ 	.word	0x00000000
	.align		4
        /*0014*/ 	.word	0xfffffffd
	.align		4
        /*0018*/ 	.word	0x00000000
	.align		4
        /*001c*/ 	.word	0xfffffffc


//--------------------- .text.matmul_kernel       --------------------------
	.section	.text.matmul_kernel,"ax",@progbits
	.align	128
        .global         matmul_kernel
        .type           matmul_kernel,@function
        .size           matmul_kernel,(.L_x_4 - matmul_kernel)
        .other          matmul_kernel,@"STO_CUDA_ENTRY STV_DEFAULT"
matmul_kernel:
.text.matmul_kernel:
[----:B------:R-:W0:Y:S08]  /*0000*/  LDC R1, c[0x0][0x37c] ;  /* 0x0000df00ff017b82 */ /* 0x000e300000000800 */
[----:B------:R-:W1:Y:S01]  /*0010*/  LDC.64 R2, c[0x0][0x398] ;  /* 0x0000e600ff027b82 */ /* 0x000e620000000a00 */
[----:B------:R-:W2:Y:S01]  /*0020*/  S2R R16, SR_TID.X ;  /* 0x0000000000107919 */ /* 0x000ea20000002100 */
[----:B0-----:R-:W-:Y:S01]  /*0030*/  VIADD R1, R1, 0xffffe3c0 ;  /* 0xffffe3c001017836 */ /* 0x001fe20000000000 */
[----:B------:R-:W0:Y:S01]  /*0040*/  LDCU UR20, c[0x0][0x3a0] ;  /* 0x00007400ff1477ac */ /* 0x000e220008000800 */
[----:B------:R-:W-:-:S04]  /*0050*/  UMOV UR5, 0x400 ;  /* 0x0000040000057882 */ /* 0x000fc80000000000 */
[----:B------:R-:W3:Y:S01]  /*0060*/  S2UR UR4, SR_CgaCtaId ;  /* 0x00000000000479c3 */ /* 0x000ee20000008800 */
[----:B------:R-:W4:Y:S01]  /*0070*/  LDCU.64 UR22, c[0x0][0x358] ;  /* 0x00006b00ff1677ac */ /* 0x000f220008000a00 */
[----:B0-----:R-:W-:Y:S01]  /*0080*/  UIADD3 UR20, UPT, UPT, UR20, 0x1f, URZ ;  /* 0x0000001f14147890 */ /* 0x001fe2000fffe0ff */
[----:B-1----:R-:W-:-:S03]  /*0090*/  VIADD R0, R3, 0x1f ;  /* 0x0000001f03007836 */ /* 0x002fc60000000000 */
[----:B------:R-:W-:Y:S02]  /*00a0*/  UISETP.GT.AND UP0, UPT, UR20, 0x1f, UPT ;  /* 0x0000001f1400788c */ /* 0x000fe4000bf04270 */
[----:B------:R-:W-:Y:S01]  /*00b0*/  SHF.R.S32.HI R5, RZ, 0x1f, R0 ;  /* 0x0000001fff057819 */ /* 0x000fe20000011400 */
[----:B---3--:R-:W-:-:S03]  /*00c0*/  ULEA UR5, UR4, UR5, 0x18 ;  /* 0x0000000504057291 */ /* 0x008fc6000f8ec0ff */
[----:B------:R-:W-:Y:S02]  /*00d0*/  LEA.HI R5, R5, R0, RZ, 0x5 ;  /* 0x0000000005057211 */ /* 0x000fe400078f28ff */
[C---:B--2---:R-:W-:Y:S02]  /*00e0*/  LOP3.LUT R14, R16.reuse, 0x3f, RZ, 0xc0, !PT ;  /* 0x0000003f100e7812 */ /* 0x044fe400078ec0ff */
[----:B------:R-:W-:Y:S02]  /*00f0*/  SHF.R.S32.HI R0, RZ, 0x5, R5 ;  /* 0x00000005ff007819 */ /* 0x000fe40000011405 */
[----:B------:R-:W0:Y:S01]  /*0100*/  S2R R5, SR_CTAID.X ;  /* 0x0000000000057919 */ /* 0x000e220000002500 */
[----:B------:R-:W-:Y:S02]  /*0110*/  LOP3.LUT R22, R16, 0x20, RZ, 0xc0, !PT ;  /* 0x0000002010167812 */ /* 0x000fe400078ec0ff */
[----:B------:R-:W-:-:S05]  /*0120*/  IMAD.SHL.U32 R0, R0, 0x8, RZ ;  /* 0x0000000800007824 */ /* 0x000fca00078e00ff */
[-C--:B------:R-:W-:Y:S02]  /*0130*/  IABS R9, R0.reuse ;  /* 0x0000000000097213 */ /* 0x080fe40000000000 */
[----:B------:R-:W-:Y:S02]  /*0140*/  IABS R12, R0 ;  /* 0x00000000000c7213 */ /* 0x000fe40000000000 */
[----:B------:R-:W1:Y:S08]  /*0150*/  I2F.RP R4, R9 ;  /* 0x0000000900047306 */ /* 0x000e700000209400 */
[----:B-1----:R-:W1:Y:S01]  /*0160*/  MUFU.RCP R4, R4 ;  /* 0x0000000400047308 */ /* 0x002e620000001000 */
[----:B0-----:R-:W-:Y:S01]  /*0170*/  IABS R10, R5 ;  /* 0x00000005000a7213 */ /* 0x001fe20000000000 */
[----:B-1----:R-:W-:-:S02]  /*0180*/  VIADD R6, R4, 0xffffffe ;  /* 0x0ffffffe04067836 */ /* 0x002fc40000000000 */
[----:B------:R-:W-:-:S04]  /*0190*/  IMAD.MOV R4, RZ, RZ, -R12 ;  /* 0x000000ffff047224 */ /* 0x000fc800078e0a0c */
[----:B------:R0:W1:Y:S02]  /*01a0*/  F2I.FTZ.U32.TRUNC.NTZ R7, R6 ;  /* 0x0000000600077305 */ /* 0x000064000021f000 */
[----:B0-----:R-:W-:Y:S02]  /*01b0*/  IMAD.MOV.U32 R6, RZ, RZ, RZ ;  /* 0x000000ffff067224 */ /* 0x001fe400078e00ff */
[----:B-1----:R-:W-:-:S04]  /*01c0*/  IMAD.MOV R8, RZ, RZ, -R7 ;  /* 0x000000ffff087224 */ /* 0x002fc800078e0a07 */
[----:B------:R-:W-:Y:S02]  /*01d0*/  IMAD R11, R8, R9, RZ ;  /* 0x00000009080b7224 */ /* 0x000fe400078e02ff */
[----:B------:R-:W-:Y:S02]  /*01e0*/  IMAD.MOV.U32 R8, RZ, RZ, R10 ;  /* 0x000000ffff087224 */ /* 0x000fe400078e000a */
[----:B------:R-:W-:-:S06]  /*01f0*/  IMAD.HI.U32 R7, R7, R11, R6 ;  /* 0x0000000b07077227 */ /* 0x000fcc00078e0006 */
[----:B------:R-:W-:-:S04]  /*0200*/  IMAD.HI.U32 R7, R7, R8, RZ ;  /* 0x0000000807077227 */ /* 0x000fc800078e00ff */
[----:B------:R-:W-:-:S05]  /*0210*/  IMAD R4, R7, R4, R8 ;  /* 0x0000000407047224 */ /* 0x000fca00078e0208 */
[----:B------:R-:W-:-:S13]  /*0220*/  ISETP.GT.U32.AND P1, PT, R9, R4, PT ;  /* 0x000000040900720c */ /* 0x000fda0003f24070 */
[----:B------:R-:W-:Y:S02]  /*0230*/  @!P1 IMAD.IADD R4, R4, 0x1, -R9 ;  /* 0x0000000104049824 */ /* 0x000fe400078e0a09 */
[----:B------:R-:W-:Y:S01]  /*0240*/  @!P1 VIADD R7, R7, 0x1 ;  /* 0x0000000107079836 */ /* 0x000fe20000000000 */
[----:B------:R-:W-:Y:S02]  /*0250*/  ISETP.NE.AND P1, PT, R0, RZ, PT ;  /* 0x000000ff0000720c */ /* 0x000fe40003f25270 */
[----:B------:R-:W-:Y:S02]  /*0260*/  ISETP.GE.U32.AND P0, PT, R4, R9, PT ;  /* 0x000000090400720c */ /* 0x000fe40003f06070 */
[----:B------:R-:W-:-:S04]  /*0270*/  LOP3.LUT R4, R5, R0, RZ, 0x3c, !PT ;  /* 0x0000000005047212 */ /* 0x000fc800078e3cff */
[----:B------:R-:W-:Y:S01]  /*0280*/  ISETP.GE.AND P2, PT, R4, RZ, PT ;  /* 0x000000ff0400720c */ /* 0x000fe20003f46270 */
[----:B------:R-:W-:-:S06]  /*0290*/  VIADD R4, R2, 0x1ff ;  /* 0x000001ff02047836 */ /* 0x000fcc0000000000 */
[----:B------:R-:W-:-:S04]  /*02a0*/  @P0 VIADD R7, R7, 0x1 ;  /* 0x0000000107070836 */ /* 0x000fc80000000000 */
[----:B------:R-:W-:Y:S01]  /*02b0*/  IMAD.MOV.U32 R6, RZ, RZ, R7 ;  /* 0x000000ffff067224 */ /* 0x000fe200078e0007 */
[----:B------:R-:W-:-:S03]  /*02c0*/  SHF.R.S32.HI R7, RZ, 0x1f, R4 ;  /* 0x0000001fff077819 */ /* 0x000fc60000011404 */
[----:B------:R-:W-:Y:S01]  /*02d0*/  @!P2 IMAD.MOV R6, RZ, RZ, -R6 ;  /* 0x000000ffff06a224 */ /* 0x000fe200078e0a06 */
[----:B------:R-:W-:Y:S02]  /*02e0*/  @!P1 LOP3.LUT R6, RZ, R0, RZ, 0x33, !PT ;  /* 0x00000000ff069212 */ /* 0x000fe400078e33ff */
[----:B------:R-:W-:-:S03]  /*02f0*/  LEA.HI R7, R7, R4, RZ, 0x9 ;  /* 0x0000000407077211 */ /* 0x000fc600078f48ff */
[----:B------:R-:W-:Y:S02]  /*0300*/  IMAD.SHL.U32 R4, R6, 0x8, RZ ;  /* 0x0000000806047824 */ /* 0x000fe400078e00ff */
[----:B------:R-:W-:-:S03]  /*0310*/  IMAD.MOV R6, RZ, RZ, -R6 ;  /* 0x000000ffff067224 */ /* 0x000fc600078e0a06 */
[----:B------:R-:W-:Y:S01]  /*0320*/  LEA.HI.SX32 R7, R7, -R4, 0x17 ;  /* 0x8000000407077211 */ /* 0x000fe200078fbaff */
[----:B------:R-:W-:Y:S02]  /*0330*/  IMAD R15, R0, R6, R5 ;  /* 0x00000006000f7224 */ /* 0x000fe400078e0205 */
[----:B------:R-:W-:Y:S01]  /*0340*/  IMAD.MOV.U32 R6, RZ, RZ, RZ ;  /* 0x000000ffff067224 */ /* 0x000fe200078e00ff */
[----:B------:R-:W-:Y:S02]  /*0350*/  VIMNMX R8, PT, PT, R7, 0x8, PT ;  /* 0x0000000807087848 */ /* 0x000fe40003fe0100 */
[----:B------:R-:W-:Y:S02]  /*0360*/  IABS R13, R15 ;  /* 0x0000000f000d7213 */ /* 0x000fe40000000000 */
[----:B------:R-:W-:-:S04]  /*0370*/  IABS R11, R8 ;  /* 0x00000008000b7213 */ /* 0x000fc80000000000 */
[----:B------:R-:W0:Y:S08]  /*0380*/  I2F.RP R9, R11 ;  /* 0x0000000b00097306 */ /* 0x000e300000209400 */
[----:B0-----:R-:W0:Y:S02]  /*0390*/  MUFU.RCP R9, R9 ;  /* 0x0000000900097308 */ /* 0x001e240000001000 */
[----:B0-----:R-:W-:-:S06]  /*03a0*/  VIADD R7, R9, 0xffffffe ;  /* 0x0ffffffe09077836 */ /* 0x001fcc0000000000 */
[----:B------:R-:W0:Y:S02]  /*03b0*/  F2I.FTZ.U32.TRUNC.NTZ R7, R7 ;  /* 0x0000000700077305 */ /* 0x000e24000021f000 */
[----:B0-----:R-:W-:-:S04]  /*03c0*/  IMAD.MOV R10, RZ, RZ, -R7 ;  /* 0x000000ffff0a7224 */ /* 0x001fc800078e0a07 */
[----:B------:R-:W-:-:S04]  /*03d0*/  IMAD.MOV.U32 R0, RZ, RZ, R10 ;  /* 0x000000ffff007224 */ /* 0x000fc800078e000a */
[----:B------:R-:W-:Y:S01]  /*03e0*/  IMAD R5, R0, R11, RZ ;  /* 0x0000000b00057224 */ /* 0x000fe200078e02ff */
[----:B------:R-:W-:-:S03]  /*03f0*/  IABS R0, R8 ;  /* 0x0000000800007213 */ /* 0x000fc60000000000 */
[----:B------:R-:W-:-:S04]  /*0400*/  IMAD.HI.U32 R6, R7, R5, R6 ;  /* 0x0000000507067227 */ /* 0x000fc800078e0006 */
[----:B------:R-:W-:Y:S02]  /*0410*/  IMAD.MOV R0, RZ, RZ, -R0 ;  /* 0x000000ffff007224 */ /* 0x000fe400078e0a00 */
        /* <DEDUP_REMOVED lines=8> */
[----:B------:R-:W-:-:S07]  /*04a0*/  ISETP.GE.AND P2, PT, R0, RZ, PT ;  /* 0x000000ff0000720c */ /* 0x000fce0003f46270 */
[----:B------:R-:W-:-:S06]  /*04b0*/  @P0 VIADD R6, R6, 0x1 ;  /* 0x0000000106060836 */ /* 0x000fcc0000000000 */
[----:B------:R-:W-:Y:S01]  /*04c0*/  @!P2 IMAD.MOV R6, RZ, RZ, -R6 ;  /* 0x000000ffff06a224 */ /* 0x000fe200078e0a06 */
[----:B------:R-:W-:-:S05]  /*04d0*/  @!P1 LOP3.LUT R6, RZ, R8, RZ, 0x33, !PT ;  /* 0x00000008ff069212 */ /* 0x000fca00078e33ff */
[----:B------:R-:W-:Y:S02]  /*04e0*/  IMAD.MOV R5, RZ, RZ, -R6 ;  /* 0x000000ffff057224 */ /* 0x000fe400078e0a06 */
[----:B------:R-:W-:Y:S02]  /*04f0*/  IMAD.SHL.U32 R20, R6, 0x20, RZ ;  /* 0x0000002006147824 */ /* 0x000fe400078e00ff */
[----:B------:R-:W-:-:S04]  /*0500*/  IMAD R5, R8, R5, R15 ;  /* 0x0000000508057224 */ /* 0x000fc800078e020f */
[----:B------:R-:W-:-:S04]  /*0510*/  IMAD.IADD R5, R4, 0x1, R5 ;  /* 0x0000000104057824 */ /* 0x000fc800078e0205 */
[----:B------:R-:W-:-:S04]  /*0520*/  IMAD R23, R5, 0x200, R14 ;  /* 0x0000020005177824 */ /* 0x000fc800078e020e */
[C---:B------:R-:W-:Y:S01]  /*0530*/  VIADD R24, R23.reuse, 0x40 ;  /* 0x0000004017187836 */ /* 0x040fe20000000000 */
[----:B------:R0:W-:Y:S01]  /*0540*/  STL [R1+0x10a8], R23 ;  /* 0x0010a81701007387 */ /* 0x0001e20000100800 */
[C---:B------:R-:W-:Y:S02]  /*0550*/  VIADD R25, R23.reuse, 0x80 ;  /* 0x0000008017197836 */ /* 0x040fe40000000000 */
[C---:B------:R-:W-:Y:S01]  /*0560*/  VIADD R19, R23.reuse, 0xc0 ;  /* 0x000000c017137836 */ /* 0x040fe20000000000 */
[----:B------:R0:W-:Y:S01]  /*0570*/  STL [R1+0x10ac], R20 ;  /* 0x0010ac1401007387 */ /* 0x0001e20000100800 */
[C---:B------:R-:W-:Y:S02]  /*0580*/  VIADD R26, R23.reuse, 0x100 ;  /* 0x00000100171a7836 */ /* 0x040fe40000000000 */
[C---:B------:R-:W-:Y:S01]  /*0590*/  VIADD R27, R23.reuse, 0x140 ;  /* 0x00000140171b7836 */ /* 0x040fe20000000000 */
[----:B------:R0:W-:Y:S01]  /*05a0*/  STL [R1+0x10b0], R24 ;  /* 0x0010b01801007387 */ /* 0x0001e20000100800 */
[----:B------:R-:W-:-:S02]  /*05b0*/  VIADD R28, R23, 0x180 ;  /* 0x00000180171c7836 */ /* 0x000fc40000000000 */
[----:B------:R-:W-:Y:S01]  /*05c0*/  VIADD R29, R23, 0x1c0 ;  /* 0x000001c0171d7836 */ /* 0x000fe20000000000 */
[----:B------:R0:W-:Y:S04]  /*05d0*/  STL [R1+0x10b4], R25 ;  /* 0x0010b41901007387 */ /* 0x0001e80000100800 */
[----:B------:R0:W-:Y:S04]  /*05e0*/  STL [R1+0x10b8], R19 ;  /* 0x0010b81301007387 */ /* 0x0001e80000100800 */
[----:B------:R0:W-:Y:S04]  /*05f0*/  STL [R1+0x10bc], R26 ;  /* 0x0010bc1a01007387 */ /* 0x0001e80000100800 */
[----:B------:R0:W-:Y:S04]  /*0600*/  STL [R1+0x10c8], R27 ;  /* 0x0010c81b01007387 */ /* 0x0001e80000100800 */
[----:B------:R0:W-:Y:S04]  /*0610*/  STL [R1+0x10c4], R28 ;  /* 0x0010c41c01007387 */ /* 0x0001e80000100800 */
[----:B------:R0:W-:Y:S01]  /*0620*/  STL [R1+0x10c0], R29 ;  /* 0x0010c01d01007387 */ /* 0x0001e20000100800 */
[----:B----4-:R-:W-:Y:S05]  /*0630*/  BRA.U UP0, `(.L_x_0) ;  /* 0x00000011000c7547 */ /* 0x010fea000b800000 */
[----:B------:R-:W-:Y:S01]  /*0640*/  IMAD.SHL.U32 R0, R16, 0x10, RZ ;  /* 0x0000001010007824 */ /* 0x000fe200078e00ff */
[----:B------:R1:W-:Y:S04]  /*0650*/  STL [R1+0x40], RZ ;  /* 0x000040ff01007387 */ /* 0x0003e80000100800 */
[----:B------:R1:W-:Y:S04]  /*0660*/  STL [R1+0x10cc], R0 ;  /* 0x0010cc0001007387 */ /* 0x0003e80000100800 */
[----:B------:R1:W-:Y:S04]  /*0670*/  STL [R1+0x44], RZ ;  /* 0x000044ff01007387 */ /* 0x0003e80000100800 */
        /* <DEDUP_REMOVED lines=253> */
[----:B------:R1:W-:Y:S01]  /*1650*/  STL [R1+0x1c], RZ ;  /* 0x00001cff01007387 */ /* 0x0003e20000100800 */
[----:B------:R-:W-:Y:S05]  /*1660*/  BRA `(.L_x_1) ;  /* 0x00000234006c7947 */ /* 0x000fea0003800000 */
.L_x_0:
[----:B------:R-:W-:Y:S01]  /*1670*/  IABS R6, R2 ;  /* 0x0000000200067213 */ /* 0x000fe20000000000 */
[----:B------:R-:W1:Y:S01]  /*1680*/  LDCU UR4, c[0x0][0x3ac] ;  /* 0x00007580ff0477ac */ /* 0x000e620008000800 */
[----:B------:R-:W-:Y:S02]  /*1690*/  IABS R12, R3 ;  /* 0x00000003000c7213 */ /* 0x000fe40000000000 */
[----:B------:R-:W2:Y:S01]  /*16a0*/  I2F.RP R7, R6 ;  /* 0x0000000600077306 */ /* 0x000ea20000209400 */
[----:B------:R-:W-:Y:S01]  /*16b0*/  IABS R9, R29 ;  /* 0x0000001d00097213 */ /* 0x000fe20000000000 */
[----:B------:R-:W3:Y:S01]  /*16c0*/  LDCU UR21, c[0x0][0x3b0] ;  /* 0x00007600ff1577ac */ /* 0x000ee20008000800 */
[----:B------:R-:W-:Y:S02]  /*16d0*/  IABS R8, R28 ;  /* 0x0000001c00087213 */ /* 0x000fe40000000000 */
[----:B------:R-:W-:Y:S01]  /*16e0*/  IABS R13, R26 ;  /* 0x0000001a000d7213 */ /* 0x000fe20000000000 */
[----:B------:R-:W4:Y:S02]  /*16f0*/  LDCU.64 UR32, c[0x0][0x388] ;  /* 0x00007100ff2077ac */ /* 0x000f240008000a00 */
[----:B------:R-:W5:Y:S01]  /*1700*/  I2F.RP R0, R12 ;  /* 0x0000000c00007306 */ /* 0x000f620000209400 */
[----:B------:R-:W0:Y:S01]  /*1710*/  LDCU UR34, c[0x0][0x3a4] ;  /* 0x00007480ff2277ac */ /* 0x000e220008000800 */
[----:B------:R-:W0:Y:S06]  /*1720*/  LDCU UR6, c[0x0][0x3a8] ;  /* 0x00007500ff0677ac */ /* 0x000e2c0008000800 */
[----:B--2---:R-:W2:Y:S01]  /*1730*/  MUFU.RCP R7, R7 ;  /* 0x0000000700077308 */ /* 0x004ea20000001000 */
[----:B------:R-:W0:Y:S01]  /*1740*/  LDCU UR7, c[0x0][0x3a8] ;  /* 0x00007500ff0777ac */ /* 0x000e220008000800 */
[----:B------:R-:W0:Y:S06]  /*1750*/  LDCU UR8, c[0x0][0x3a8] ;  /* 0x00007500ff0877ac */ /* 0x000e2c0008000800 */
[----:B-----5:R-:W5:Y:S01]  /*1760*/  MUFU.RCP R0, R0 ;  /* 0x0000000000007308 */ /* 0x020f620000001000 */
[----:B------:R-:W0:Y:S01]  /*1770*/  LDCU UR9, c[0x0][0x3a8] ;  /* 0x00007500ff0977ac */ /* 0x000e220008000800 */
[----:B------:R-:W0:Y:S01]  /*1780*/  LDCU UR10, c[0x0][0x3a8] ;  /* 0x00007500ff0a77ac */ /* 0x000e220008000800 */
[----:B--2---:R-:W-:Y:S01]  /*1790*/  VIADD R4, R7, 0xffffffe ;  /* 0x0ffffffe07047836 */ /* 0x004fe20000000000 */
[----:B------:R-:W2:Y:S04]  /*17a0*/  LDCU UR11, c[0x0][0x3a8] ;  /* 0x00007500ff0b77ac */ /* 0x000ea80008000800 */
[----:B------:R0:W1:Y:S01]  /*17b0*/  F2I.FTZ.U32.TRUNC.NTZ R5, R4 ;  /* 0x0000000400057305 */ /* 0x000062000021f000 */
[----:B------:R-:W2:Y:S01]  /*17c0*/  LDCU UR12, c[0x0][0x3a8] ;  /* 0x00007500ff0c77ac */ /* 0x000ea20008000800 */
[----:B-----5:R-:W-:Y:S01]  /*17d0*/  VIADD R14, R0, 0xffffffe ;  /* 0x0ffffffe000e7836 */ /* 0x020fe20000000000 */
[----:B------:R-:W-:Y:S01]  /*17e0*/  LOP3.LUT R0, R16, 0x3, RZ, 0xc0, !PT ;  /* 0x0000000310007812 */ /* 0x000fe200078ec0ff */
[----:B------:R-:W5:Y:S04]  /*17f0*/  LDCU UR13, c[0x0][0x3a8] ;  /* 0x00007500ff0d77ac */ /* 0x000f680008000800 */
[----:B------:R3:W2:Y:S01]  /*1800*/  F2I.FTZ.U32.TRUNC.NTZ R15, R14 ;  /* 0x0000000e000f7305 */ /* 0x0006a2000021f000 */
[----:B0-----:R-:W-:Y:S01]  /*1810*/  IMAD.MOV.U32 R4, RZ, RZ, RZ ;  /* 0x000000ffff047224 */ /* 0x001fe200078e00ff */
[----:B------:R-:W0:Y:S01]  /*1820*/  LDCU UR14, c[0x0][0x3a8] ;  /* 0x00007500ff0e77ac */ /* 0x000e220008000800 */
[----:B------:R-:W-:Y:S01]  /*1830*/  IMAD.SHL.U32 R0, R0, 0x800, RZ ;  /* 0x0000080000007824 */ /* 0x000fe200078e00ff */
[----:B------:R-:W0:Y:S01]  /*1840*/  LDCU UR15, c[0x0][0x3a8] ;  /* 0x00007500ff0f77ac */ /* 0x000e220008000800 */
[----:B-1----:R-:W-:-:S02]  /*1850*/  IMAD.MOV R11, RZ, RZ, -R5 ;  /* 0x000000ffff0b7224 */ /* 0x002fc400078e0a05 */
[----:B---3--:R-:W-:Y:S01]  /*1860*/  IMAD.MOV.U32 R14, RZ, RZ, RZ ;  /* 0x000000ffff0e7224 */ /* 0x008fe200078e00ff */
[----:B------:R-:W1:Y:S01]  /*1870*/  LDCU UR16, c[0x0][0x3a8] ;  /* 0x00007500ff1077ac */ /* 0x000e620008000800 */
[----:B------:R-:W-:Y:S01]  /*1880*/  IMAD R11, R11, R6, RZ ;  /* 0x000000060b0b7224 */ /* 0x000fe200078e02ff */
[----:B------:R-:W3:Y:S03]  /*1890*/  LDCU UR17, c[0x0][0x3a8] ;  /* 0x00007500ff1177ac */ /* 0x000ee60008000800 */
[----:B------:R-:W-:Y:S01]  /*18a0*/  IMAD.HI.U32 R7, R5, R11, R4 ;  /* 0x0000000b05077227 */ /* 0x000fe200078e0004 */
[----:B------:R-:W-:Y:S02]  /*18b0*/  SHF.R.U32.HI R5, RZ, 0x2, R16 ;  /* 0x00000002ff057819 */ /* 0x000fe40000011610 */
[----:B------:R-:W-:Y:S01]  /*18c0*/  SHF.R.U32.HI R4, RZ, 0x1, R22 ;  /* 0x00000001ff047819 */ /* 0x000fe20000011616 */
[----:B--2---:R-:W-:Y:S01]  /*18d0*/  IMAD.MOV R11, RZ, RZ, -R15 ;  /* 0x000000ffff0b7224 */ /* 0x004fe200078e0a0f */
[----:B------:R-:W-:Y:S01]  /*18e0*/  SGXT.U32 R5, R5, 0x3 ;  /* 0x000000030505781a */ /* 0x000fe20000000000 */
[C---:B------:R-:W-:Y:S01]  /*18f0*/  IMAD.HI.U32 R10, R7.reuse, R8, RZ ;  /* 0x00000008070a7227 */ /* 0x040fe200078e00ff */
[----:B------:R-:W-:Y:S01]  /*1900*/  LEA.HI R22, R22, R20, RZ, 0x1b ;  /* 0x0000001416167211 */ /* 0x000fe200078fd8ff */
[----:B------:R-:W2:Y:S01]  /*1910*/  LDCU UR18, c[0x0][0x3a8] ;  /* 0x00007500ff1277ac */ /* 0x000ea20008000800 */
[----:B------:R-:W-:Y:S01]  /*1920*/  LOP3.LUT R0, R4, R0, R5, 0xfe, !PT ;  /* 0x0000000004007212 */ /* 0x000fe200078efe05 */
[----:B------:R-:W-:Y:S01]  /*1930*/  IMAD.HI.U32 R4, R7, R9, RZ ;  /* 0x0000000907047227 */ /* 0x000fe200078e00ff */
[----:B------:R-:W-:Y:S01]  /*1940*/  IABS R5, R27 ;  /* 0x0000001b00057213 */ /* 0x000fe20000000000 */
[----:B------:R-:W0:Y:S02]  /*1950*/  LDCU UR24, c[0x0][0x3a8] ;  /* 0x00007500ff1877ac */ /* 0x000e240008000800 */
[----:B------:R-:W-:-:S02]  /*1960*/  IMAD R11, R11, R12, RZ ;  /* 0x0000000c0b0b7224 */ /* 0x000fc400078e02ff */
[----:B------:R-:W-:Y:S01]  /*1970*/  IMAD.MOV R4, RZ, RZ, -R4 ;  /* 0x000000ffff047224 */ /* 0x000fe200078e0a04 */
[----:B------:R-:W0:Y:S01]  /*1980*/  LDCU UR25, c[0x0][0x3a8] ;  /* 0x00007500ff1977ac */ /* 0x000e220008000800 */
[----:B------:R-:W-:Y:S01]  /*1990*/  IMAD.HI.U32 R14, R15, R11, R14 ;  /* 0x0000000b0f0e7227 */ /* 0x000fe200078e000e */
[----:B------:R-:W-:Y:S01]  /*19a0*/  IABS R11, R19 ;  /* 0x00000013000b7213 */ /* 0x000fe20000000000 */
[----:B------:R-:W0:Y:S02]  /*19b0*/  LDCU UR26, c[0x0][0x3a8] ;  /* 0x00007500ff1a77ac */ /* 0x000e240008000800 */
[C---:B------:R-:W-:Y:S02]  /*19c0*/  IMAD R9, R6.reuse, R4, R9 ;  /* 0x0000000406097224 */ /* 0x040fe400078e0209 */
[----:B------:R-:W-:Y:S01]  /*19d0*/  IMAD.MOV.U32 R15, RZ, RZ, R5 ;  /* 0x000000ffff0f7224 */ /* 0x000fe200078e0005 */
[----:B------:R-:W0:Y:S01]  /*19e0*/  LDCU UR27, c[0x0][0x3a8] ;  /* 0x00007500ff1b77ac */ /* 0x000e220008000800 */
[C---:B------:R-:W-:Y:S01]  /*19f0*/  IMAD.HI.U32 R4, R7.reuse, R13, RZ ;  /* 0x0000000d07047227 */ /* 0x040fe200078e00ff */
[C---:B------:R-:W-:Y:S01]  /*1a00*/  ISETP.GT.U32.AND P0, PT, R6.reuse, R9, PT ;  /* 0x000000090600720c */ /* 0x040fe20003f04070 */
[----:B------:R-:W0:Y:S02]  /*1a10*/  LDCU UR28, c[0x0][0x3a8] ;  /* 0x00007500ff1c77ac */ /* 0x000e240008000800 */
[----:B------:R-:W-:Y:S01]  /*1a20*/  IMAD.MOV R5, RZ, RZ, -R10 ;  /* 0x000000ffff057224 */ /* 0x000fe200078e0a0a */
[----:B------:R-:W-:Y:S01]  /*1a30*/  IABS R10, R24 ;  /* 0x00000018000a7213 */ /* 0x000fe20000000000 */
[C---:B------:R-:W-:Y:S01]  /*1a40*/  IMAD.HI.U32 R16, R7.reuse, R15, RZ ;  /* 0x0000000f07107227 */ /* 0x040fe200078e00ff */
[----:B------:R-:W0:Y:S03]  /*1a50*/  LDCU UR19, c[0x0][0x3a8] ;  /* 0x00007500ff1377ac */ /* 0x000e260008000800 */
[----:B------:R-:W-:Y:S01]  /*1a60*/  IMAD.MOV R4, RZ, RZ, -R4 ;  /* 0x000000ffff047224 */ /* 0x000fe200078e0a04 */
[----:B------:R-:W0:Y:S01]  /*1a70*/  LDCU UR29, c[0x0][0x3a8] ;  /* 0x00007500ff1d77ac */ /* 0x000e220008000800 */
[C---:B------:R-:W-:Y:S01]  /*1a80*/  IMAD R8, R6.reuse, R5, R8 ;  /* 0x0000000506087224 */ /* 0x040fe200078e0208 */
[----:B------:R-:W-:Y:S01]  /*1a90*/  IABS R5, R25 ;  /* 0x0000001900057213 */ /* 0x000fe20000000000 */
[----:B------:R-:W-:Y:S01]  /*1aa0*/  IMAD.MOV R16, RZ, RZ, -R16 ;  /* 0x000000ffff107224 */ /* 0x000fe200078e0a10 */
[----:B------:R-:W0:Y:S01]  /*1ab0*/  LDCU UR30, c[0x0][0x3a8] ;  /* 0x00007500ff1e77ac */ /* 0x000e220008000800 */
[C---:B------:R-:W-:Y:S01]  /*1ac0*/  IMAD R13, R6.reuse, R4, R13 ;  /* 0x00000004060d7224 */ /* 0x040fe200078e020d */
[----:B------:R-:W-:Y:S01]  /*1ad0*/  IABS R4, R23 ;  /* 0x0000001700047213 */ /* 0x000fe20000000000 */
[----:B------:R-:W-:Y:S01]  /*1ae0*/  IMAD.HI.U32 R17, R7, R11, RZ ;  /* 0x0000000b07117227 */ /* 0x000fe200078e00ff */
[C---:B------:R-:W-:Y:S01]  /*1af0*/  ISETP.GT.U32.AND P3, PT, R6.reuse, R8, PT ;  /* 0x000000080600720c */ /* 0x040fe20003f64070 */
[----:B------:R-:W0:Y:S01]  /*1b00*/  LDCU UR31, c[0x0][0x3a8] ;  /* 0x00007500ff1f77ac */ /* 0x000e220008000800 */
[C---:B------:R-:W-:Y:S01]  /*1b10*/  ISETP.GT.U32.AND P1, PT, R6.reuse, R13, PT ;  /* 0x0000000d0600720c */ /* 0x040fe20003f24070 */
[----:B------:R-:W-:-:S02]  /*1b20*/  IMAD R15, R6, R16, R15 ;  /* 0x00000010060f7224 */ /* 0x000fc400078e020f */
[----:B------:R-:W-:-:S03]  /*1b30*/  IMAD.HI.U32 R16, R7, R5, RZ ;  /* 0x0000000507107227 */ /* 0x000fc600078e00ff */
[----:B------:R-:W-:Y:S01]  /*1b40*/  ISETP.GT.U32.AND P6, PT, R6, R15, PT ;  /* 0x0000000f0600720c */ /* 0x000fe20003fc4070 */
[----:B------:R-:W-:-:S04]  /*1b50*/  IMAD.HI.U32 R18, R7, R10, RZ ;  /* 0x0000000a07127227 */ /* 0x000fc800078e00ff */
[----:B------:R-:W-:Y:S02]  /*1b60*/  IMAD.MOV R17, RZ, RZ, -R17 ;  /* 0x000000ffff117224 */ /* 0x000fe400078e0a11 */
[----:B------:R-:W-:-:S04]  /*1b70*/  IMAD.HI.U32 R7, R7, R4, RZ ;  /* 0x0000000407077227 */ /* 0x000fc800078e00ff */
[C---:B------:R-:W-:Y:S02]  /*1b80*/  IMAD R11, R6.reuse, R17, R11 ;  /* 0x00000011060b7224 */ /* 0x040fe400078e020b */
[----:B------:R-:W-:Y:S02]  /*1b90*/  IMAD.MOV R7, RZ, RZ, -R7 ;  /* 0x000000ffff077224 */ /* 0x000fe400078e0a07 */
[----:B------:R-:W-:Y:S01]  /*1ba0*/  IMAD.MOV R16, RZ, RZ, -R16 ;  /* 0x000000ffff107224 */ /* 0x000fe200078e0a10 */
[C---:B------:R-:W-:Y:S01]  /*1bb0*/  ISETP.GT.U32.AND P2, PT, R6.reuse, R11, PT ;  /* 0x0000000b0600720c */ /* 0x040fe20003f44070 */
[C---:B------:R-:W-:Y:S02]  /*1bc0*/  IMAD R4, R6.reuse, R7, R4 ;  /* 0x0000000706047224 */ /* 0x040fe400078e0204 */
[----:B------:R-:W-:Y:S02]  /*1bd0*/  @!P0 IMAD.IADD R9, R9, 0x1, -R6 ;  /* 0x0000000109098824 */ /* 0x000fe400078e0a06 */
[C---:B------:R-:W-:Y:S01]  /*1be0*/  IMAD R5, R6.reuse, R16, R5 ;  /* 0x0000001006057224 */ /* 0x040fe200078e0205 */
[----:B------:R-:W-:Y:S01]  /*1bf0*/  ISETP.GT.U32.AND P0, PT, R6, R4, PT ;  /* 0x000000040600720c */ /* 0x000fe20003f04070 */
[----:B------:R-:W-:-:S02]  /*1c00*/  IMAD.MOV R18, RZ, RZ, -R18 ;  /* 0x000000ffff127224 */ /* 0x000fc400078e0a12 */
[----:B------:R-:W-:Y:S01]  /*1c10*/  @!P3 IMAD.IADD R8, R8, 0x1, -R6 ;  /* 0x000000010808b824 */ /* 0x000fe200078e0a06 */
[C---:B------:R-:W-:Y:S01]  /*1c20*/  ISETP.GT.U32.AND P4, PT, R6.reuse, R5, PT ;  /* 0x000000050600720c */ /* 0x040fe20003f84070 */
[C---:B------:R-:W-:Y:S01]  /*1c30*/  IMAD R10, R6.reuse, R18, R10 ;  /* 0x00000012060a7224 */ /* 0x040fe200078e020a */
[C---:B------:R-:W-:Y:S01]  /*1c40*/  ISETP.GT.U32.AND P3, PT, R6.reuse, R9, PT ;  /* 0x000000090600720c */ /* 0x040fe20003f64070 */
[--C-:B------:R-:W-:Y:S02]  /*1c50*/  @!P2 IMAD.IADD R11, R11, 0x1, -R6.reuse ;  /* 0x000000010b0ba824 */ /* 0x100fe400078e0a06 */
[--C-:B------:R-:W-:Y:S01]  /*1c60*/  @!P6 IMAD.IADD R15, R15, 0x1, -R6.reuse ;  /* 0x000000010f0fe824 */ /* 0x100fe200078e0a06 */
[----:B------:R-:W-:Y:S01]  /*1c70*/  ISETP.GT.U32.AND P5, PT, R6, R10, PT ;  /* 0x0000000a0600720c */ /* 0x000fe20003fa4070 */
[----:B------:R-:W-:Y:S01]  /*1c80*/  VIADD R16, R22, 0x1e ;  /* 0x0000001e16107836 */ /* 0x000fe20000000000 */
[----:B------:R-:W-:Y:S01]  /*1c90*/  ISETP.GT.U32.AND P6, PT, R6, R8, PT ;  /* 0x000000080600720c */ /* 0x000fe20003fc4070 */
[--C-:B------:R-:W-:Y:S01]  /*1ca0*/  @!P0 IMAD.IADD R4, R4, 0x1, -R6.reuse ;  /* 0x0000000104048824 */ /* 0x100fe200078e0a06 */
[C---:B------:R-:W-:Y:S01]  /*1cb0*/  ISETP.GT.U32.AND P0, PT, R6.reuse, R11, PT ;  /* 0x0000000b0600720c */ /* 0x040fe20003f04070 */
[--C-:B------:R-:W-:Y:S01]  /*1cc0*/  @!P1 IMAD.IADD R13, R13, 0x1, -R6.reuse ;  /* 0x000000010d0d9824 */ /* 0x100fe200078e0a06 */
[----:B------:R-:W-:Y:S01]  /*1cd0*/  IABS R21, R16 ;  /* 0x0000001000157213 */ /* 0x000fe20000000000 */
[----:B------:R-:W-:Y:S01]  /*1ce0*/  @!P4 IMAD.IADD R5, R5, 0x1, -R6 ;  /* 0x000000010505c824 */ /* 0x000fe200078e0a06 */
[----:B------:R-:W-:Y:S01]  /*1cf0*/  ISETP.GT.U32.AND P4, PT, R6, R4, PT ;  /* 0x000000040600720c */ /* 0x000fe20003f84070 */
[----:B------:R-:W-:Y:S01]  /*1d00*/  VIADD R17, R22, 0x1c ;  /* 0x0000001c16117836 */ /* 0x000fe20000000000 */
[----:B------:R-:W-:Y:S01]  /*1d10*/  ISETP.GT.U32.AND P1, PT, R6, R15, PT ;  /* 0x0000000f0600720c */ /* 0x000fe20003f24070 */
[----:B------:R-:W-:Y:S01]  /*1d20*/  IMAD.HI.U32 R18, R14, R21, RZ ;  /* 0x000000150e127227 */ /* 0x000fe200078e00ff */
[----:B------:R-:W-:-:S02]  /*1d30*/  ISETP.GT.U32.AND P2, PT, R6, R5, PT ;  /* 0x000000050600720c */ /* 0x000fc40003f44070 */
[----:B------:R-:W-:Y:S01]  /*1d40*/  IABS R20, R17 ;  /* 0x0000001100147213 */ /* 0x000fe20000000000 */
[--C-:B------:R-:W-:Y:S01]  /*1d50*/  @!P5 IMAD.IADD R10, R10, 0x1, -R6.reuse ;  /* 0x000000010a0ad824 */ /* 0x100fe200078e0a06 */
[----:B------:R-:W-:Y:S01]  /*1d60*/  ISETP.GT.U32.AND P5, PT, R6, R13, PT ;  /* 0x0000000d0600720c */ /* 0x000fe20003fa4070 */
[--C-:B------:R-:W-:Y:S01]  /*1d70*/  @!P0 IMAD.IADD R11, R11, 0x1, -R6.reuse ;  /* 0x000000010b0b8824 */ /* 0x100fe200078e0a06 */
[----:B------:R-:W-:Y:S01]  /*1d80*/  ISETP.GE.AND P0, PT, R28, RZ, PT ;  /* 0x000000ff1c00720c */ /* 0x000fe20003f06270 */
[--C-:B------:R-:W-:Y:S01]  /*1d90*/  @!P6 IMAD.IADD R8, R8, 0x1, -R6.reuse ;  /* 0x000000010808e824 */ /* 0x100fe200078e0a06 */
[----:B------:R-:W-:Y:S01]  /*1da0*/  ISETP.GE.AND P6, PT, R16, RZ, PT ;  /* 0x000000ff1000720c */ /* 0x000fe20003fc6270 */
[--C-:B------:R-:W-:Y:S01]  /*1db0*/  @!P4 IMAD.IADD R4, R4, 0x1, -R6.reuse ;  /* 0x000000010404c824 */ /* 0x100fe200078e0a06 */
[----:B------:R-:W-:Y:S01]  /*1dc0*/  ISETP.GE.AND P4, PT, R26, RZ, PT ;  /* 0x000000ff1a00720c */ /* 0x000fe20003f86270 */
[--C-:B------:R-:W-:Y:S01]  /*1dd0*/  @!P3 IMAD.IADD R9, R9, 0x1, -R6.reuse ;  /* 0x000000010909b824 */ /* 0x100fe200078e0a06 */
[----:B------:R-:W-:Y:S01]  /*1de0*/  ISETP.GT.U32.AND P3, PT, R6, R10, PT ;  /* 0x0000000a0600720c */ /* 0x000fe20003f64070 */
[----:B------:R-:W-:Y:S01]  /*1df0*/  @!P2 IMAD.IADD R5, R5, 0x1, -R6 ;  /* 0x000000010505a824 */ /* 0x000fe200078e0a06 */
[----:B------:R-:W-:Y:S01]  /*1e00*/  ISETP.GE.AND P2, PT, R27, RZ, PT ;  /* 0x000000ff1b00720c */ /* 0x000fe20003f46270 */
[----:B------:R-:W-:-:S04]  /*1e10*/  IMAD.HI.U32 R7, R14, R20, RZ ;  /* 0x000000140e077227 */ /* 0x000fc800078e00ff */
[----:B------:R-:W-:Y:S02]  /*1e20*/  IMAD.MOV R18, RZ, RZ, -R18 ;  /* 0x000000ffff127224 */ /* 0x000fe400078e0a12 */
[----:B------:R-:W-:Y:S01]  /*1e30*/  @!P0 IMAD.MOV R8, RZ, RZ, -R8 ;  /* 0x000000ffff088224 */ /* 0x000fe200078e0a08 */
[----:B------:R-:W-:Y:S01]  /*1e40*/  ISETP.GE.AND P0, PT, R25, RZ, PT ;  /* 0x000000ff1900720c */ /* 0x000fe20003f06270 */
[----:B------:R-:W-:Y:S02]  /*1e50*/  IMAD.MOV R7, RZ, RZ, -R7 ;  /* 0x000000ffff077224 */ /* 0x000fe400078e0a07 */
[C---:B------:R-:W-:Y:S02]  /*1e60*/  IMAD R21, R12.reuse, R18, R21 ;  /* 0x000000120c157224 */ /* 0x040fe400078e0215 */
[----:B------:R-:W-:Y:S01]  /*1e70*/  @!P5 IMAD.IADD R13, R13, 0x1, -R6 ;  /* 0x000000010d0dd824 */ /* 0x000fe200078e0a06 */
[----:B------:R-:W-:Y:S01]  /*1e80*/  ISETP.GE.AND P5, PT, R29, RZ, PT ;  /* 0x000000ff1d00720c */ /* 0x000fe20003fa6270 */
[----:B------:R-:W-:-:S02]  /*1e90*/  IMAD R20, R12, R7, R20 ;  /* 0x000000070c147224 */ /* 0x000fc400078e0214 */
[----:B------:R-:W-:Y:S01]  /*1ea0*/  @!P4 IMAD.MOV R13, RZ, RZ, -R13 ;  /* 0x000000ffff0dc224 */ /* 0x000fe200078e0a0d */
[----:B------:R-:W-:Y:S01]  /*1eb0*/  ISETP.GT.U32.AND P4, PT, R12, R21, PT ;  /* 0x000000150c00720c */ /* 0x000fe20003f84070 */
[--C-:B------:R-:W-:Y:S01]  /*1ec0*/  @!P1 IMAD.IADD R15, R15, 0x1, -R6.reuse ;  /* 0x000000010f0f9824 */ /* 0x100fe200078e0a06 */
[----:B------:R-:W-:Y:S01]  /*1ed0*/  ISETP.GE.AND P1, PT, R17, RZ, PT ;  /* 0x000000ff1100720c */ /* 0x000fe20003f26270 */
[----:B------:R-:W-:Y:S02]  /*1ee0*/  VIADD R7, R22, 0x18 ;  /* 0x0000001816077836 */ /* 0x000fe40000000000 */
[----:B------:R-:W-:Y:S01]  /*1ef0*/  @!P3 IMAD.IADD R10, R10, 0x1, -R6 ;  /* 0x000000010a0ab824 */ /* 0x000fe200078e0a06 */
[----:B------:R-:W-:Y:S01]  /*1f00*/  ISETP.GE.AND P3, PT, R19, RZ, PT ;  /* 0x000000ff1300720c */ /* 0x000fe20003f66270 */
[----:B------:R-:W-:Y:S01]  /*1f10*/  @!P2 IMAD.MOV R15, RZ, RZ, -R15 ;  /* 0x000000ffff0fa224 */ /* 0x000fe200078e0a0f */
[----:B------:R-:W-:Y:S01]  /*1f20*/  IABS R18, R7 ;  /* 0x0000000700127213 */ /* 0x000fe20000000000 */
[----:B------:R-:W-:Y:S01]  /*1f30*/  VIADD R19, R22, 0x1a ;  /* 0x0000001a16137836 */ /* 0x000fe20000000000 */
[----:B------:R-:W-:Y:S01]  /*1f40*/  ISETP.GE.AND P2, PT, R24, RZ, PT ;  /* 0x000000ff1800720c */ /* 0x000fe20003f46270 */
[----:B------:R-:W-:Y:S01]  /*1f50*/  @!P0 IMAD.MOV R5, RZ, RZ, -R5 ;  /* 0x000000ffff058224 */ /* 0x000fe200078e0a05 */
[----:B------:R-:W-:Y:S01]  /*1f60*/  ISETP.GE.AND P0, PT, R23, RZ, PT ;  /* 0x000000ff1700720c */ /* 0x000fe20003f06270 */
[----:B------:R-:W-:Y:S01]  /*1f70*/  @!P5 IMAD.MOV R9, RZ, RZ, -R9 ;  /* 0x000000ffff09d224 */ /* 0x000fe200078e0a09 */
[----:B------:R-:W-:Y:S01]  /*1f80*/  ISETP.GE.AND P5, PT, R19, RZ, PT ;  /* 0x000000ff1300720c */ /* 0x000fe20003fa6270 */
[----:B------:R-:W-:Y:S01]  /*1f90*/  IMAD.HI.U32 R16, R14, R18, RZ ;  /* 0x000000120e107227 */ /* 0x000fe200078e00ff */
[----:B------:R-:W-:-:S03]  /*1fa0*/  IABS R19, R19 ;  /* 0x0000001300137213 */ /* 0x000fc60000000000 */
[----:B------:R-:W-:Y:S01]  /*1fb0*/  @!P4 IMAD.IADD R21, R21, 0x1, -R12 ;  /* 0x000000011515c824 */ /* 0x000fe200078e0a0c */
[----:B------:R-:W-:Y:S01]  /*1fc0*/  ISETP.NE.AND P4, PT, R2, RZ, PT ;  /* 0x000000ff0200720c */ /* 0x000fe20003f85270 */
[----:B------:R-:W-:Y:S01]  /*1fd0*/  IMAD.MOV R16, RZ, RZ, -R16 ;  /* 0x000000ffff107224 */ /* 0x000fe200078e0a10 */
[----:B------:R-:W-:Y:S01]  /*1fe0*/  LOP3.LUT R2, RZ, R2, RZ, 0x33, !PT ;  /* 0x00000002ff027212 */ /* 0x000fe200078e33ff */
[----:B------:R-:W-:-:S03]  /*1ff0*/  IMAD.HI.U32 R17, R14, R19, RZ ;  /* 0x000000130e117227 */ /* 0x000fc600078e00ff */
[----:B------:R-:W-:Y:S01]  /*2000*/  SEL R9, R2, R9, !P4 ;  /* 0x0000000902097207 */ /* 0x000fe20006000000 */
[----:B------:R-:W-:Y:S01]  /*2010*/  @!P3 IMAD.MOV R11, RZ, RZ, -R11 ;  /* 0x000000ffff0bb224 */ /* 0x000fe200078e0a0b */
[C---:B------:R-:W-:Y:S01]  /*2020*/  ISETP.GT.U32.AND P3, PT, R12.reuse, R20, PT ;  /* 0x000000140c00720c */ /* 0x040fe20003f64070 */
[----:B------:R-:W-:Y:S01]  /*2030*/  IMAD R18, R12, R16, R18 ;  /* 0x000000100c127224 */ /* 0x000fe200078e0212 */
[C---:B------:R-:W-:Y:S01]  /*2040*/  SEL R16, R2.reuse, R15, !P4 ;  /* 0x0000000f02107207 */ /* 0x040fe20006000000 */
[----:B------:R-:W-:Y:S01]  /*2050*/  @!P2 IMAD.MOV R10, RZ, RZ, -R10 ;  /* 0x000000ffff0aa224 */ /* 0x000fe200078e0a0a */
[C---:B------:R-:W-:Y:S01]  /*2060*/  SEL R15, R2.reuse, R13, !P4 ;  /* 0x0000000d020f7207 */ /* 0x040fe20006000000 */
[----:B------:R-:W-:Y:S01]  /*2070*/  @!P0 IMAD.MOV R4, RZ, RZ, -R4 ;  /* 0x000000ffff048224 */ /* 0x000fe200078e0a04 */
[C---:B------:R-:W-:Y:S01]  /*2080*/  SEL R13, R2.reuse, R11, !P4 ;  /* 0x0000000b020d7207 */ /* 0x040fe20006000000 */
[----:B------:R-:W-:Y:S01]  /*2090*/  IMAD.MOV R17, RZ, RZ, -R17 ;  /* 0x000000ffff117224 */ /* 0x000fe200078e0a11 */
[----:B------:R-:W-:Y:S01]  /*20a0*/  SEL R11, R2, R5, !P4 ;  /* 0x00000005020b7207 */ /* 0x000fe20006000000 */
[----:B------:R-:W-:Y:S01]  /*20b0*/  VIADD R6, R22, 0x16 ;  /* 0x0000001616067836 */ /* 0x000fe20000000000 */
[----:B------:R-:W-:Y:S01]  /*20c0*/  SEL R10, R2, R10, !P4 ;  /* 0x0000000a020a7207 */ /* 0x000fe20006000000 */
[----:B------:R-:W-:Y:S01]  /*20d0*/  IMAD R19, R12, R17, R19 ;  /* 0x000000110c137224 */ /* 0x000fe200078e0213 */
[----:B------:R0:W-:Y:S01]  /*20e0*/  STL [R1], R16 ;  /* 0x0000001001007387 */ /* 0x0001e20000100800 */
[----:B------:R-:W-:Y:S01]  /*20f0*/  SEL R5, R2, R4, !P4 ;  /* 0x0000000402057207 */ /* 0x000fe20006000000 */
[--C-:B------:R-:W-:Y:S01]  /*2100*/  @!P3 IMAD.IADD R20, R20, 0x1, -R12.reuse ;  /* 0x000000011414b824 */ /* 0x100fe200078e0a0c */
[----:B------:R-:W-:Y:S01]  /*2110*/  IABS R17, R6 ;  /* 0x0000000600117213 */ /* 0x000fe20000000000 */
[----:B------:R0:W-:Y:S01]  /*2120*/  STL [R1+0x4], R15 ;  /* 0x0000040f01007387 */ /* 0x0001e20000100800 */
[----:B------:R-:W-:Y:S01]  /*2130*/  ISETP.GT.U32.AND P2, PT, R12, R21, PT ;  /* 0x000000150c00720c */ /* 0x000fe20003f44070 */
[----:B------:R-:W-:Y:S01]  /*2140*/  VIADD R4, R22, 0x12 ;  /* 0x0000001216047836 */ /* 0x000fe20000000000 */
[----:B------:R-:W-:Y:S01]  /*2150*/  SEL R8, R2, R8, !P4 ;  /* 0x0000000802087207 */ /* 0x000fe20006000000 */
[----:B------:R-:W-:Y:S01]  /*2160*/  STL [R1+0x8], R13 ;  /* 0x0000080d01007387 */ /* 0x000fe20000100800 */
[----:B------:R-:W-:Y:S01]  /*2170*/  VIADD R2, R22, 0x14 ;  /* 0x0000001416027836 */ /* 0x000fe20000000000 */
[----:B------:R-:W-:Y:S01]  /*2180*/  ISETP.GT.U32.AND P0, PT, R12, R20, PT ;  /* 0x000000140c00720c */ /* 0x000fe20003f04070 */
[----:B------:R-:W-:Y:S01]  /*2190*/  VIADD R26, R22, 0xa ;  /* 0x0000000a161a7836 */ /* 0x000fe20000000000 */
[----:B------:R-:W-:Y:S01]  /*21a0*/  STL [R1+0xc], R11 ;  /* 0x00000c0b01007387 */ /* 0x000fe20000100800 */
[----:B------:R-:W-:Y:S01]  /*21b0*/  ISETP.GT.U32.AND P3, PT, R12, R19, PT ;  /* 0x000000130c00720c */ /* 0x000fe20003f64070 */
[----:B------:R-:W-:Y:S01]  /*21c0*/  VIADD R25, R22, 0x6 ;  /* 0x0000000616197836 */ /* 0x000fe20000000000 */
[----:B0-----:R-:W-:Y:S01]  /*21d0*/  IABS R16, R2 ;  /* 0x0000000200107213 */ /* 0x001fe20000000000 */
[----:B------:R0:W-:Y:S01]  /*21e0*/  STL [R1+0x10], R10 ;  /* 0x0000100a01007387 */ /* 0x0001e20000100800 */
[----:B------:R-:W-:Y:S01]  /*21f0*/  ISETP.GT.U32.AND P4, PT, R12, R18, PT ;  /* 0x000000120c00720c */ /* 0x000fe20003f84070 */
[----:B------:R-:W-:Y:S01]  /*2200*/  @!P2 IMAD.IADD R21, R21, 0x1, -R12 ;  /* 0x000000011515a824 */ /* 0x000fe200078e0a0c */
[----:B------:R-:W-:Y:S01]  /*2210*/  IABS R15, R4 ;  /* 0x00000004000f7213 */ /* 0x000fe20000000000 */
[----:B------:R1:W-:Y:S01]  /*2220*/  STL [R1+0x14], R5 ;  /* 0x0000140501007387 */ /* 0x0003e20000100800 */
[----:B------:R-:W-:Y:S01]  /*2230*/  ISETP.GE.AND P2, PT, R7, RZ, PT ;  /* 0x000000ff0700720c */ /* 0x000fe20003f46270 */
[----:B------:R-:W-:-:S02]  /*2240*/  @!P6 IMAD.MOV R21, RZ, RZ, -R21 ;  /* 0x000000ffff15e224 */ /* 0x000fc400078e0a15 */
[--C-:B------:R-:W-:Y:S01]  /*2250*/  @!P0 IMAD.IADD R20, R20, 0x1, -R12.reuse ;  /* 0x0000000114148824 */ /* 0x100fe200078e0a0c */
[----:B------:R-:W-:Y:S01]  /*2260*/  ISETP.GE.AND P0, PT, R6, RZ, PT ;  /* 0x000000ff0600720c */ /* 0x000fe20003f06270 */
[----:B------:R-:W-:Y:S01]  /*2270*/  @!P3 IMAD.IADD R19, R19, 0x1, -R12 ;  /* 0x000000011313b824 */ /* 0x000fe200078e0a0c */
[----:B0-----:R-:W-:Y:S01]  /*2280*/  IABS R10, R26 ;  /* 0x0000001a000a7213 */ /* 0x001fe20000000000 */
[----:B------:R-:W-:-:S03]  /*2290*/  IMAD.HI.U32 R6, R14, R15, RZ ;  /* 0x0000000f0e067227 */ /* 0x000fc600078e00ff */
[----:B------:R-:W-:Y:S01]  /*22a0*/  ISETP.GT.U32.AND P3, PT, R12, R19, PT ;  /* 0x000000130c00720c */ /* 0x000fe20003f64070 */
[----:B-1----:R-:W-:-:S04]  /*22b0*/  IMAD.HI.U32 R5, R14, R17, RZ ;  /* 0x000000110e057227 */ /* 0x002fc800078e00ff */
[----:B------:R-:W-:Y:S02]  /*22c0*/  IMAD.MOV R5, RZ, RZ, -R5 ;  /* 0x000000ffff057224 */ /* 0x000fe400078e0a05 */
[----:B------:R-:W-:Y:S02]  /*22d0*/  @!P4 IMAD.IADD R18, R18, 0x1, -R12 ;  /* 0x000000011212c824 */ /* 0x000fe400078e0a0c */
[----:B------:R-:W-:Y:S02]  /*22e0*/  IMAD R17, R12, R5, R17 ;  /* 0x000000050c117224 */ /* 0x000fe400078e0211 */
[----:B------:R-:W-:Y:S01]  /*22f0*/  IMAD.HI.U32 R5, R14, R16, RZ ;  /* 0x000000100e057227 */ /* 0x000fe200078e00ff */
[C---:B------:R-:W-:Y:S02]  /*2300*/  ISETP.GT.U32.AND P4, PT, R12.reuse, R18, PT ;  /* 0x000000120c00720c */ /* 0x040fe40003f84070 */
[----:B------:R-:W-:Y:S01]  /*2310*/  ISETP.GT.U32.AND P6, PT, R12, R17, PT ;  /* 0x000000110c00720c */ /* 0x000fe20003fc4070 */
[----:B------:R-:W-:-:S02]  /*2320*/  IMAD.MOV R5, RZ, RZ, -R5 ;  /* 0x000000ffff057224 */ /* 0x000fc400078e0a05 */
[----:B------:R-:W-:Y:S02]  /*2330*/  IMAD.MOV R6, RZ, RZ, -R6 ;  /* 0x000000ffff067224 */ /* 0x000fe400078e0a06 */
[C---:B------:R-:W-:Y:S02]  /*2340*/  IMAD R16, R12.reuse, R5, R16 ;  /* 0x000000050c107224 */ /* 0x040fe400078e0210 */
[----:B------:R-:W-:Y:S01]  /*2350*/  IMAD R15, R12, R6, R15 ;  /* 0x000000060c0f7224 */ /* 0x000fe200078e020f */
[----:B------:R-:W-:Y:S01]  /*2360*/  IABS R6, R25 ;  /* 0x0000001900067213 */ /* 0x000fe20000000000 */
[--C-:B------:R-:W-:Y:S01]  /*2370*/  @!P3 IMAD.IADD R19, R19, 0x1, -R12.reuse ;  /* 0x000000011313b824 */ /* 0x100fe200078e0a0c */
[----:B------:R-:W-:Y:S01]  /*2380*/  ISETP.GE.AND P3, PT, R4, RZ, PT ;  /* 0x000000ff0400720c */ /* 0x000fe20003f66270 */
[----:B------:R-:W-:Y:S02]  /*2390*/  VIADD R13, R22, 0xe ;  /* 0x0000000e160d7836 */ /* 0x000fe40000000000 */
[----:B------:R-:W-:-:S02]  /*23a0*/  @!P6 IMAD.IADD R17, R17, 0x1, -R12 ;  /* 0x000000011111e824 */ /* 0x000fc400078e0a0c */
[----:B------:R-:W-:Y:S01]  /*23b0*/  @!P1 IMAD.MOV R20, RZ, RZ, -R20 ;  /* 0x000000ffff149224 */ /* 0x000fe200078e0a14 */
[----:B------:R-:W-:Y:S01]  /*23c0*/  ISETP.GE.AND P1, PT, R2, RZ, PT ;  /* 0x000000ff0200720c */ /* 0x000fe20003f26270 */
[----:B------:R-:W-:Y:S01]  /*23d0*/  @!P4 IMAD.IADD R18, R18, 0x1, -R12 ;  /* 0x000000011212c824 */ /* 0x000fe200078e0a0c */
[----:B------:R-:W-:Y:S01]  /*23e0*/  ISETP.GT.U32.AND P6, PT, R12, R17, PT ;  /* 0x000000110c00720c */ /* 0x000fe20003fc4070 */
[C---:B------:R-:W-:Y:S02]  /*23f0*/  VIADD R11, R22.reuse, 0xc ;  /* 0x0000000c160b7836 */ /* 0x040fe40000000000 */
[----:B------:R-:W-:Y:S01]  /*2400*/  @!P5 IMAD.MOV R19, RZ, RZ, -R19 ;  /* 0x000000ffff13d224 */ /* 0x000fe200078e0a13 */
[----:B------:R-:W-:Y:S01]  /*2410*/  ISETP.GE.AND P5, PT, R13, RZ, PT ;  /* 0x000000ff0d00720c */ /* 0x000fe20003fa6270 */
[C---:B------:R-:W-:Y:S01]  /*2420*/  VIADD R2, R22.reuse, 0x10 ;  /* 0x0000001016027836 */ /* 0x040fe20000000000 */
[----:B------:R-:W-:Y:S01]  /*2430*/  IABS R13, R13 ;  /* 0x0000000d000d7213 */ /* 0x000fe20000000000 */
[----:B------:R-:W-:Y:S01]  /*2440*/  @!P2 IMAD.MOV R18, RZ, RZ, -R18 ;  /* 0x000000ffff12a224 */ /* 0x000fe200078e0a12 */
[----:B------:R-:W-:Y:S01]  /*2450*/  ISETP.GE.AND P2, PT, R11, RZ, PT ;  /* 0x000000ff0b00720c */ /* 0x000fe20003f46270 */
[----:B------:R-:W-:Y:S01]  /*2460*/  VIADD R23, R22, 0x8 ;  /* 0x0000000816177836 */ /* 0x000fe20000000000 */
[----:B------:R-:W-:Y:S01]  /*2470*/  IABS R11, R11 ;  /* 0x0000000b000b7213 */ /* 0x000fe20000000000 */
[----:B------:R-:W-:Y:S01]  /*2480*/  IMAD.HI.U32 R5, R14, R13, RZ ;  /* 0x0000000d0e057227 */ /* 0x000fe200078e00ff */
[----:B------:R-:W-:-:S02]  /*2490*/  IABS R27, R2 ;  /* 0x00000002001b7213 */ /* 0x000fc40000000000 */
[----:B------:R-:W-:Y:S01]  /*24a0*/  ISETP.GE.AND P4, PT, R2, RZ, PT ;  /* 0x000000ff0200720c */ /* 0x000fe20003f86270 */
[----:B------:R-:W-:Y:S01]  /*24b0*/  @!P6 IMAD.IADD R17, R17, 0x1, -R12 ;  /* 0x000000011111e824 */ /* 0x000fe200078e0a0c */
[----:B------:R-:W-:Y:S01]  /*24c0*/  ISETP.GT.U32.AND P6, PT, R12, R16, PT ;  /* 0x000000100c00720c */ /* 0x000fe20003fc4070 */
[----:B------:R-:W-:Y:S01]  /*24d0*/  IMAD.HI.U32 R4, R14, R11, RZ ;  /* 0x0000000b0e047227 */ /* 0x000fe200078e00ff */
[----:B------:R-:W-:-:S03]  /*24e0*/  IABS R7, R23 ;  /* 0x0000001700077213 */ /* 0x000fc60000000000 */
[----:B------:R-:W-:Y:S01]  /*24f0*/  @!P0 IMAD.MOV R17, RZ, RZ, -R17 ;  /* 0x000000ffff118224 */ /* 0x000fe200078e0a11 */
[----:B------:R-:W-:Y:S01]  /*2500*/  ISETP.GT.U32.AND P0, PT, R12, R15, PT ;  /* 0x0000000f0c00720c */ /* 0x000fe20003f04070 */
[----:B------:R-:W-:Y:S02]  /*2510*/  IMAD.MOV R5, RZ, RZ, -R5 ;  /* 0x000000ffff057224 */ /* 0x000fe400078e0a05 */
[----:B------:R-:W-:-:S04]  /*2520*/  IMAD.HI.U32 R2, R14, R27, RZ ;  /* 0x0000001b0e027227 */ /* 0x000fc800078e00ff */
[----:B------:R-:W-:Y:S02]  /*2530*/  @!P6 IMAD.IADD R16, R16, 0x1, -R12 ;  /* 0x000000011010e824 */ /* 0x000fe400078e0a0c */
[----:B------:R-:W-:Y:S02]  /*2540*/  IMAD.MOV R4, RZ, RZ, -R4 ;  /* 0x000000ffff047224 */ /* 0x000fe400078e0a04 */
[C---:B------:R-:W-:Y:S01]  /*2550*/  IMAD R13, R12.reuse, R5, R13 ;  /* 0x000000050c0d7224 */ /* 0x040fe200078e020d */
[C---:B------:R-:W-:Y:S01]  /*2560*/  ISETP.GT.U32.AND P6, PT, R12.reuse, R16, PT ;  /* 0x000000100c00720c */ /* 0x040fe20003fc4070 */
[----:B------:R-:W-:Y:S02]  /*2570*/  @!P0 IMAD.IADD R15, R15, 0x1, -R12 ;  /* 0x000000010f0f8824 */ /* 0x000fe400078e0a0c */
[----:B------:R-:W-:Y:S02]  /*2580*/  IMAD.MOV R2, RZ, RZ, -R2 ;  /* 0x000000ffff027224 */ /* 0x000fe400078e0a02 */
[C---:B------:R-:W-:Y:S01]  /*2590*/  IMAD R11, R12.reuse, R4, R11 ;  /* 0x000000040c0b7224 */ /* 0x040fe200078e020b */
[C---:B------:R-:W-:Y:S01]  /*25a0*/  ISETP.GT.U32.AND P0, PT, R12.reuse, R15, PT ;  /* 0x0000000f0c00720c */ /* 0x040fe20003f04070 */
[----:B------:R-:W-:-:S02]  /*25b0*/  IMAD R27, R12, R2, R27 ;  /* 0x000000020c1b7224 */ /* 0x000fc400078e021b */
[----:B------:R-:W-:-:S04]  /*25c0*/  IMAD.HI.U32 R2, R14, R10, RZ ;  /* 0x0000000a0e027227 */ /* 0x000fc800078e00ff */
[----:B------:R-:W-:Y:S01]  /*25d0*/  @!P6 IMAD.IADD R16, R16, 0x1, -R12 ;  /* 0x000000011010e824 */ /* 0x000fe200078e0a0c */
[C---:B------:R-:W-:Y:S01]  /*25e0*/  ISETP.GT.U32.AND P6, PT, R12.reuse, R27, PT ;  /* 0x0000001b0c00720c */ /* 0x040fe20003fc4070 */
[----:B------:R-:W-:Y:S02]  /*25f0*/  IMAD.MOV R2, RZ, RZ, -R2 ;  /* 0x000000ffff027224 */ /* 0x000fe400078e0a02 */
[----:B------:R-:W-:Y:S01]  /*2600*/  @!P1 IMAD.MOV R16, RZ, RZ, -R16 ;  /* 0x000000ffff109224 */ /* 0x000fe200078e0a10 */
[C---:B------:R-:W-:Y:S01]  /*2610*/  ISETP.GT.U32.AND P1, PT, R12.reuse, R13, PT ;  /* 0x0000000d0c00720c */ /* 0x040fe20003f24070 */
[----:B------:R-:W-:Y:S01]  /*2620*/  @!P0 IMAD.IADD R15, R15, 0x1, -R12 ;  /* 0x000000010f0f8824 */ /* 0x000fe200078e0a0c */
[C---:B------:R-:W-:Y:S01]  /*2630*/  ISETP.GT.U32.AND P0, PT, R12.reuse, R11, PT ;  /* 0x0000000b0c00720c */ /* 0x040fe20003f04070 */
[----:B------:R-:W-:Y:S02]  /*2640*/  IMAD R10, R12, R2, R10 ;  /* 0x000000020c0a7224 */ /* 0x000fe400078e020a */
[----:B------:R-:W-:-:S04]  /*2650*/  IMAD.HI.U32 R2, R14, R6, RZ ;  /* 0x000000060e027227 */ /* 0x000fc800078e00ff */
[----:B------:R-:W-:Y:S02]  /*2660*/  @!P6 IMAD.IADD R27, R27, 0x1, -R12 ;  /* 0x000000011b1be824 */ /* 0x000fe400078e0a0c */
[----:B------:R-:W-:-:S03]  /*2670*/  IMAD.HI.U32 R4, R14, R7, RZ ;  /* 0x000000070e047227 */ /* 0x000fc600078e00ff */
[C---:B------:R-:W-:Y:S01]  /*2680*/  ISETP.GT.U32.AND P6, PT, R12.reuse, R27, PT ;  /* 0x0000001b0c00720c */ /* 0x040fe20003fc4070 */
[--C-:B------:R-:W-:Y:S02]  /*2690*/  @!P1 IMAD.IADD R13, R13, 0x1, -R12.reuse ;  /* 0x000000010d0d9824 */ /* 0x100fe400078e0a0c */
[----:B------:R-:W-:Y:S02]  /*26a0*/  @!P0 IMAD.IADD R11, R11, 0x1, -R12 ;  /* 0x000000010b0b8824 */ /* 0x000fe400078e0a0c */
[----:B------:R-:W-:Y:S01]  /*26b0*/  IMAD.MOV R2, RZ, RZ, -R2 ;  /* 0x000000ffff027224 */ /* 0x000fe200078e0a02 */
[C---:B------:R-:W-:Y:S01]  /*26c0*/  ISETP.GT.U32.AND P1, PT, R12.reuse, R13, PT ;  /* 0x0000000d0c00720c */ /* 0x040fe20003f24070 */
[----:B------:R-:W-:Y:S01]  /*26d0*/  IMAD.MOV R4, RZ, RZ, -R4 ;  /* 0x000000ffff047224 */ /* 0x000fe200078e0a04 */
[C---:B------:R-:W-:Y:S01]  /*26e0*/  ISETP.GT.U32.AND P0, PT, R12.reuse, R11, PT ;  /* 0x0000000b0c00720c */ /* 0x040fe20003f04070 */
[----:B------:R-:W-:Y:S02]  /*26f0*/  IMAD R6, R12, R2, R6 ;  /* 0x000000020c067224 */ /* 0x000fe400078e0206 */
[----:B------:R-:W-:-:S02]  /*2700*/  VIADD R2, R22, 0x2 ;  /* 0x0000000216027836 */ /* 0x000fc40000000000 */
[----:B------:R-:W-:Y:S01]  /*2710*/  @!P3 IMAD.MOV R15, RZ, RZ, -R15 ;  /* 0x000000ffff0fb224 */ /* 0x000fe200078e0a0f */
[----:B------:R-:W-:Y:S01]  /*2720*/  ISETP.GT.U32.AND P3, PT, R12, R10, PT ;  /* 0x0000000a0c00720c */ /* 0x000fe20003f64070 */
[----:B------:R-:W-:Y:S02]  /*2730*/  VIADD R24, R22, 0x4 ;  /* 0x0000000416187836 */ /* 0x000fe40000000000 */
[C---:B------:R-:W-:Y:S01]  /*2740*/  IMAD R7, R12.reuse, R4, R7 ;  /* 0x000000040c077224 */ /* 0x040fe200078e0207 */
[----:B------:R-:W-:Y:S01]  /*2750*/  IABS R4, R2 ;  /* 0x0000000200047213 */ /* 0x000fe20000000000 */
[--C-:B------:R-:W-:Y:S01]  /*2760*/  @!P1 IMAD.IADD R13, R13, 0x1, -R12.reuse ;  /* 0x000000010d0d9824 */ /* 0x100fe200078e0a0c */
[----:B------:R-:W-:Y:S01]  /*2770*/  IABS R5, R24 ;  /* 0x0000001800057213 */ /* 0x000fe20000000000 */
[----:B------:R-:W-:Y:S01]  /*2780*/  @!P0 IMAD.IADD R11, R11, 0x1, -R12 ;  /* 0x000000010b0b8824 */ /* 0x000fe200078e0a0c */
[----:B------:R-:W-:Y:S01]  /*2790*/  ISETP.GT.U32.AND P1, PT, R12, R7, PT ;  /* 0x000000070c00720c */ /* 0x000fe20003f24070 */
[----:B------:R-:W-:Y:S01]  /*27a0*/  IMAD.HI.U32 R28, R14, R4, RZ ;  /* 0x000000040e1c7227 */ /* 0x000fe200078e00ff */
[----:B------:R-:W-:-:S03]  /*27b0*/  ISETP.GT.U32.AND P0, PT, R12, R6, PT ;  /* 0x000000060c00720c */ /* 0x000fc60003f04070 */
[----:B------:R-:W-:Y:S01]  /*27c0*/  @!P6 IMAD.IADD R27, R27, 0x1, -R12 ;  /* 0x000000011b1be824 */ /* 0x000fe200078e0a0c */
[----:B------:R-:W-:Y:S01]  /*27d0*/  ISETP.GE.AND P6, PT, R22, RZ, PT ;  /* 0x000000ff1600720c */ /* 0x000fe20003fc6270 */
[----:B------:R-:W-:Y:S01]  /*27e0*/  IMAD.HI.U32 R29, R14, R5, RZ ;  /* 0x000000050e1d7227 */ /* 0x000fe200078e00ff */
[----:B------:R-:W-:-:S03]  /*27f0*/  IABS R22, R22 ;  /* 0x0000001600167213 */ /* 0x000fc60000000000 */
[----:B------:R-:W-:Y:S02]  /*2800*/  IMAD.MOV R28, RZ, RZ, -R28 ;  /* 0x000000ffff1c7224 */ /* 0x000fe400078e0a1c */
[----:B------:R-:W-:Y:S02]  /*2810*/  @!P3 IMAD.IADD R10, R10, 0x1, -R12 ;  /* 0x000000010a0ab824 */ /* 0x000fe400078e0a0c */
[----:B------:R-:W-:Y:S02]  /*2820*/  IMAD.MOV R29, RZ, RZ, -R29 ;  /* 0x000000ffff1d7224 */ /* 0x000fe400078e0a1d */
[C---:B------:R-:W-:Y:S01]  /*2830*/  IMAD R4, R12.reuse, R28, R4 ;  /* 0x0000001c0c047224 */ /* 0x040fe200078e0204 */
[----:B------:R-:W-:Y:S01]  /*2840*/  ISETP.GT.U32.AND P3, PT, R12, R10, PT ;  /* 0x0000000a0c00720c */ /* 0x000fe20003f64070 */
[----:B------:R-:W-:-:S04]  /*2850*/  IMAD.HI.U32 R28, R14, R22, RZ ;  /* 0x000000160e1c7227 */ /* 0x000fc800078e00ff */
[C---:B------:R-:W-:Y:S02]  /*2860*/  IMAD R5, R12.reuse, R29, R5 ;  /* 0x0000001d0c057224 */ /* 0x040fe400078e0205 */
[----:B------:R-:W-:Y:S01]  /*2870*/  IMAD.MOV.U32 R14, RZ, RZ, R27 ;  /* 0x000000ffff0e7224 */ /* 0x000fe200078e001b */
[----:B------:R-:W0:Y:S01]  /*2880*/  S2R R29, SR_TID.X ;  /* 0x00000000001d7919 */ /* 0x000e220000002100 */
[--C-:B------:R-:W-:Y:S01]  /*2890*/  @!P1 IMAD.IADD R7, R7, 0x1, -R12.reuse ;  /* 0x0000000107079824 */ /* 0x100fe200078e0a0c */
[----:B------:R-:W-:Y:S01]  /*28a0*/  ISETP.GT.U32.AND P1, PT, R12, R5, PT ;  /* 0x000000050c00720c */ /* 0x000fe20003f24070 */
[----:B------:R-:W-:Y:S01]  /*28b0*/  @!P0 IMAD.IADD R6, R6, 0x1, -R12 ;  /* 0x0000000106068824 */ /* 0x000fe200078e0a0c */
[----:B------:R-:W1:Y:S01]  /*28c0*/  S2R R27, SR_TID.X ;  /* 0x00000000001b7919 */ /* 0x000e620000002100 */
[----:B------:R-:W-:Y:S01]  /*28d0*/  IMAD.MOV R28, RZ, RZ, -R28 ;  /* 0x000000ffff1c7224 */ /* 0x000fe200078e0a1c */
[----:B------:R-:W-:Y:S01]  /*28e0*/  ISETP.GT.U32.AND P0, PT, R12, R7, PT ;  /* 0x000000070c00720c */ /* 0x000fe20003f04070 */
[----:B------:R-:W-:Y:S01]  /*28f0*/  @!P3 IMAD.IADD R10, R10, 0x1, -R12 ;  /* 0x000000010a0ab824 */ /* 0x000fe200078e0a0c */
[C---:B------:R-:W-:Y:S01]  /*2900*/  ISETP.GT.U32.AND P3, PT, R12.reuse, R4, PT ;  /* 0x000000040c00720c */ /* 0x040fe20003f64070 */
[----:B------:R-:W-:-:S02]  /*2910*/  IMAD R22, R12, R28, R22 ;  /* 0x0000001c0c167224 */ /* 0x000fc400078e0216 */
[----:B------:R-:W-:Y:S01]  /*2920*/  @!P4 IMAD.MOV R14, RZ, RZ, -R14 ;  /* 0x000000ffff0ec224 */ /* 0x000fe200078e0a0e */
[----:B------:R-:W-:Y:S01]  /*2930*/  ISETP.GT.U32.AND P4, PT, R12, R6, PT ;  /* 0x000000060c00720c */ /* 0x000fe20003f84070 */
[----:B------:R-:W-:Y:S02]  /*2940*/  @!P5 IMAD.MOV R13, RZ, RZ, -R13 ;  /* 0x000000ffff0dd224 */ /* 0x000fe400078e0a0d */
[--C-:B------:R-:W-:Y:S01]  /*2950*/  @!P1 IMAD.IADD R5, R5, 0x1, -R12.reuse ;  /* 0x0000000105059824 */ /* 0x100fe200078e0a0c */
[----:B------:R-:W-:Y:S01]  /*2960*/  ISETP.GE.AND P1, PT, R26, RZ, PT ;  /* 0x000000ff1a00720c */ /* 0x000fe20003f26270 */
[----:B------:R-:W-:Y:S01]  /*2970*/  @!P2 IMAD.MOV R11, RZ, RZ, -R11 ;  /* 0x000000ffff0ba224 */ /* 0x000fe200078e0a0b */
[----:B------:R-:W-:Y:S01]  /*2980*/  ISETP.GE.AND P2, PT, R25, RZ, PT ;  /* 0x000000ff1900720c */ /* 0x000fe20003f46270 */
[--C-:B------:R-:W-:Y:S01]  /*2990*/  @!P0 IMAD.IADD R7, R7, 0x1, -R12.reuse ;  /* 0x0000000107078824 */ /* 0x100fe200078e0a0c */
[----:B------:R-:W-:Y:S01]  /*29a0*/  ISETP.GT.U32.AND P0, PT, R12, R22, PT ;  /* 0x000000160c00720c */ /* 0x000fe20003f04070 */
[----:B------:R-:W-:Y:S01]  /*29b0*/  @!P3 IMAD.IADD R4, R4, 0x1, -R12 ;  /* 0x000000010404b824 */ /* 0x000fe200078e0a0c */
[----:B------:R-:W-:-:S03]  /*29c0*/  ISETP.GT.U32.AND P5, PT, R12, R5, PT ;  /* 0x000000050c00720c */ /* 0x000fc60003fa4070 */
[----:B------:R-:W-:Y:S01]  /*29d0*/  @!P4 IMAD.IADD R6, R6, 0x1, -R12 ;  /* 0x000000010606c824 */ /* 0x000fe200078e0a0c */
[----:B------:R-:W-:Y:S02]  /*29e0*/  ISETP.GT.U32.AND P3, PT, R12, R4, PT ;  /* 0x000000040c00720c */ /* 0x000fe40003f64070 */
[----:B------:R-:W-:Y:S01]  /*29f0*/  ISETP.GE.AND P4, PT, R23, RZ, PT ;  /* 0x000000ff1700720c */ /* 0x000fe20003f86270 */
[----:B------:R-:W-:Y:S02]  /*2a00*/  @!P1 IMAD.MOV R10, RZ, RZ, -R10 ;  /* 0x000000ffff0a9224 */ /* 0x000fe400078e0a0a */
[----:B------:R-:W-:Y:S01]  /*2a10*/  @!P2 IMAD.MOV R6, RZ, RZ, -R6 ;  /* 0x000000ffff06a224 */ /* 0x000fe200078e0a06 */
[----:B0-----:R-:W-:Y:S01]  /*2a20*/  SHF.R.S32.HI R23, RZ, 0x2, R29 ;  /* 0x00000002ff177819 */ /* 0x001fe2000001141d */
[--C-:B------:R-:W-:Y:S02]  /*2a30*/  @!P0 IMAD.IADD R22, R22, 0x1, -R12.reuse ;  /* 0x0000000116168824 */ /* 0x100fe400078e0a0c */
[--C-:B------:R-:W-:Y:S01]  /*2a40*/  @!P5 IMAD.IADD R5, R5, 0x1, -R12.reuse ;  /* 0x000000010505d824 */ /* 0x100fe200078e0a0c */
[----:B-1----:R-:W-:Y:S01]  /*2a50*/  LOP3.LUT R27, R27, 0x3, RZ, 0xc0, !PT ;  /* 0x000000031b1b7812 */ /* 0x002fe200078ec0ff */
[C---:B------:R-:W-:Y:S01]  /*2a60*/  IMAD.SHL.U32 R25, R29.reuse, 0x2, RZ ;  /* 0x000000021d197824 */ /* 0x040fe200078e00ff */
[----:B------:R-:W-:Y:S01]  /*2a70*/  ISETP.GE.AND P5, PT, R24, RZ, PT ;  /* 0x000000ff1800720c */ /* 0x000fe20003fa6270 */
[----:B------:R-:W-:Y:S01]  /*2a80*/  IMAD.SHL.U32 R26, R29, 0x10, RZ ;  /* 0x000000101d1a7824 */ /* 0x000fe200078e00ff */
[----:B------:R-:W-:Y:S01]  /*2a90*/  ISETP.GT.U32.AND P0, PT, R12, R22, PT ;  /* 0x000000160c00720c */ /* 0x000fe20003f04070 */
[----:B------:R-:W-:Y:S01]  /*2aa0*/  IMAD.SHL.U32 R24, R27, 0x20, RZ ;  /* 0x000000201b187824 */ /* 0x000fe200078e00ff */
[----:B------:R-:W-:Y:S01]  /*2ab0*/  SGXT R23, R23, 0x1 ;  /* 0x000000011717781a */ /* 0x000fe20000000200 */
[----:B------:R-:W-:Y:S01]  /*2ac0*/  @!P3 IMAD.IADD R4, R4, 0x1, -R12 ;  /* 0x000000010404b824 */ /* 0x000fe200078e0a0c */
[----:B------:R-:W-:Y:S01]  /*2ad0*/  ISETP.GE.AND P3, PT, R2, RZ, PT ;  /* 0x000000ff0200720c */ /* 0x000fe20003f66270 */
[----:B------:R-:W-:Y:S01]  /*2ae0*/  STL [R1+0x10cc], R26 ;  /* 0x0010cc1a01007387 */ /* 0x000fe20000100800 */
[----:B------:R-:W-:Y:S01]  /*2af0*/  LOP3.LUT R23, R24, 0x90, R23, 0xf8, !PT ;  /* 0x0000009018177812 */ /* 0x000fe200078ef817 */
[----:B------:R-:W-:Y:S01]  /*2b00*/  @!P4 IMAD.MOV R7, RZ, RZ, -R7 ;  /* 0x000000ffff07c224 */ /* 0x000fe200078e0a07 */
[----:B------:R-:W-:-:S02]  /*2b10*/  LOP3.LUT R0, R0, R24, RZ, 0xfc, !PT ;  /* 0x0000001800007212 */ /* 0x000fc400078efcff */
[----:B------:R-:W-:Y:S01]  /*2b20*/  LOP3.LUT R2, R23, 0x10, R25, 0x78, !PT ;  /* 0x0000001017027812 */ /* 0x000fe200078e7819 */
[----:B------:R-:W-:Y:S01]  /*2b30*/  @!P5 IMAD.MOV R5, RZ, RZ, -R5 ;  /* 0x000000ffff05d224 */ /* 0x000fe200078e0a05 */
[----:B------:R-:W-:Y:S01]  /*2b40*/  LOP3.LUT R23, R26, 0x100, RZ, 0xc0, !PT ;  /* 0x000001001a177812 */ /* 0x000fe200078ec0ff */
[----:B------:R-:W-:Y:S01]  /*2b50*/  @!P0 IMAD.IADD R22, R22, 0x1, -R12 ;  /* 0x0000000116168824 */ /* 0x000fe200078e0a0c */
[----:B------:R-:W-:Y:S02]  /*2b60*/  ISETP.NE.AND P0, PT, R3, RZ, PT ;  /* 0x000000ff0300720c */ /* 0x000fe40003f05270 */
[----:B------:R-:W-:Y:S01]  /*2b70*/  IADD3 R2, PT, PT, R2, UR5, R23 ;  /* 0x0000000502027c10 */ /* 0x000fe2000fffe017 */
[----:B------:R-:W-:Y:S01]  /*2b80*/  @!P3 IMAD.MOV R4, RZ, RZ, -R4 ;  /* 0x000000ffff04b224 */ /* 0x000fe200078e0a04 */
[----:B------:R-:W-:Y:S01]  /*2b90*/  LOP3.LUT R25, R29, 0x1f, RZ, 0xc0, !PT ;  /* 0x0000001f1d197812 */ /* 0x000fe200078ec0ff */
[----:B------:R-:W-:Y:S01]  /*2ba0*/  @!P6 IMAD.MOV R22, RZ, RZ, -R22 ;  /* 0x000000ffff16e224 */ /* 0x000fe200078e0a16 */
[----:B------:R-:W-:Y:S01]  /*2bb0*/  LOP3.LUT R3, RZ, R3, RZ, 0x33, !PT ;  /* 0x00000003ff037212 */ /* 0x000fe200078e33ff */
[----:B------:R0:W-:Y:S03]  /*2bc0*/  STL [R1+0x10a4], R2 ;  /* 0x0010a40201007387 */ /* 0x0001e60000100800 */
[----:B------:R-:W-:-:S02]  /*2bd0*/  SEL R21, R3, R21, !P0 ;  /* 0x0000001503157207 */ /* 0x000fc40004000000 */
[C---:B------:R-:W-:Y:S02]  /*2be0*/  SEL R20, R3.reuse, R20, !P0 ;  /* 0x0000001403147207 */ /* 0x040fe40004000000 */
[----:B------:R-:W-:Y:S01]  /*2bf0*/  SEL R19, R3, R19, !P0 ;  /* 0x0000001303137207 */ /* 0x000fe20004000000 */
[----:B------:R-:W-:Y:S01]  /*2c00*/  IMAD R21, R21, UR21, RZ ;  /* 0x0000001515157c24 */ /* 0x000fe2000f8e02ff */
[----:B------:R-:W-:Y:S01]  /*2c10*/  SEL R18, R3, R18, !P0 ;  /* 0x0000001203127207 */ /* 0x000fe20004000000 */
[----:B0-----:R-:W-:Y:S01]  /*2c20*/  IMAD R2, R25, UR4, RZ ;  /* 0x0000000419027c24 */ /* 0x001fe2000f8e02ff */
[C---:B------:R-:W-:Y:S01]  /*2c30*/  SEL R17, R3.reuse, R17, !P0 ;  /* 0x0000001103117207 */ /* 0x040fe20004000000 */
[----:B------:R-:W-:Y:S01]  /*2c40*/  IMAD R20, R20, UR21, RZ ;  /* 0x0000001514147c24 */ /* 0x000fe2000f8e02ff */
[----:B------:R-:W-:Y:S01]  /*2c50*/  SEL R16, R3, R16, !P0 ;  /* 0x0000001003107207 */ /* 0x000fe20004000000 */
[----:B------:R-:W-:Y:S01]  /*2c60*/  IMAD R19, R19, UR21, RZ ;  /* 0x0000001513137c24 */ /* 0x000fe2000f8e02ff */
[----:B----4-:R-:W-:Y:S01]  /*2c70*/  IADD3 R12, P1, PT, R2, UR32, RZ ;  /* 0x00000020020c7c10 */ /* 0x010fe2000ff3e0ff */
[----:B------:R-:W-:Y:S01]  /*2c80*/  IMAD R18, R18, UR21, RZ ;  /* 0x0000001512127c24 */ /* 0x000fe2000f8e02ff */
[----:B------:R-:W-:Y:S01]  /*2c90*/  SEL R15, R3, R15, !P0 ;  /* 0x0000000f030f7207 */ /* 0x000fe20004000000 */
[----:B------:R-:W-:Y:S01]  /*2ca0*/  IMAD R17, R17, UR21, RZ ;  /* 0x0000001511117c24 */ /* 0x000fe2000f8e02ff */
[C---:B------:R-:W-:Y:S01]  /*2cb0*/  SEL R14, R3.reuse, R14, !P0 ;  /* 0x0000000e030e7207 */ /* 0x040fe20004000000 */
[----:B------:R-:W-:Y:S01]  /*2cc0*/  IMAD R16, R16, UR21, RZ ;  /* 0x0000001510107c24 */ /* 0x000fe2000f8e02ff */
[----:B------:R-:W-:Y:S01]  /*2cd0*/  SEL R13, R3, R13, !P0 ;  /* 0x0000000d030d7207 */ /* 0x000fe20004000000 */
[----:B------:R-:W-:Y:S01]  /*2ce0*/  IMAD R15, R15, UR21, RZ ;  /* 0x000000150f0f7c24 */ /* 0x000fe2000f8e02ff */
[C---:B------:R-:W-:Y:S01]  /*2cf0*/  SEL R11, R3.reuse, R11, !P0 ;  /* 0x0000000b030b7207 */ /* 0x040fe20004000000 */
[----:B------:R-:W-:Y:S01]  /*2d00*/  IMAD R14, R14, UR21, RZ ;  /* 0x000000150e0e7c24 */ /* 0x000fe2000f8e02ff */
[----:B------:R-:W-:Y:S01]  /*2d10*/  SEL R10, R3, R10, !P0 ;  /* 0x0000000a030a7207 */ /* 0x000fe20004000000 */
        /* <DEDUP_REMOVED lines=11> */
[----:B------:R-:W-:Y:S01]  /*2dd0*/  LEA.HI.X.SX32 R2, R2, UR33, 0x1, P1 ;  /* 0x0000002102027c11 */ /* 0x000fe200088f0eff */
[----:B------:R-:W-:Y:S01]  /*2de0*/  IMAD R4, R4, UR21, RZ ;  /* 0x0000001504047c24 */ /* 0x000fe2000f8e02ff */
[-C--:B------:R-:W-:Y:S01]  /*2df0*/  IADD3 R23, P2, PT, R21, R12.reuse, RZ ;  /* 0x0000000c15177210 */ /* 0x080fe20007f5e0ff */
[----:B------:R-:W0:Y:S01]  /*2e00*/  LDCU.64 UR32, c[0x0][0x380] ;  /* 0x00007000ff2077ac */ /* 0x000e220008000a00 */
[CC--:B------:R-:W-:Y:S01]  /*2e10*/  IADD3 R22, P1, PT, R20.reuse, R12.reuse, RZ ;  /* 0x0000000c14167210 */ /* 0x0c0fe20007f3e0ff */
[----:B------:R-:W-:Y:S01]  /*2e20*/  IMAD R3, R3, UR21, RZ ;  /* 0x0000001503037c24 */ /* 0x000fe2000f8e02ff */
[----:B------:R-:W-:Y:S01]  /*2e30*/  IADD3 R24, P0, PT, R19, R12, RZ ;  /* 0x0000000c13187210 */ /* 0x000fe20007f1e0ff */
[----:B------:R1:W-:Y:S01]  /*2e40*/  STL [R1+0x81c], R23 ;  /* 0x00081c1701007387 */ /* 0x0003e20000100800 */
[----:B------:R-:W-:-:S03]  /*2e50*/  LEA.HI.X.SX32 R20, R20, R2, 0x1, P1 ;  /* 0x0000000214147211 */ /* 0x000fc600008f0eff */
[----:B------:R4:W-:Y:S04]  /*2e60*/  STL [R1+0x824], R22 ;  /* 0x0008241601007387 */ /* 0x0009e80000100800 */
[----:B------:R0:W-:Y:S01]  /*2e70*/  STL [R1+0x82c], R24 ;  /* 0x00082c1801007387 */ /* 0x0001e20000100800 */
[-C--:B-1----:R-:W-:Y:S02]  /*2e80*/  IADD3 R23, P4, PT, R18, R12.reuse, RZ ;  /* 0x0000000c12177210 */ /* 0x082fe40007f9e0ff */
[----:B----4-:R-:W-:-:S03]  /*2e90*/  IADD3 R22, P6, PT, R17, R12, RZ ;  /* 0x0000000c11167210 */ /* 0x010fc60007fde0ff */
[----:B------:R1:W-:Y:S01]  /*2ea0*/  STL [R1+0x834], R23 ;  /* 0x0008341701007387 */ /* 0x0003e20000100800 */
[----:B0-----:R-:W-:-:S03]  /*2eb0*/  IADD3 R24, P5, PT, R16, R12, RZ ;  /* 0x0000000c10187210 */ /* 0x001fc60007fbe0ff */
[----:B------:R0:W-:Y:S04]  /*2ec0*/  STL [R1+0x83c], R22 ;  /* 0x00083c1601007387 */ /* 0x0001e80000100800 */
[----:B------:R4:W-:Y:S01]  /*2ed0*/  STL [R1+0x844], R24 ;  /* 0x0008441801007387 */ /* 0x0009e20000100800 */
[----:B-1----:R-:W-:Y:S02]  /*2ee0*/  IADD3 R23, P3, PT, R15, R12, RZ ;  /* 0x0000000c0f177210 */ /* 0x002fe40007f7e0ff */
[----:B0-----:R-:W-:-:S03]  /*2ef0*/  LEA.HI.X.SX32 R22, R21, R2, 0x1, P2 ;  /* 0x0000000215167211 */ /* 0x001fc600010f0eff */
[----:B------:R-:W-:Y:S01]  /*2f00*/  STL [R1+0x100c], R23 ;  /* 0x00100c1701007387 */ /* 0x000fe20000100800 */
[----:B------:R-:W-:-:S03]  /*2f10*/  IADD3 R21, P2, PT, R14, R12, RZ ;  /* 0x0000000c0e157210 */ /* 0x000fc60007f5e0ff */
[----:B------:R-:W-:Y:S04]  /*2f20*/  STL [R1+0x818], R22 ;  /* 0x0008181601007387 */ /* 0x000fe80000100800 */
[----:B----4-:R-:W4:Y:S04]  /*2f30*/  LDL.LU R24, [R1] ;  /* 0x0000000001187983 */ /* 0x010f280000300800 */
[----:B------:R-:W-:Y:S04]  /*2f40*/  STL [R1+0x1014], R21 ;  /* 0x0010141501007387 */ /* 0x000fe80000100800 */
[----:B------:R-:W4:Y:S04]  /*2f50*/  LDL.LU R25, [R1+0x4] ;  /* 0x0000040001197983 */ /* 0x000f280000300800 */
[----:B------:R0:W-:Y:S04]  /*2f60*/  STL [R1+0x820], R20 ;  /* 0x0008201401007387 */ /* 0x0001e80000100800 */
[----:B------:R-:W4:Y:S04]  /*2f70*/  LDL.LU R26, [R1+0x8] ;  /* 0x00000800011a7983 */ /* 0x000f280000300800 */
[----:B------:R-:W4:Y:S04]  /*2f80*/  LDL.LU R28, [R1+0xc] ;  /* 0x00000c00011c7983 */ /* 0x000f280000300800 */
[----:B------:R-:W4:Y:S04]  /*2f90*/  LDL.LU R27, [R1+0x10] ;  /* 0x00001000011b7983 */ /* 0x000f280000300800 */
[----:B------:R-:W4:Y:S01]  /*2fa0*/  LDL.LU R29, [R1+0x14] ;  /* 0x00001400011d7983 */ /* 0x000f220000300800 */
[----:B0-----:R-:W-:Y:S01]  /*2fb0*/  IADD3 R20, P1, PT, R13, R12, RZ ;  /* 0x0000000c0d147210 */ /* 0x001fe20007f3e0ff */
[----:B------:R-:W-:Y:S01]  /*2fc0*/  IMAD R9, R9, UR34, RZ ;  /* 0x0000002209097c24 */ /* 0x000fe2000f8e02ff */
[----:B------:R-:W-:Y:S01]  /*2fd0*/  LEA.HI.X.SX32 R19, R19, R2, 0x1, P0 ;  /* 0x0000000213137211 */ /* 0x000fe200000f0eff */
[----:B------:R-:W-:Y:S01]  /*2fe0*/  IMAD R8, R8, UR34, RZ ;  /* 0x0000002208087c24 */ /* 0x000fe2000f8e02ff */
[----:B------:R-:W-:Y:S01]  /*2ff0*/  IADD3 R21, P0, PT, R11, R12, RZ ;  /* 0x0000000c0b157210 */ /* 0x000fe20007f1e0ff */
[----:B------:R0:W-:Y:S01]  /*3000*/  STL [R1+0x105c], R20 ;  /* 0x00105c1401007387 */ /* 0x0001e20000100800 */
[-C--:B------:R-:W-:Y:S01]  /*3010*/  LEA.HI.X.SX32 R16, R16, R2.reuse, 0x1, P5 ;  /* 0x0000000210107211 */ /* 0x080fe200028f0eff */
[----:B------:R-:W-:Y:S01]  /*3020*/  UIMAD UR76, UR6, 0x1f, URZ ;  /* 0x0000001f064c78a4 */ /* 0x000fe2000f8e02ff */
[-C--:B------:R-:W-:Y:S01]  /*3030*/  LEA.HI.X.SX32 R13, R13, R2.reuse, 0x1, P1 ;  /* 0x000000020d0d7211 */ /* 0x080fe200008f0eff */
[----:B------:R1:W-:Y:S01]  /*3040*/  STL [R1+0x828], R19 ;  /* 0x0008281301007387 */ /* 0x0003e20000100800 */
[----:B------:R-:W-:Y:S01]  /*3050*/  LEA.HI.X.SX32 R11, R11, R2, 0x1, P0 ;  /* 0x000000020b0b7211 */ /* 0x000fe200000f0eff */
[----:B------:R-:W-:-:S02]  /*3060*/  USHF.R.S32.HI UR48, URZ, 0x1f, UR20 ;  /* 0x0000001fff307899 */ /* 0x000fc40008011414 */
[----:B------:R-:W-:Y:S01]  /*3070*/  STL [R1+0x1058], R21 ;  /* 0x0010581501007387 */ /* 0x000fe20000100800 */
[----:B------:R-:W-:Y:S01]  /*3080*/  UIMAD UR35, UR6, 0x1b, URZ ;  /* 0x0000001b062378a4 */ /* 0x000fe2000f8e02ff */
[-C--:B0-----:R-:W-:Y:S01]  /*3090*/  LEA.HI.X.SX32 R20, R18, R2.reuse, 0x1, P4 ;  /* 0x0000000212147211 */ /* 0x081fe200020f0eff */
[----:B------:R-:W-:Y:S01]  /*30a0*/  ULEA.HI UR20, UR48, UR20, URZ, 0x5 ;  /* 0x0000001430147291 */ /* 0x000fe2000f8f28ff */
[----:B------:R-:W-:Y:S01]  /*30b0*/  LEA.HI.X.SX32 R18, R17, R2, 0x1, P6 ;  /* 0x0000000211127211 */ /* 0x000fe200030f0eff */
[----:B------:R-:W-:Y:S01]  /*30c0*/  USHF.R.S32.HI UR48, URZ, 0x1f, UR76 ;  /* 0x0000001fff307899 */ /* 0x000fe2000801144c */
[CC--:B-1----:R-:W-:Y:S01]  /*30d0*/  IADD3 R19, P4, PT, R10.reuse, R12.reuse, RZ ;  /* 0x0000000c0a137210 */ /* 0x0c2fe20007f9e0ff */
[----:B------:R-:W-:Y:S01]  /*30e0*/  STL [R1+0x830], R20 ;  /* 0x0008301401007387 */ /* 0x000fe20000100800 */
[C---:B------:R-:W-:Y:S01]  /*30f0*/  IADD3 R17, P6, PT, R7.reuse, R12, RZ ;  /* 0x0000000c07117210 */ /* 0x040fe20007fde0ff */
[----:B------:R-:W-:Y:S01]  /*3100*/  USHF.R.S32.HI UR52, URZ, 0x1f, UR35 ;  /* 0x0000001fff347899 */ /* 0x000fe20008011423 */
[-C--:B------:R-:W-:Y:S01]  /*3110*/  LEA.HI.X.SX32 R10, R10, R2.reuse, 0x1, P4 ;  /* 0x000000020a0a7211 */ /* 0x080fe200020f0eff */
[----:B------:R-:W-:Y:S01]  /*3120*/  STL [R1+0x1054], R19 ;  /* 0x0010541301007387 */ /* 0x000fe20000100800 */
[----:B------:R-:W-:Y:S01]  /*3130*/  LEA.HI.X.SX32 R7, R7, R2, 0x1, P6 ;  /* 0x0000000207077211 */ /* 0x000fe200030f0eff */
[----:B------:R-:W-:-:S02]  /*3140*/  UIMAD UR36, UR6, 0x1a, URZ ;  /* 0x0000001a062478a4 */ /* 0x000fc4000f8e02ff */
[----:B------:R0:W-:Y:S01]  /*3150*/  STL [R1+0x838], R18 ;  /* 0x0008381201007387 */ /* 0x0001e20000100800 */
[----:B------:R-:W-:Y:S02]  /*3160*/  UIMAD UR37, UR6, 0x19, URZ ;  /* 0x00000019062578a4 */ /* 0x000fe4000f8e02ff */
[----:B------:R-:W-:Y:S01]  /*3170*/  USHF.R.S32.HI UR53, URZ, 0x1f, UR36 ;  /* 0x0000001fff357899 */ /* 0x000fe20008011424 */
[----:B------:R1:W-:Y:S01]  /*3180*/  STL [R1+0x1050], R17 ;  /* 0x0010501101007387 */ /* 0x0003e20000100800 */
[----:B------:R-:W-:Y:S02]  /*3190*/  USHF.R.S32.HI UR54, URZ, 0x1f, UR37 ;  /* 0x0000001fff367899 */ /* 0x000fe40008011425 */
[----:B------:R-:W-:Y:S01]  /*31a0*/  UIMAD UR38, UR6, 0x18, URZ ;  /* 0x00000018062678a4 */ /* 0x000fe2000f8e02ff */
[----:B------:R2:W-:Y:S01]  /*31b0*/  STL [R1+0x840], R16 ;  /* 0x0008401001007387 */ /* 0x0005e20000100800 */
[----:B------:R-:W-:Y:S01]  /*31c0*/  UIMAD UR39, UR6, 0x17, URZ ;  /* 0x00000017062778a4 */ /* 0x000fe2000f8e02ff */
[----:B0-----:R-:W-:Y:S01]  /*31d0*/  IADD3 R18, P5, PT, R6, R12, RZ ;  /* 0x0000000c06127210 */ /* 0x001fe20007fbe0ff */
[----:B------:R-:W-:-:S02]  /*31e0*/  USHF.R.S32.HI UR55, URZ, 0x1f, UR38 ;  /* 0x0000001fff377899 */ /* 0x000fc40008011426 */
[----:B------:R-:W-:Y:S01]  /*31f0*/  USHF.R.S32.HI UR56, URZ, 0x1f, UR39 ;  /* 0x0000001fff387899 */ /* 0x000fe20008011427 */
[-C--:B-1----:R-:W-:Y:S01]  /*3200*/  LEA.HI.X.SX32 R17, R15, R2.reuse, 0x1, P3 ;  /* 0x000000020f117211 */ /* 0x082fe200018f0eff */
[----:B------:R-:W-:Y:S01]  /*3210*/  STL [R1+0x104c], R18 ;  /* 0x00104c1201007387 */ /* 0x000fe20000100800 */
[----:B------:R-:W-:Y:S01]  /*3220*/  LEA.HI.X.SX32 R15, R14, R2, 0x1, P2 ;  /* 0x000000020e0f7211 */ /* 0x000fe200010f0eff */
[----:B------:R-:W-:Y:S01]  /*3230*/  UIMAD UR40, UR6, 0x16, URZ ;  /* 0x00000016062878a4 */ /* 0x000fe2000f8e02ff */
[-C--:B--2---:R-:W-:Y:S01]  /*3240*/  IADD3 R16, P3, PT, R5, R12.reuse, RZ ;  /* 0x0000000c05107210 */ /* 0x084fe20007f7e0ff */
[----:B------:R-:W-:Y:S01]  /*3250*/  STL [R1+0x1008], R17 ;  /* 0x0010081101007387 */ /* 0x000fe20000100800 */
[-C--:B------:R-:W-:Y:S01]  /*3260*/  IADD3 R14, P2, PT, R4, R12.reuse, RZ ;  /* 0x0000000c040e7210 */ /* 0x080fe20007f5e0ff */
[----:B------:R-:W-:Y:S01]  /*3270*/  USHF.R.S32.HI UR57, URZ, 0x1f, UR40 ;  /* 0x0000001fff397899 */ /* 0x000fe20008011428 */
[----:B------:R-:W-:Y:S01]  /*3280*/  IADD3 R12, P1, PT, R3, R12, RZ ;  /* 0x0000000c030c7210 */ /* 0x000fe20007f3e0ff */
[----:B------:R-:W-:Y:S01]  /*3290*/  STL [R1+0x1048], R16 ;  /* 0x0010481001007387 */ /* 0x000fe20000100800 */
[-C--:B------:R-:W-:Y:S01]  /*32a0*/  LEA.HI.X.SX32 R6, R6, R2.reuse, 0x1, P5 ;  /* 0x0000000206067211 */ /* 0x080fe200028f0eff */
[----:B------:R-:W-:Y:S01]  /*32b0*/  UIMAD UR41, UR6, 0x15, URZ ;  /* 0x00000015062978a4 */ /* 0x000fe2000f8e02ff */
[-C--:B------:R-:W-:Y:S01]  /*32c0*/  LEA.HI.X.SX32 R5, R5, R2.reuse, 0x1, P3 ;  /* 0x0000000205057211 */ /* 0x080fe200018f0eff */
[----:B------:R-:W-:Y:S01]  /*32d0*/  STL [R1+0x1010], R15 ;  /* 0x0010100f01007387 */ /* 0x000fe20000100800 */
[-C--:B------:R-:W-:Y:S01]  /*32e0*/  LEA.HI.X.SX32 R4, R4, R2.reuse, 0x1, P2 ;  /* 0x0000000204047211 */ /* 0x080fe200010f0eff */
[----:B------:R-:W-:Y:S01]  /*32f0*/  USHF.R.S32.HI UR58, URZ, 0x1f, UR41 ;  /* 0x0000001fff3a7899 */ /* 0x000fe20008011429 */
[----:B------:R-:W-:Y:S01]  /*3300*/  LEA.HI.X.SX32 R2, R3, R2, 0x1, P1 ;  /* 0x0000000203027211 */ /* 0x000fe200008f0eff */
[----:B------:R-:W-:Y:S01]  /*3310*/  STL [R1+0x1044], R14 ;  /* 0x0010440e01007387 */ /* 0x000fe20000100800 */
[----:B------:R-:W-:-:S02]  /*3320*/  UIMAD UR42, UR6, 0x14, URZ ;  /* 0x00000014062a78a4 */ /* 0x000fc4000f8e02ff */
[----:B------:R-:W-:Y:S01]  /*3330*/  UIMAD UR43, UR6, 0x13, URZ ;  /* 0x00000013062b78a4 */ /* 0x000fe2000f8e02ff */
[----:B------:R-:W-:Y:S01]  /*3340*/  STL [R1+0x1018], R13 ;  /* 0x0010180d01007387 */ /* 0x000fe20000100800 */
[----:B------:R-:W-:Y:S02]  /*3350*/  USHF.R.S32.HI UR59, URZ, 0x1f, UR42 ;  /* 0x0000001fff3b7899 */ /* 0x000fe4000801142a */
[----:B------:R-:W-:Y:S01]  /*3360*/  USHF.R.S32.HI UR60, URZ, 0x1f, UR43 ;  /* 0x0000001fff3c7899 */ /* 0x000fe2000801142b */
[----:B------:R0:W-:Y:S01]  /*3370*/  STL [R1+0x1038], R12 ;  /* 0x0010380c01007387 */ /* 0x0001e20000100800 */
[----:B------:R-:W-:Y:S02]  /*3380*/  UIMAD UR44, UR6, 0x12, URZ ;  /* 0x00000012062c78a4 */ /* 0x000fe4000f8e02ff */
[----:B------:R-:W-:Y:S01]  /*3390*/  UIMAD UR45, UR6, 0x11, URZ ;  /* 0x00000011062d78a4 */ /* 0x000fe2000f8e02ff */
[----:B------:R1:W-:Y:S01]  /*33a0*/  STL [R1+0x101c], R11 ;  /* 0x00101c0b01007387 */ /* 0x0003e20000100800 */
[----:B------:R-:W-:-:S02]  /*33b0*/  USHF.L.U32 UR46, UR6, 0x4, URZ ;  /* 0x00000004062e7899 */ /* 0x000fc400080006ff */
[----:B------:R-:W-:Y:S01]  /*33c0*/  UIMAD UR47, UR6, 0xf, URZ ;  /* 0x0000000f062f78a4 */ /* 0x000fe2000f8e02ff */
[----:B------:R-:W-:Y:S01]  /*33d0*/  STL [R1+0x1020], R10 ;  /* 0x0010200a01007387 */ /* 0x000fe20000100800 */
[----:B------:R-:W-:Y:S01]  /*33e0*/  USHF.L.U32 UR21, UR6, 0x5, URZ ;  /* 0x0000000506157899 */ /* 0x000fe200080006ff */
[----:B0-----:R-:W-:Y:S01]  /*33f0*/  IADD3 R12, P6, PT, R9, UR32, RZ ;  /* 0x00000020090c7c10 */ /* 0x001fe2000ffde0ff */
[----:B------:R-:W-:Y:S01]  /*3400*/  UIMAD UR7, UR7, 0xd, URZ ;  /* 0x0000000d070778a4 */ /* 0x000fe2000f8e02ff */
[----:B------:R4:W-:Y:S01]  /*3410*/  STL [R1+0x1024], R7 ;  /* 0x0010240701007387 */ /* 0x0009e20000100800 */
[----:B------:R-:W-:Y:S01]  /*3420*/  UIMAD UR8, UR8, 0xc, URZ ;  /* 0x0000000c080878a4 */ /* 0x000fe2000f8e02ff */
[C---:B-1----:R-:W-:Y:S01]  /*3430*/  IADD3 R11, P5, PT, R8.reuse, UR32, RZ ;  /* 0x00000020080b7c10 */ /* 0x042fe2000ffbe0ff */
[----:B------:R-:W-:Y:S01]  /*3440*/  UIMAD UR9, UR9, 0xb, URZ ;  /* 0x0000000b090978a4 */ /* 0x000fe2000f8e02ff */
[----:B------:R0:W-:Y:S01]  /*3450*/  STL [R1+0x1028], R6 ;  /* 0x0010280601007387 */ /* 0x0001e20000100800 */
[----:B------:R-:W-:Y:S01]  /*3460*/  UIMAD UR10, UR10, 0xa, URZ ;  /* 0x0000000a0a0a78a4 */ /* 0x000fe2000f8e02ff */
[----:B------:R-:W-:Y:S01]  /*3470*/  LEA.HI.X.SX32 R23, R8, UR33, 0x1, P5 ;  /* 0x0000002108177c11 */ /* 0x000fe2000a8f0eff */
[----:B------:R-:W-:Y:S01]  /*3480*/  UIMAD UR11, UR11, 0x9, URZ ;  /* 0x000000090b0b78a4 */ /* 0x000fe2000f8e02ff */
[----:B------:R1:W-:Y:S01]  /*3490*/  STL [R1+0x102c], R5 ;  /* 0x00102c0501007387 */ /* 0x0003e20000100800 */
[----:B------:R-:W-:-:S02]  /*34a0*/  USHF.L.U32 UR12, UR12, 0x3, URZ ;  /* 0x000000030c0c7899 */ /* 0x000fc400080006ff */
[----:B-----5:R-:W-:Y:S01]  /*34b0*/  UIMAD UR13, UR13, 0x7, URZ ;  /* 0x000000070d0d78a4 */ /* 0x020fe2000f8e02ff */
[----:B------:R2:W-:Y:S01]  /*34c0*/  STL [R1+0x1030], R4 ;  /* 0x0010300401007387 */ /* 0x0005e20000100800 */
[----:B------:R-:W-:Y:S02]  /*34d0*/  UIMAD UR14, UR14, 0x6, URZ ;  /* 0x000000060e0e78a4 */ /* 0x000fe4000f8e02ff */
[----:B------:R-:W-:Y:S01]  /*34e0*/  UIMAD UR15, UR15, 0x5, URZ ;  /* 0x000000050f0f78a4 */ /* 0x000fe2000f8e02ff */
[----:B------:R5:W-:Y:S01]  /*34f0*/  STL [R1+0x1034], R2 ;  /* 0x0010340201007387 */ /* 0x000be20000100800 */
[----:B------:R-:W-:Y:S02]  /*3500*/  USHF.L.U32 UR16, UR16, 0x2, URZ ;  /* 0x0000000210107899 */ /* 0x000fe400080006ff */
[----:B---3--:R-:W-:Y:S01]  /*3510*/  UIMAD UR17, UR17, 0x3, URZ ;  /* 0x00000003111178a4 */ /* 0x008fe2000f8e02ff */
[----:B------:R3:W-:Y:S01]  /*3520*/  STL [R1+0x7a4], R12 ;  /* 0x0007a40c01007387 */ /* 0x0007e20000100800 */
[----:B------:R-:W-:-:S02]  /*3530*/  USHF.L.U32 UR18, UR18, 0x1, URZ ;  /* 0x0000000112127899 */ /* 0x000fc400080006ff */
[----:B------:R-:W-:Y:S01]  /*3540*/  USHF.R.S32.HI UR19, URZ, 0x1f, UR19 ;  /* 0x0000001fff137899 */ /* 0x000fe20008011413 */
[----:B------:R0:W-:Y:S01]  /*3550*/  STL [R1+0x7ac], R11 ;  /* 0x0007ac0b01007387 */ /* 0x0001e20000100800 */
[----:B------:R-:W-:Y:S01]  /*3560*/  USHF.L.U32 UR4, UR4, 0x5, URZ ;  /* 0x0000000504047899 */ /* 0x000fe200080006ff */
[----:B----4-:R-:W-:-:S05]  /*3570*/  IMAD R7, R24, UR34, RZ ;  /* 0x0000002218077c24 */ /* 0x010fca000f8e02ff */
[----:B------:R-:W-:Y:S01]  /*3580*/  IADD3 R10, P4, PT, R7, UR32, RZ ;  /* 0x00000020070a7c10 */ /* 0x000fe2000ff9e0ff */
[----:B0-----:R-:W-:Y:S01]  /*3590*/  IMAD R6, R25, UR34, RZ ;  /* 0x0000002219067c24 */ /* 0x001fe2000f8e02ff */
[----:B------:R-:W-:-:S03]  /*35a0*/  LEA.HI.X.SX32 R25, R9, UR33, 0x1, P6 ;  /* 0x0000002109197c11 */ /* 0x000fc6000b0f0eff */
[----:B------:R0:W-:Y:S01]  /*35b0*/  STL [R1+0x7b4], R10 ;  /* 0x0007b40a01007387 */ /* 0x0001e20000100800 */
[----:B------:R-:W-:Y:S01]  /*35c0*/  LEA.HI.X.SX32 R22, R7, UR33, 0x1, P4 ;  /* 0x0000002107167c11 */ /* 0x000fe2000a0f0eff */
[----:B-1----:R-:W-:Y:S02]  /*35d0*/  IMAD R5, R26, UR34, RZ ;  /* 0x000000221a057c24 */ /* 0x002fe4000f8e02ff */
[----:B--2---:R-:W-:-:S03]  /*35e0*/  IMAD R4, R28, UR34, RZ ;  /* 0x000000221c047c24 */ /* 0x004fc6000f8e02ff */
[----:B------:R-:W-:Y:S01]  /*35f0*/  IADD3 R28, P2, PT, R5, UR32, RZ ;  /* 0x00000020051c7c10 */ /* 0x000fe2000ff5e0ff */
[----:B------:R-:W-:Y:S01]  /*3600*/  IMAD R3, R27, UR34, RZ ;  /* 0x000000221b037c24 */ /* 0x000fe2000f8e02ff */
[----:B------:R-:W-:Y:S02]  /*3610*/  IADD3 R27, P1, PT, R4, UR32, RZ ;  /* 0x00000020041b7c10 */ /* 0x000fe4000ff3e0ff */
[----:B------:R-:W-:Y:S01]  /*3620*/  LEA.HI.X.SX32 R15, R5, UR33, 0x1, P2 ;  /* 0x00000021050f7c11 */ /* 0x000fe200090f0eff */
[----:B-----5:R-:W-:Y:S01]  /*3630*/  IMAD R2, R29, UR34, RZ ;  /* 0x000000221d027c24 */ /* 0x020fe2000f8e02ff */
[----:B------:R-:W-:Y:S01]  /*3640*/  IADD3 R29, P3, PT, R6, UR32, RZ ;  /* 0x00000020061d7c10 */ /* 0x000fe2000ff7e0ff */
[----:B------:R-:W-:Y:S01]  /*3650*/  UIMAD UR34, UR6, 0x1c, URZ ;  /* 0x0000001c062278a4 */ /* 0x000fe2000f8e02ff */
[C---:B------:R-:W-:Y:S02]  /*3660*/  IADD3 R26, P0, PT, R3.reuse, UR32, RZ ;  /* 0x00000020031a7c10 */ /* 0x040fe4000ff1e0ff */
[----:B------:R-:W-:Y:S01]  /*3670*/  IADD3 R24, P6, PT, R2, UR32, RZ ;  /* 0x0000002002187c10 */ /* 0x000fe2000ffde0ff */
[----:B------:R-:W-:Y:S01]  /*3680*/  STL [R1+0x7bc], R29 ;  /* 0x0007bc1d01007387 */ /* 0x000fe20000100800 */
[----:B------:R-:W-:Y:S01]  /*3690*/  LEA.HI.X.SX32 R21, R6, UR33, 0x1, P3 ;  /* 0x0000002106157c11 */ /* 0x000fe200098f0eff */
[----:B------:R-:W-:Y:S01]  /*36a0*/  UIMAD UR32, UR6, 0x1e, URZ ;  /* 0x0000001e062078a4 */ /* 0x000fe2000f8e02ff */
[----:B------:R-:W-:Y:S01]  /*36b0*/  LEA.HI.X.SX32 R14, R4, UR33, 0x1, P1 ;  /* 0x00000021040e7c11 */ /* 0x000fe200088f0eff */
[----:B------:R-:W-:Y:S01]  /*36c0*/  STL [R1+0x7c4], R28 ;  /* 0x0007c41c01007387 */ /* 0x000fe20000100800 */
[----:B------:R-:W-:Y:S01]  /*36d0*/  LEA.HI.X.SX32 R13, R3, UR33, 0x1, P0 ;  /* 0x00000021030d7c11 */ /* 0x000fe200080f0eff */
[----:B------:R-:W-:Y:S01]  /*36e0*/  USHF.R.S32.HI UR49, URZ, 0x1f, UR32 ;  /* 0x0000001fff317899 */ /* 0x000fe20008011420 */
[----:B---3--:R-:W-:Y:S01]  /*36f0*/  LEA.HI.X.SX32 R12, R2, UR33, 0x1, P6 ;  /* 0x00000021020c7c11 */ /* 0x008fe2000b0f0eff */
[----:B------:R-:W-:Y:S01]  /*3700*/  STL [R1+0x7cc], R27 ;  /* 0x0007cc1b01007387 */ /* 0x000fe20000100800 */
[----:B------:R-:W-:-:S02]  /*3710*/  UIMAD UR33, UR6, 0x1d, URZ ;  /* 0x0000001d062178a4 */ /* 0x000fc4000f8e02ff */
[----:B------:R-:W-:Y:S01]  /*3720*/  USHF.R.S32.HI UR51, URZ, 0x1f, UR34 ;  /* 0x0000001fff337899 */ /* 0x000fe20008011422 */
[----:B------:R-:W-:Y:S01]  /*3730*/  STL [R1+0x7d4], R26 ;  /* 0x0007d41a01007387 */ /* 0x000fe20000100800 */
[----:B------:R-:W-:Y:S02]  /*3740*/  USHF.R.S32.HI UR50, URZ, 0x1f, UR33 ;  /* 0x0000001fff327899 */ /* 0x000fe40008011421 */
[----:B------:R-:W-:Y:S01]  /*3750*/  USHF.R.S32.HI UR61, URZ, 0x1f, UR44 ;  /* 0x0000001fff3d7899 */ /* 0x000fe2000801142c */
[----:B------:R-:W-:Y:S01]  /*3760*/  STL [R1+0x7a0], R25 ;  /* 0x0007a01901007387 */ /* 0x000fe20000100800 */
[----:B------:R-:W-:Y:S02]  /*3770*/  USHF.R.S32.HI UR62, URZ, 0x1f, UR45 ;  /* 0x0000001fff3e7899 */ /* 0x000fe4000801142d */
[----:B------:R-:W-:Y:S01]  /*3780*/  USHF.R.S32.HI UR63, URZ, 0x1f, UR46 ;  /* 0x0000001fff3f7899 */ /* 0x000fe2000801142e */
[----:B------:R-:W-:Y:S01]  /*3790*/  STL [R1+0x7dc], R24 ;  /* 0x0007dc1801007387 */ /* 0x000fe20000100800 */
[----:B------:R-:W-:-:S02]  /*37a0*/  USHF.R.S32.HI UR64, URZ, 0x1f, UR47 ;  /* 0x0000001fff407899 */ /* 0x000fc4000801142f */
[----:B------:R-:W-:Y:S01]  /*37b0*/  UIMAD UR6, UR6, 0xe, URZ ;  /* 0x0000000e060678a4 */ /* 0x000fe2000f8e02ff */
[----:B------:R-:W-:Y:S04]  /*37c0*/  STL [R1+0x7a8], R23 ;  /* 0x0007a81701007387 */ /* 0x000fe80000100800 */
[----:B------:R-:W-:Y:S04]  /*37d0*/  STL [R1+0x7b0], R22 ;  /* 0x0007b01601007387 */ /* 0x000fe80000100800 */
[----:B------:R-:W-:Y:S04]  /*37e0*/  STL [R1+0x7b8], R21 ;  /* 0x0007b81501007387 */ /* 0x000fe80000100800 */
[----:B------:R-:W-:Y:S04]  /*37f0*/  STL [R1+0x7c0], R15 ;  /* 0x0007c00f01007387 */ /* 0x000fe80000100800 */
[----:B------:R-:W-:Y:S04]  /*3800*/  STL [R1+0x7c8], R14 ;  /* 0x0007c80e01007387 */ /* 0x000fe80000100800 */
[----:B------:R-:W-:Y:S04]  /*3810*/  STL [R1+0x7d0], R13 ;  /* 0x0007d00d01007387 */ /* 0x000fe80000100800 */
[----:B------:R-:W-:Y:S04]  /*3820*/  STL [R1+0x7d8], R12 ;  /* 0x0007d80c01007387 */ /* 0x000fe80000100800 */
[----:B------:R-:W-:Y:S04]  /*3830*/  STL [R1+0x7f8], RZ ;  /* 0x0007f8ff01007387 */ /* 0x000fe80000100800 */
        /* <DEDUP_REMOVED lines=240> */
[----:B------:R-:W2:Y:S04]  /*4740*/  LDL R7, [R1+0x7a4] ;  /* 0x0007a40001077983 */ /* 0x000ea80000100800 */
[----:B------:R-:W3:Y:S04]  /*4750*/  LDL R8, [R1+0x7ac] ;  /* 0x0007ac0001087983 */ /* 0x000ee80000100800 */
[----:B------:R-:W4:Y:S01]  /*4760*/  LDL R9, [R1+0x7b4] ;  /* 0x0007b40001097983 */ /* 0x000f220000100800 */
[----:B------:R-:W-:Y:S01]  /*4770*/  USHF.R.S32.HI UR65, URZ, 0x1f, UR6 ;  /* 0x0000001fff417899 */ /* 0x000fe20008011406 */
[C---:B------:R-:W-:Y:S01]  /*4780*/  LOP3.LUT R20, R0.reuse, 0x10, RZ, 0x3c, !PT ;  /* 0x0000001000147812 */ /* 0x040fe200078e3cff */
[----:B------:R-:W-:Y:S01]  /*4790*/  USHF.R.S32.HI UR66, URZ, 0x1f, UR7 ;  /* 0x0000001fff427899 */ /* 0x000fe20008011407 */
[----:B------:R-:W-:Y:S01]  /*47a0*/  STL [R1+0x50], RZ ;  /* 0x000050ff01007387 */ /* 0x000fe20000100800 */
        /* <DEDUP_REMOVED lines=20> */
[----:B0-----:R-:W-:Y:S01]  /*48f0*/  LOP3.LUT R10, R0, 0x70, RZ, 0x3c, !PT ;  /* 0x00000070000a7812 */ /* 0x001fe200078e3cff */
[----:B------:R-:W-:-:S02]  /*4900*/  USHF.R.S32.HI UR20, URZ, 0x5, UR20 ;  /* 0x00000005ff147899 */ /* 0x000fc40008011414 */
[----:B------:R-:W-:Y:S04]  /*4910*/  STL [R1+0x38], RZ ;  /* 0x000038ff01007387 */ /* 0x000fe80000100800 */
[----:B------:R-:W-:Y:S04]  /*4920*/  STL [R1+0x3c], RZ ;  /* 0x00003cff01007387 */ /* 0x000fe80000100800 */
[----:B------:R-:W-:Y:S04]  /*4930*/  STL [R1+0x20], RZ ;  /* 0x000020ff01007387 */ /* 0x000fe80000100800 */
[----:B------:R-:W-:Y:S04]  /*4940*/  STL [R1+0x24], RZ ;  /* 0x000024ff01007387 */ /* 0x000fe80000100800 */
[----:B------:R-:W-:Y:S04]  /*4950*/  STL [R1+0x28], RZ ;  /* 0x000028ff01007387 */ /* 0x000fe80000100800 */
[----:B------:R-:W-:Y:S04]  /*4960*/  STL [R1+0x2c], RZ ;  /* 0x00002cff01007387 */ /* 0x000fe80000100800 */
[----:B------:R-:W-:Y:S04]  /*4970*/  STL [R1+0x10], RZ ;  /* 0x000010ff01007387 */ /* 0x000fe80000100800 */
[----:B------:R-:W-:Y:S01]  /*4980*/  STL [R1+0x14], RZ ;  /* 0x000014ff01007387 */ /* 0x000fe20000100800 */
[----:B--2---:R-:W-:-:S02]  /*4990*/  IADD3 R4, P6, PT, R7, UR76, RZ ;  /* 0x0000004c07047c10 */ /* 0x004fc4000ffde0ff */
[----:B---3--:R-:W-:-:S03]  /*49a0*/  IADD3 R3, P5, PT, R8, UR76, RZ ;  /* 0x0000004c08037c10 */ /* 0x008fc6000ffbe0ff */
[----:B------:R0:W-:Y:S01]  /*49b0*/  STL [R1+0x84c], R4 ;  /* 0x00084c0401007387 */ /* 0x0001e20000100800 */
[----:B----4-:R-:W-:-:S03]  /*49c0*/  IADD3 R2, P4, PT, R9, UR76, RZ ;  /* 0x0000004c09027c10 */ /* 0x010fc6000ff9e0ff */
[----:B------:R1:W-:Y:S04]  /*49d0*/  STL [R1+0x854], R3 ;  /* 0x0008540301007387 */ /* 0x0003e80000100800 */
[----:B------:R2:W-:Y:S01]  /*49e0*/  STL [R1+0x85c], R2 ;  /* 0x00085c0201007387 */ /* 0x0005e20000100800 */
[----:B0-----:R-:W-:Y:S02]  /*49f0*/  IADD3 R4, P3, PT, R29, UR76, RZ ;  /* 0x0000004c1d047c10 */ /* 0x001fe4000ff7e0ff */
[----:B-1----:R-:W-:-:S03]  /*4a00*/  IADD3 R3, P2, PT, R28, UR76, RZ ;  /* 0x0000004c1c037c10 */ /* 0x002fc6000ff5e0ff */
[----:B------:R0:W-:Y:S01]  /*4a10*/  STL [R1+0x864], R4 ;  /* 0x0008640401007387 */ /* 0x0001e20000100800 */
[----:B--2---:R-:W-:-:S03]  /*4a20*/  IADD3 R2, P1, PT, R27, UR76, RZ ;  /* 0x0000004c1b027c10 */ /* 0x004fc6000ff3e0ff */
[----:B------:R1:W-:Y:S04]  /*4a30*/  STL [R1+0x86c], R3 ;  /* 0x00086c0301007387 */ /* 0x0003e80000100800 */
[----:B------:R2:W-:Y:S01]  /*4a40*/  STL [R1+0x874], R2 ;  /* 0x0008740201007387 */ /* 0x0005e20000100800 */
[----:B0-----:R-:W-:Y:S02]  /*4a50*/  IADD3 R4, P0, PT, R26, UR76, RZ ;  /* 0x0000004c1a047c10 */ /* 0x001fe4000ff1e0ff */
[----:B-1----:R-:W-:-:S03]  /*4a60*/  IADD3.X R3, PT, PT, R25, UR48, RZ, P6, !PT ;  /* 0x0000003019037c10 */ /* 0x002fc6000b7fe4ff */
[----:B------:R0:W-:Y:S01]  /*4a70*/  STL [R1+0x87c], R4 ;  /* 0x00087c0401007387 */ /* 0x0001e20000100800 */
[----:B--2---:R-:W-:-:S03]  /*4a80*/  IADD3 R2, P6, PT, R24, UR76, RZ ;  /* 0x0000004c18027c10 */ /* 0x004fc6000ffde0ff */
[----:B------:R1:W-:Y:S01]  /*4a90*/  STL [R1+0x848], R3 ;  /* 0x0008480301007387 */ /* 0x0003e20000100800 */
[----:B------:R-:W-:-:S03]  /*4aa0*/  USHF.R.S32.HI UR76, URZ, 0x1f, UR17 ;  /* 0x0000001fff4c7899 */ /* 0x000fc60008011411 */
[----:B------:R2:W-:Y:S01]  /*4ab0*/  STL [R1+0x884], R2 ;  /* 0x0008840201007387 */ /* 0x0005e20000100800 */
[----:B0-----:R-:W-:-:S03]  /*4ac0*/  IADD3.X R4, PT, PT, R22, UR48, RZ, P4, !PT ;  /* 0x0000003016047c10 */ /* 0x001fc6000a7fe4ff */
[----:B------:R-:W-:Y:S01]  /*4ad0*/  STL [R1+0x18], RZ ;  /* 0x000018ff01007387 */ /* 0x000fe20000100800 */
[----:B-1----:R-:W-:-:S03]  /*4ae0*/  IADD3.X R3, PT, PT, R21, UR48, RZ, P3, !PT ;  /* 0x0000003015037c10 */ /* 0x002fc60009ffe4ff */
[----:B------:R-:W-:Y:S01]  /*4af0*/  STL [R1+0x1c], RZ ;  /* 0x00001cff01007387 */ /* 0x000fe20000100800 */
[----:B--2---:R-:W-:-:S05]  /*4b00*/  IADD3.X R2, PT, PT, R23, UR48, RZ, P5, !PT ;  /* 0x0000003017027c10 */ /* 0x004fca000affe4ff */
[----:B------:R0:W-:Y:S04]  /*4b10*/  STL [R1+0x850], R2 ;  /* 0x0008500201007387 */ /* 0x0001e80000100800 */
[----:B------:R1:W-:Y:S04]  /*4b20*/  STL [R1+0x858], R4 ;  /* 0x0008580401007387 */ /* 0x0003e80000100800 */
[----:B------:R2:W-:Y:S01]  /*4b30*/  STL [R1+0x860], R3 ;  /* 0x0008600301007387 */ /* 0x0005e20000100800 */
[----:B0-----:R-:W-:Y:S02]  /*4b40*/  IADD3.X R2, PT, PT, R15, UR48, RZ, P2, !PT ;  /* 0x000000300f027c10 */ /* 0x001fe400097fe4ff */
[----:B-1----:R-:W-:-:S03]  /*4b50*/  IADD3.X R4, PT, PT, R14, UR48, RZ, P1, !PT ;  /* 0x000000300e047c10 */ /* 0x002fc60008ffe4ff */
[----:B------:R0:W-:Y:S01]  /*4b60*/  STL [R1+0x868], R2 ;  /* 0x0008680201007387 */ /* 0x0001e20000100800 */
[----:B--2---:R-:W-:-:S03]  /*4b70*/  IADD3.X R3, PT, PT, R13, UR48, RZ, P0, !PT ;  /* 0x000000300d037c10 */ /* 0x004fc600087fe4ff */
[----:B------:R1:W-:Y:S04]  /*4b80*/  STL [R1+0x870], R4 ;  /* 0x0008700401007387 */ /* 0x0003e80000100800 */
[----:B------:R2:W-:Y:S01]  /*4b90*/  STL [R1+0x878], R3 ;  /* 0x0008780301007387 */ /* 0x0005e20000100800 */
[----:B0-----:R-:W-:Y:S01]  /*4ba0*/  IADD3.X R2, PT, PT, R12, UR48, RZ, P6, !PT ;  /* 0x000000300c027c10 */ /* 0x001fe2000b7fe4ff */
[----:B------:R-:W-:Y:S01]  /*4bb0*/  USHF.R.S32.HI UR48, URZ, 0x1f, UR21 ;  /* 0x0000001fff307899 */ /* 0x000fe20008011415 */
[----:B-1----:R-:W-:-:S03]  /*4bc0*/  IADD3 R4, P0, PT, R7, UR32, RZ ;  /* 0x0000002007047c10 */ /* 0x002fc6000ff1e0ff */
[----:B------:R0:W-:Y:S01]  /*4bd0*/  STL [R1+0x880], R2 ;  /* 0x0008800201007387 */ /* 0x0001e20000100800 */
[----:B--2---:R-:W-:-:S03]  /*4be0*/  IADD3 R3, P4, PT, R8, UR32, RZ ;  /* 0x0000002008037c10 */ /* 0x004fc6000ff9e0ff */
        /* <DEDUP_REMOVED lines=11> */
[----:B--2---:R-:W-:-:S03]  /*4ca0*/  IADD3.X R3, PT, PT, R25, UR49, RZ, P0, !PT ;  /* 0x0000003119037c10 */ /* 0x004fc600087fe4ff */
[----:B------:R1:W-:Y:S04]  /*4cb0*/  STL [R1+0x8bc], R4 ;  /* 0x0008bc0401007387 */ /* 0x0003e80000100800 */
[----:B------:R2:W-:Y:S01]  /*4cc0*/  STL [R1+0x888], R3 ;  /* 0x0008880301007387 */ /* 0x0005e20000100800 */
[----:B0-----:R-:W-:Y:S01]  /*4cd0*/  IADD3 R2, P0, PT, R24, UR32, RZ ;  /* 0x0000002018027c10 */ /* 0x001fe2000ff1e0ff */
[----:B------:R-:W-:Y:S01]  /*4ce0*/  USHF.R.S32.HI UR32, URZ, 0x1f, UR4 ;  /* 0x0000001fff207899 */ /* 0x000fe20008011404 */
[----:B-1----:R-:W-:-:S03]  /*4cf0*/  IADD3.X R4, PT, PT, R23, UR49, RZ, P4, !PT ;  /* 0x0000003117047c10 */ /* 0x002fc6000a7fe4ff */
[----:B------:R0:W-:Y:S01]  /*4d00*/  STL [R1+0x8c4], R2 ;  /* 0x0008c40201007387 */ /* 0x0001e20000100800 */
[----:B--2---:R-:W-:-:S03]  /*4d10*/  IADD3 R3, P4, PT, R7, UR33, RZ ;  /* 0x0000002107037c10 */ /* 0x004fc6000ff9e0ff */
[----:B------:R1:W-:Y:S04]  /*4d20*/  STL [R1+0x890], R4 ;  /* 0x0008900401007387 */ /* 0x0003e80000100800 */
[----:B------:R2:W-:Y:S01]  /*4d30*/  STL [R1+0x8cc], R3 ;  /* 0x0008cc0301007387 */ /* 0x0005e20000100800 */
[----:B0-----:R-:W-:Y:S02]  /*4d40*/  IADD3.X R2, PT, PT, R22, UR49, RZ, P3, !PT ;  /* 0x0000003116027c10 */ /* 0x001fe40009ffe4ff */
[----:B-1----:R-:W-:-:S03]  /*4d50*/  IADD3 R4, P3, PT, R8, UR33, RZ ;  /* 0x0000002108047c10 */ /* 0x002fc6000ff7e0ff */
[----:B------:R0:W-:Y:S01]  /*4d60*/  STL [R1+0x898], R2 ;  /* 0x0008980201007387 */ /* 0x0001e20000100800 */
[----:B--2---:R-:W-:-:S03]  /*4d70*/  IADD3.X R3, PT, PT, R21, UR49, RZ, P2, !PT ;  /* 0x0000003115037c10 */ /* 0x004fc600097fe4ff */
[----:B------:R1:W-:Y:S04]  /*4d80*/  STL [R1+0x8d4], R4 ;  /* 0x0008d40401007387 */ /* 0x0003e80000100800 */
[----:B------:R2:W-:Y:S01]  /*4d90*/  STL [R1+0x8a0], R3 ;  /* 0x0008a00301007387 */ /* 0x0005e20000100800 */
[----:B0-----:R-:W-:Y:S02]  /*4da0*/  IADD3 R2, P2, PT, R9, UR33, RZ ;  /* 0x0000002109027c10 */ /* 0x001fe4000ff5e0ff */
        /* <DEDUP_REMOVED lines=923> */
[----:B0-----:R-:W-:Y:S02]  /*8760*/  IADD3.X R2, PT, PT, R15, UR19, RZ, P5, !PT ;  /* 0x000000130f027c10 */ /* 0x001fe4000affe4ff */
[----:B-1----:R-:W-:-:S03]  /*8770*/  IADD3.X R4, PT, PT, R14, UR19, RZ, P1, !PT ;  /* 0x000000130e047c10 */ /* 0x002fc60008ffe4ff */
[----:B------:R0:W-:Y:S01]  /*8780*/  STL [R1+0xfe8], R2 ;  /* 0x000fe80201007387 */ /* 0x0001e20000100800 */
[----:B--2---:R-:W-:-:S03]  /*8790*/  IADD3.X R3, PT, PT, R13, UR19, RZ, P0, !PT ;  /* 0x000000130d037c10 */ /* 0x004fc600087fe4ff */
[----:B------:R1:W-:Y:S01]  /*87a0*/  STL [R1+0xff0], R4 ;  /* 0x000ff00401007387 */ /* 0x0003e20000100800 */
[----:B0-----:R-:W-:-:S05]  /*87b0*/  IADD3.X R2, PT, PT, R12, UR19, RZ, P4, !PT ;  /* 0x000000130c027c10 */ /* 0x001fca000a7fe4ff */
[----:B------:R1:W-:Y:S04]  /*87c0*/  STL [R1+0x1000], R2 ;  /* 0x0010000201007387 */ /* 0x0003e80000100800 */
[----:B------:R1:W-:Y:S02]  /*87d0*/  STL [R1+0xff8], R3 ;  /* 0x000ff80301007387 */ /* 0x0003e40000100800 */
.L_x_2:
[----:B0-----:R-:W2:Y:S01]  /*87e0*/  LDL R5, [R1+0x7d8] ;  /* 0x0007d80001057983 */ /* 0x001ea20000100800 */
[----:B-1----:R-:W0:Y:S03]  /*87f0*/  LDC R2, c[0x0][0x3a0] ;  /* 0x0000e800ff027b82 */ /* 0x002e260000000800 */
[----:B--2---:R1:W-:Y:S04]  /*8800*/  STL [R1+0x1c38], R5 ;  /* 0x001c380501007387 */ /* 0x0043e80000100800 */
[----:B------:R-:W2:Y:S04]  /*8810*/  LDL R4, [R1+0x7dc] ;  /* 0x0007dc0001047983 */ /* 0x000ea80000100800 */
[----:B-1----:R-:W0:Y:S04]  /*8820*/  LDL R5, [R1+0x7f8] ;  /* 0x0007f80001057983 */ /* 0x002e280000100800 */
[----:B------:R-:W-:Y:S04]  /*8830*/  STL [R1+0x1918], R9 ;  /* 0x0019180901007387 */ /* 0x000fe80000100800 */
        /* <DEDUP_REMOVED lines=200> */
[----:B------:R1:W-:Y:S04]  /*94c0*/  STL [R1+0x1c34], R28 ;  /* 0x001c341c01007387 */ /* 0x0003e80000100800 */
        /* <DEDUP_REMOVED lines=15> */
[----:B-----5:R-:W-:Y:S04]  /*95c0*/  STL [R1+0x181c], R0 ;  /* 0x00181c0001007387 */ /* 0x020fe80000100800 */
[----:B------:R-:W-:Y:S04]  /*95d0*/  STL [R1+0x1818], R20 ;  /* 0x0018181401007387 */ /* 0x000fe80000100800 */
[----:B------:R-:W-:Y:S04]  /*95e0*/  STL [R1+0x1814], R19 ;  /* 0x0018141301007387 */ /* 0x000fe80000100800 */
[----:B------:R-:W-:Y:S01]  /*95f0*/  STL [R1+0x1810], R18 ;  /* 0x0018101201007387 */ /* 0x000fe20000100800 */
[----:B0-----:R-:W-:-:S03]  /*9600*/  IMAD R2, R5, -0x20, R2 ;  /* 0xffffffe005027824 */ /* 0x001fc600078e0202 */
[----:B------:R-:W-:Y:S04]  /*9610*/  STL [R1+0x180c], R17 ;  /* 0x00180c1101007387 */ /* 0x000fe80000100800 */
[----:B------:R-:W-:Y:S04]  /*9620*/  STL [R1+0x1808], R16 ;  /* 0x0018081001007387 */ /* 0x000fe80000100800 */
[----:B------:R-:W-:Y:S04]  /*9630*/  STL [R1+0x1804], R11 ;  /* 0x0018040b01007387 */ /* 0x000fe80000100800 */
[----:B------:R-:W-:Y:S04]  /*9640*/  STL [R1+0x1800], R10 ;  /* 0x0018000a01007387 */ /* 0x000fe80000100800 */
[----:B------:R-:W2:Y:S01]  /*9650*/  LDL.LU R5, [R1+0x1c38] ;  /* 0x001c380001057983 */ /* 0x000ea20000300800 */
[----:B------:R-:W-:-:S02]  /*9660*/  ISETP.GT.AND P0, PT, R2, RZ, PT ;  /* 0x000000ff0200720c */ /* 0x000fc40003f04270 */
[----:B-1----:R-:W-:-:S11]  /*9670*/  PRMT R28, RZ, 0x7610, R28 ;  /* 0x00007610ff1c7816 */ /* 0x002fd6000000001c */
[----:B--2---:R-:W2:Y:S04]  /*9680*/  @P0 LDG.E.U8 R28, desc[UR22][R4.64] ;  /* 0x00000016041c0981 */ /* 0x004ea8000c1e1100 */
[----:B--2---:R0:W-:Y:S04]  /*9690*/  STL [R1+0x7f4], R28 ;  /* 0x0007f41c01007387 */ /* 0x0041e80000100800 */
[----:B0-----:R-:W2:Y:S04]  /*96a0*/  LDL.LU R28, [R1+0x1c34] ;  /* 0x001c3400011c7983 */ /* 0x001ea80000300800 */
[----:B------:R-:W3:Y:S04]  /*96b0*/  LDL R4, [R1+0x7d0] ;  /* 0x0007d00001047983 */ /* 0x000ee80000100800 */
[----:B------:R-:W3:Y:S01]  /*96c0*/  LDL R5, [R1+0x7d4] ;  /* 0x0007d40001057983 */ /* 0x000ee20000100800 */
[----:B------:R-:W-:-:S02]  /*96d0*/  PRMT R9, RZ, 0x7610, R9 ;  /* 0x00007610ff097816 */ /* 0x000fc40000000009 */
[----:B---3--:R-:W-:-:S04]  /*96e0*/  @P0 LOP3.LUT R5, R5, R4, RZ, 0x3c, !PT ;  /* 0x0000000405050212 */ /* 0x008fc800078e3cff */
[----:B------:R-:W-:-:S04]  /*96f0*/  @P0 LOP3.LUT R4, R5, R4, RZ, 0x3c, !PT ;  /* 0x0000000405040212 */ /* 0x000fc800078e3cff */
[----:B------:R-:W-:-:S05]  /*9700*/  @P0 LOP3.LUT R5, R5, R4, RZ, 0x3c, !PT ;  /* 0x0000000405050212 */ /* 0x000fca00078e3cff */
[----:B------:R-:W3:Y:S04]  /*9710*/  @P0 LDG.E.U8 R9, desc[UR22][R4.64] ;  /* 0x0000001604090981 */ /* 0x000ee8000c1e1100 */
[----:B---3--:R0:W-:Y:S04]  /*9720*/  STL [R1+0x7f0], R9 ;  /* 0x0007f00901007387 */ /* 0x0081e80000100800 */
[----:B0-----:R-:W3:Y:S04]  /*9730*/  LDL.LU R9, [R1+0x1c30] ;  /* 0x001c300001097983 */ /* 0x001ee80000300800 */
[----:B------:R-:W4:Y:S04]  /*9740*/  LDL R4, [R1+0x7c8] ;  /* 0x0007c80001047983 */ /* 0x000f280000100800 */
[----:B------:R-:W4:Y:S01]  /*9750*/  LDL R5, [R1+0x7cc] ;  /* 0x0007cc0001057983 */ /* 0x000f220000100800 */
[----:B------:R-:W-:-:S02]  /*9760*/  PRMT R8, RZ, 0x7610, R8 ;  /* 0x00007610ff087816 */ /* 0x000fc40000000008 */
[----:B----4-:R-:W-:-:S04]  /*9770*/  @P0 LOP3.LUT R5, R5, R4, RZ, 0x3c, !PT ;  /* 0x0000000405050212 */ /* 0x010fc800078e3cff */
[----:B------:R-:W-:-:S04]  /*9780*/  @P0 LOP3.LUT R4, R5, R4, RZ, 0x3c, !PT ;  /* 0x0000000405040212 */ /* 0x000fc800078e3cff */
[----:B------:R-:W-:-:S05]  /*9790*/  @P0 LOP3.LUT R5, R5, R4, RZ, 0x3c, !PT ;  /* 0x0000000405050212 */ /* 0x000fca00078e3cff */
[----:B------:R-:W4:Y:S04]  /*97a0*/  @P0 LDG.E.U8 R8, desc[UR22][R4.64] ;  /* 0x0000001604080981 */ /* 0x000f28000c1e1100 */
[----:B----4-:R0:W-:Y:S04]  /*97b0*/  STL [R1+0x7ec], R8 ;  /* 0x0007ec0801007387 */ /* 0x0101e80000100800 */
[----:B0-----:R-:W4:Y:S04]  /*97c0*/  LDL.LU R8, [R1+0x1c2c] ;  /* 0x001c2c0001087983 */ /* 0x001f280000300800 */
[----:B------:R-:W2:Y:S04]  /*97d0*/  LDL R4, [R1+0x7c0] ;  /* 0x0007c00001047983 */ /* 0x000ea80000100800 */
[----:B------:R-:W2:Y:S01]  /*97e0*/  LDL R5, [R1+0x7c4] ;  /* 0x0007c40001057983 */ /* 0x000ea20000100800 */
[----:B---3--:R-:W-:-:S02]  /*97f0*/  PRMT R9, RZ, 0x7610, R9 ;  /* 0x00007610ff097816 */ /* 0x008fc40000000009 */
[----:B--2---:R-:W-:-:S04]  /*9800*/  @P0 LOP3.LUT R5, R5, R4, RZ, 0x3c, !PT ;  /* 0x0000000405050212 */ /* 0x004fc800078e3cff */
[----:B------:R-:W-:-:S04]  /*9810*/  @P0 LOP3.LUT R4, R5, R4, RZ, 0x3c, !PT ;  /* 0x0000000405040212 */ /* 0x000fc800078e3cff */
[----:B------:R-:W-:-:S05]  /*9820*/  @P0 LOP3.LUT R5, R5, R4, RZ, 0x3c, !PT ;  /* 0x0000000405050212 */ /* 0x000fca00078e3cff */
[----:B------:R-:W2:Y:S04]  /*9830*/  @P0 LDG.E.U8 R9, desc[UR22][R4.64] ;  /* 0x0000001604090981 */ /* 0x000ea8000c1e1100 */
[----:B--2---:R0:W-:Y:S04]  /*9840*/  STL [R1+0x7e8], R9 ;  /* 0x0007e80901007387 */ /* 0x0041e80000100800 */
[----:B0-----:R-:W2:Y:S04]  /*9850*/  LDL.LU R9, [R1+0x1c28] ;  /* 0x001c280001097983 */ /* 0x001ea80000300800 */
[----:B------:R-:W3:Y:S04]  /*9860*/  LDL R4, [R1+0x7b8] ;  /* 0x0007b80001047983 */ /* 0x000ee80000100800 */
[----:B------:R-:W3:Y:S01]  /*9870*/  LDL R5, [R1+0x7bc] ;  /* 0x0007bc0001057983 */ /* 0x000ee20000100800 */
[----:B----4-:R-:W-:-:S02]  /*9880*/  PRMT R8, RZ, 0x7610, R8 ;  /* 0x00007610ff087816 */ /* 0x010fc40000000008 */
        /* <DEDUP_REMOVED lines=8> */
[----:B--2---:R-:W-:-:S02]  /*9910*/  PRMT R9, RZ, 0x7610, R9 ;  /* 0x00007610ff097816 */ /* 0x004fc40000000009 */
[----:B----4-:R-:W-:-:S04]  /*9920*/  @P0 LOP3.LUT R5, R5, R4, RZ, 0x3c, !PT ;  /* 0x0000000405050212 */ /* 0x010fc800078e3cff */
[----:B------:R-:W-:-:S04]  /*9930*/  @P0 LOP3.LUT R4, R5, R4, RZ, 0x3c, !PT ;  /* 0x0000000405040212 */ /* 0x000fc800078e3cff */
[----:B------:R-:W-:-:S05]  /*9940*/  @P0 LOP3.LUT R5, R5, R4, RZ, 0x3c, !PT ;  /* 0x0000000405050212 */ /* 0x000fca00078e3cff */
[----:B------:R-:W2:Y:S04]  /*9950*/  @P0 LDG.E.U8 R9, desc[UR22][R4.64] ;  /* 0x0000001604090981 */ /* 0x000ea8000c1e1100 */
[----:B--2---:R0:W-:Y:S04]  /*9960*/  STL [R1+0x7e0], R9 ;  /* 0x0007e00901007387 */ /* 0x0041e80000100800 */
[----:B0-----:R-:W2:Y:S04]  /*9970*/  LDL.LU R9, [R1+0x1c20] ;  /* 0x001c200001097983 */ /* 0x001ea80000300800 */
[----:B------:R-:W4:Y:S04]  /*9980*/  LDL R4, [R1+0x7a8] ;  /* 0x0007a80001047983 */ /* 0x000f280000100800 */
[----:B------:R-:W4:Y:S01]  /*9990*/  LDL R5, [R1+0x7ac] ;  /* 0x0007ac0001057983 */ /* 0x000f220000100800 */
[----:B---3--:R-:W-:-:S02]  /*99a0*/  PRMT R8, RZ, 0x7610, R8 ;  /* 0x00007610ff087816 */ /* 0x008fc40000000008 */
[----:B----4-:R-:W-:-:S04]  /*99b0*/  @P0 LOP3.LUT R5, R5, R4, RZ, 0x3c, !PT ;  /* 0x0000000405050212 */ /* 0x010fc800078e3cff */
        /* <DEDUP_REMOVED lines=11> */
[----:B------:R-:W2:Y:S01]  /*9a70*/  @P0 LDG.E.U8 R9, desc[UR22][R4.64] ;  /* 0x0000001604090981 */ /* 0x000ea2000c1e1100 */
[----:B------:R-:W-:-:S03]  /*9a80*/  ISETP.GT.AND P1, PT, R2, 0x1, PT ;  /* 0x000000010200780c */ /* 0x000fc60003f24270 */
        /* <DEDUP_REMOVED lines=1610> */
[----:B------:R-:W-:-:S02]  /*ff30*/  PRMT R0, RZ, 0x7610, R0 ;  /* 0x00007610ff007816 */ /* 0x000fc40000000000 */
[----:B----4-:R-:W-:-:S04]  /*ff40*/  @P1 LOP3.LUT R5, R5, R4, RZ, 0x3c, !PT ;  /* 0x0000000405051212 */ /* 0x010fc800078e3cff */
[----:B------:R-:W-:-:S04]  /*ff50*/  @P1 LOP3.LUT R4, R5, R4, RZ, 0x3c, !PT ;  /* 0x0000000405041212 */ /* 0x000fc800078e3cff */
[----:B------:R-:W-:-:S05]  /*ff60*/  @P1 LOP3.LUT R5, R5, R4, RZ, 0x3c, !PT ;  /* 0x0000000405051212 */ /* 0x000fca00078e3cff */
[----:B------:R0:W4:Y:S04]  /*ff70*/  @P1 LDG.E.U8 R0, desc[UR22][R4.64] ;  /* 0x0000001604001981 */ /* 0x000128000c1e1100 */
[----:B------:R-:W0:Y:S04]  /*ff80*/  LDL R4, [R1+0xa78] ;  /* 0x000a780001047983 */ /* 0x000e280000100800 */
[----:B------:R-:W0:Y:S01]  /*ff90*/  LDL R5, [R1+0xa7c] ;  /* 0x000a7c0001057983 */ /* 0x000e220000100800 */
[----:B------:R-:W-:Y:S02]  /*ffa0*/  PRMT R20, RZ, 0x7610, R20 ;  /* 0x00007610ff147816 */ /* 0x000fe40000000014 */
[----:B0-----:R-:W-:-:S04]  /*ffb0*/  @P1 LOP3.LUT R5, R5, R4, RZ, 0x3c, !PT ;  /* 0x0000000405051212 */ /* 0x001fc800078e3cff */
[----:B------:R-:W-:-:S04]  /*ffc0*/  @P1 LOP3.LUT R4, R5, R4, RZ, 0x3c, !PT ;  /* 0x0000000405041212 */ /* 0x000fc800078e3cff */
[----:B------:R-:W-:Y:S01]  /*ffd0*/  @P1 LOP3.LUT R5, R5, R4, RZ, 0x3c, !PT ;  /* 0x0000000405051212 */ /* 0x000fe200078e3cff */
[----:B----4-:R-:W-:Y:S04]  /*ffe0*/  STL [R1+0x1820], R0 ;  /* 0x0018200001007387 */ /* 0x010fe80000100800 */
[----:B------:R0:W4:Y:S04]  /*fff0*/  @P1 LDG.E.U8 R20, desc[UR22][R4.64] ;  /* 0x0000001604141981 */ /* 0x000128000c1e1100 */
[----:B------:R-:W0:Y:S04]  /*10000*/  LDL R4, [R1+0xa70] ;  /* 0x000a700001047983 */ /* 0x000e280000100800 */
[----:B------:R-:W0:Y:S01]  /*10010*/  LDL R5, [R1+0xa74] ;  /* 0x000a740001057983 */ /* 0x000e220000100800 */
[----:B------:R-:W-:-:S02]  /*10020*/  PRMT R19, RZ, 0x7610, R19 ;  /* 0x00007610ff137816 */ /* 0x000fc40000000013 */
        /* <DEDUP_REMOVED lines=47> */
[----:B------:R-:W-:-:S02]  /*10320*/  ISETP.GT.AND P0, PT, R2, 0x18, PT ;  /* 0x000000180200780c */ /* 0x000fc40003f04270 */
[----:B---3--:R-:W-:-:S11]  /*10330*/  PRMT R8, RZ, 0x7610, R8 ;  /* 0x00007610ff087816 */ /* 0x008fd60000000008 */
[----:B0-----:R-:W-:-:S04]  /*10340*/  @P0 LOP3.LUT R5, R5, R4, RZ, 0x3c, !PT ;  /* 0x0000000405050212 */ /* 0x001fc800078e3cff */
[----:B------:R-:W-:-:S04]  /*10350*/  @P0 LOP3.LUT R4, R5, R4, RZ, 0x3c, !PT ;  /* 0x0000000405040212 */ /* 0x000fc800078e3cff */
[----:B------:R-:W-:-:S05]  /*10360*/  @P0 LOP3.LUT R5, R5, R4, RZ, 0x3c, !PT ;  /* 0x0000000405050212 */ /* 0x000fca00078e3cff */
[----:B------:R-:W3:Y:S04]  /*10370*/  @P0 LDG.E.U8 R8, desc[UR22][R4.64] ;  /* 0x0000001604080981 */ /* 0x000ee8000c1e1100 */
[----:B----4-:R-:W-:Y:S04]  /*10380*/  STL [R1+0x183c], R10 ;  /* 0x00183c0a01007387 */ /* 0x010fe80000100800 */
        /* <DEDUP_REMOVED lines=159> */
[----:B------:R-:W-:-:S02]  /*10d80*/  PRMT R26, RZ, 0x7610, R26 ;  /* 0x00007610ff1a7816 */ /* 0x000fc4000000001a */
[----:B--2---:R-:W-:-:S04]  /*10d90*/  @P0 LOP3.LUT R5, R5, R4, RZ, 0x3c, !PT ;  /* 0x0000000405050212 */ /* 0x004fc800078e3cff */
[----:B------:R-:W-:-:S04]  /*10da0*/  @P0 LOP3.LUT R4, R5, R4, RZ, 0x3c, !PT ;  /* 0x0000000405040212 */ /* 0x000fc800078e3cff */
[----:B------:R-:W-:-:S05]  /*10db0*/  @P0 LOP3.LUT R5, R5, R4, RZ, 0x3c, !PT ;  /* 0x0000000405050212 */ /* 0x000fca00078e3cff */
[----:B------:R-:W2:Y:S04]  /*10dc0*/  @P0 LDG.E.U8 R26, desc[UR22][R4.64] ;  /* 0x00000016041a0981 */ /* 0x000ea8000c1e1100 */
[----:B--2---:R0:W-:Y:S04]  /*10dd0*/  STL [R1+0x46c], R26 ;  /* 0x00046c1a01007387 */ /* 0x0041e80000100800 */
[----:B0-----:R-:W2:Y:S04]  /*10de0*/  LDL.LU R26, [R1+0x190c] ;  /* 0x00190c00011a7983 */ /* 0x001ea80000300800 */
        /* <DEDUP_REMOVED lines=42> */
[----:B------:R-:W2:Y:S01]  /*11090*/  @P0 LDG.E.U8 R7, desc[UR22][R4.64] ;  /* 0x0000001604070981 */ /* 0x000ea2000c1e1100 */
[----:B------:R-:W-:-:S03]  /*110a0*/  ISETP.GT.AND P1, PT, R2, 0x1b, PT ;  /* 0x0000001b0200780c */ /* 0x000fc60003f24270 */
        /* <DEDUP_REMOVED lines=35> */
[----:B------:R0:W2:Y:S04]  /*112e0*/  @P1 LDG.E.U8 R19, desc[UR22][R4.64] ;  /* 0x0000001604131981 */ /* 0x0000a8000c1e1100 */
[----:B------:R-:W0:Y:S04]  /*112f0*/  LDL R4, [R1+0x960] ;  /* 0x0009600001047983 */ /* 0x000e280000100800 */
[----:B------:R-:W0:Y:S01]  /*11300*/  LDL R5, [R1+0x964] ;  /* 0x0009640001057983 */ /* 0x000e220000100800 */
[----:B------:R-:W-:Y:S02]  /*11310*/  PRMT R18, RZ, 0x7610, R18 ;  /* 0x00007610ff127816 */ /* 0x000fe40000000012 */
[----:B0-----:R-:W-:-:S04]  /*11320*/  @P1 LOP3.LUT R5, R5, R4, RZ, 0x3c, !PT ;  /* 0x0000000405051212 */ /* 0x001fc800078e3cff */
[----:B------:R-:W-:-:S04]  /*11330*/  @P1 LOP3.LUT R4, R5, R4, RZ, 0x3c, !PT ;  /* 0x0000000405041212 */ /* 0x000fc800078e3cff */
[----:B------:R-:W-:Y:S01]  /*11340*/  @P1 LOP3.LUT R5, R5, R4, RZ, 0x3c, !PT ;  /* 0x0000000405051212 */ /* 0x000fe200078e3cff */
[----:B--2---:R0:W-:Y:S04]  /*11350*/  STL [R1+0x1894], R19 ;  /* 0x0018941301007387 */ /* 0x0041e80000100800 */
[----:B------:R1:W2:Y:S01]  /*11360*/  @P1 LDG.E.U8 R18, desc[UR22][R4.64] ;  /* 0x0000001604121981 */ /* 0x0002a2000c1e1100 */
[----:B------:R-:W-:-:S03]  /*11370*/  PRMT R20, RZ, 0x7610, R20 ;  /* 0x00007610ff147816 */ /* 0x000fc60000000014 */
[----:B0-----:R-:W2:Y:S04]  /*11380*/  LDL R19, [R1+0x954] ;  /* 0x0009540001137983 */ /* 0x001ea80000100800 */
[----:B------:R-:W1:Y:S04]  /*11390*/  LDL R4, [R1+0x958] ;  /* 0x0009580001047983 */ /* 0x000e680000100800 */
[----:B------:R-:W1:Y:S02]  /*113a0*/  LDL R5, [R1+0x95c] ;  /* 0x00095c0001057983 */ /* 0x000e640000100800 */
[----:B-1----:R-:W-:-:S04]  /*113b0*/  @P1 LOP3.LUT R5, R5, R4, RZ, 0x3c, !PT ;  /* 0x0000000405051212 */ /* 0x002fc800078e3cff */
[----:B------:R-:W-:-:S04]  /*113c0*/  @P1 LOP3.LUT R4, R5, R4, RZ, 0x3c, !PT ;  /* 0x0000000405041212 */ /* 0x000fc800078e3cff */
[----:B------:R-:W-:Y:S01]  /*113d0*/  @P1 LOP3.LUT R5, R5, R4, RZ, 0x3c, !PT ;  /* 0x0000000405051212 */ /* 0x000fe200078e3cff */
[----:B--2---:R-:W-:Y:S04]  /*113e0*/  STL [R1+0x1898], R18 ;  /* 0x0018981201007387 */ /* 0x004fe80000100800 */
[----:B------:R0:W2:Y:S04]  /*113f0*/  @P1 LDG.E.U8 R20, desc[UR22][R4.64] ;  /* 0x0000001604141981 */ /* 0x0000a8000c1e1100 */
[----:B------:R-:W2:Y:S01]  /*11400*/  LDL R5, [R1+0x950] ;  /* 0x0009500001057983 */ /* 0x000ea20000100800 */
[----:B------:R-:W-:Y:S01]  /*11410*/  PRMT R14, RZ, 0x7610, R14 ;  /* 0x00007610ff0e7816 */ /* 0x000fe2000000000e */
[----:B0-----:R-:W-:-:S05]  /*11420*/  @P1 IMAD.MOV.U32 R4, RZ, RZ, R19 ;  /* 0x000000ffff041224 */ /* 0x001fca00078e0013 */
[----:B--2---:R-:W2:Y:S04]  /*11430*/  @P1 LDG.E.U8 R14, desc[UR22][R4.64] ;  /* 0x00000016040e1981 */ /* 0x004ea8000c1e1100 */
[----:B------:R0:W-:Y:S04]  /*11440*/  STL [R1+0x189c], R20 ;  /* 0x00189c1401007387 */ /* 0x0001e80000100800 */
[----:B------:R-:W3:Y:S04]  /*11450*/  LDL R19, [R1+0x92c] ;  /* 0x00092c0001137983 */ /* 0x000ee80000100800 */
[----:B0-----:R-:W3:Y:S04]  /*11460*/  LDL R20, [R1+0x928] ;  /* 0x0009280001147983 */ /* 0x001ee80000100800 */
        /* <DEDUP_REMOVED lines=11> */
[----:B------:R-:W-:Y:S02]  /*11520*/  ISETP.GT.AND P0, PT, R2, 0x1c, PT ;  /* 0x0000001c0200780c */ /* 0x000fe40003f04270 */
[----:B------:R-:W-:-:S11]  /*11530*/  PRMT R21, RZ, 0x7610, R21 ;  /* 0x00007610ff157816 */ /* 0x000fd60000000015 */
[----:B0-----:R-:W-:-:S04]  /*11540*/  @P0 LOP3.LUT R5, R5, R4, RZ, 0x3c, !PT ;  /* 0x0000000405050212 */ /* 0x001fc800078e3cff */
[----:B------:R-:W-:-:S04]  /*11550*/  @P0 LOP3.LUT R4, R5, R4, RZ, 0x3c, !PT ;  /* 0x0000000405040212 */ /* 0x000fc800078e3cff */
[----:B------:R-:W-:-:S05]  /*11560*/  @P0 LOP3.LUT R5, R5, R4, RZ, 0x3c, !PT ;  /* 0x0000000405050212 */ /* 0x000fca00078e3cff */
[----:B------:R-:W3:Y:S04]  /*11570*/  @P0 LDG.E.U8 R21, desc[UR22][R4.64] ;  /* 0x0000001604150981 */ /* 0x000ee8000c1e1100 */
[----:B--2---:R0:W-:Y:S04]  /*11580*/  STL [R1+0x438], R9 ;  /* 0x0004380901007387 */ /* 0x0041e80000100800 */
[----:B0-----:R-:W2:Y:S04]  /*11590*/  LDL R9, [R1+0x924] ;  /* 0x0009240001097983 */ /* 0x001ea80000100800 */
[----:B---3--:R0:W-:Y:S04]  /*115a0*/  STL [R1+0x434], R21 ;  /* 0x0004341501007387 */ /* 0x0081e80000100800 */
[----:B0-----:R-:W3:Y:S04]  /*115b0*/  LDL.LU R21, [R1+0x18e4] ;  /* 0x0018e40001157983 */ /* 0x001ee80000300800 */
        /* <DEDUP_REMOVED lines=15> */
[----:B------:R0:W2:Y:S01]  /*116b0*/  @P0 LDG.E.U8 R25, desc[UR22][R4.64] ;  /* 0x0000001604190981 */ /* 0x0000a2000c1e1100 */
[----:B------:R-:W-:Y:S01]  /*116c0*/  PRMT R16, RZ, 0x7610, R16 ;  /* 0x00007610ff107816 */ /* 0x000fe20000000010 */
[----:B0-----:R-:W-:Y:S02]  /*116d0*/  @P0 IMAD.MOV.U32 R4, RZ, RZ, R19 ;  /* 0x000000ffff040224 */ /* 0x001fe400078e0013 */
[----:B------:R-:W-:-:S05]  /*116e0*/  @P0 IMAD.MOV.U32 R5, RZ, RZ, R20 ;  /* 0x000000ffff050224 */ /* 0x000fca00078e0014 */
[----:B------:R0:W3:Y:S04]  /*116f0*/  @P0 LDG.E.U8 R16, desc[UR22][R4.64] ;  /* 0x0000001604100981 */ /* 0x0000e8000c1e1100 */
[----:B--2---:R1:W-:Y:S04]  /*11700*/  STL [R1+0x42c], R25 ;  /* 0x00042c1901007387 */ /* 0x0043e80000100800 */
[----:B-1----:R-:W2:Y:S04]  /*11710*/  LDL.LU R25, [R1+0x18dc] ;  /* 0x0018dc0001197983 */ /* 0x002ea80000300800 */
[----:B------:R-:W2:Y:S01]  /*11720*/  LDL R5, [R1+0x920] ;  /* 0x0009200001057983 */ /* 0x000ea20000100800 */
[----:B------:R-:W-:Y:S01]  /*11730*/  PRMT R11, RZ, 0x7610, R11 ;  /* 0x00007610ff0b7816 */ /* 0x000fe2000000000b */
[----:B0-----:R-:W-:-:S02]  /*11740*/  @P0 IMAD.MOV.U32 R4, RZ, RZ, R9 ;  /* 0x000000ffff040224 */ /* 0x001fc400078e0009 */
[----:B------:R-:W4:Y:S04]  /*11750*/  LDL R20, [R1+0x908] ;  /* 0x0009080001147983 */ /* 0x000f280000100800 */
[----:B------:R-:W4:Y:S04]  /*11760*/  LDL R19, [R1+0x90c] ;  /* 0x00090c0001137983 */ /* 0x000f280000100800 */
[----:B---3--:R0:W-:Y:S01]  /*11770*/  STL [R1+0x1884], R16 ;  /* 0x0018841001007387 */ /* 0x0081e20000100800 */
[----:B------:R-:W-:-:S03]  /*11780*/  PRMT R18, RZ, 0x7610, R18 ;  /* 0x00007610ff127816 */ /* 0x000fc60000000012 */
[----:B------:R-:W3:Y:S04]  /*11790*/  LDL R9, [R1+0x904] ;  /* 0x0009040001097983 */ /* 0x000ee80000100800 */
[----:B0-----:R-:W3:Y:S04]  /*117a0*/  LDL R16, [R1+0x900] ;  /* 0x0009000001107983 */ /* 0x001ee80000100800 */
[----:B--2---:R0:W2:Y:S04]  /*117b0*/  @P0 LDG.E.U8 R11, desc[UR22][R4.64] ;  /* 0x00000016040b0981 */ /* 0x0040a8000c1e1100 */
[----:B------:R-:W0:Y:S04]  /*117c0*/  LDL R4, [R1+0x918] ;  /* 0x0009180001047983 */ /* 0x000e280000100800 */
[----:B------:R-:W0:Y:S02]  /*117d0*/  LDL R5, [R1+0x91c] ;  /* 0x00091c0001057983 */ /* 0x000e240000100800 */
[----:B0-----:R-:W-:-:S04]  /*117e0*/  @P0 LOP3.LUT R5, R5, R4, RZ, 0x3c, !PT ;  /* 0x0000000405050212 */ /* 0x001fc800078e3cff */
[----:B------:R-:W-:-:S04]  /*117f0*/  @P0 LOP3.LUT R4, R5, R4, RZ, 0x3c, !PT ;  /* 0x0000000405040212 */ /* 0x000fc800078e3cff */
[----:B------:R-:W-:Y:S01]  /*11800*/  @P0 LOP3.LUT R5, R5, R4, RZ, 0x3c, !PT ;  /* 0x0000000405050212 */ /* 0x000fe200078e3cff */
[----:B--2---:R0:W-:Y:S04]  /*11810*/  STL [R1+0x1888], R11 ;  /* 0x0018880b01007387 */ /* 0x0041e80000100800 */
[----:B------:R1:W2:Y:S04]  /*11820*/  @P0 LDG.E.U8 R18, desc[UR22][R4.64] ;  /* 0x0000001604120981 */ /* 0x0002a8000c1e1100 */
[----:B------:R-:W1:Y:S04]  /*11830*/  LDL R4, [R1+0x910] ;  /* 0x0009100001047983 */ /* 0x000e680000100800 */
[----:B------:R-:W1:Y:S01]  /*11840*/  LDL R5, [R1+0x914] ;  /* 0x0009140001057983 */ /* 0x000e620000100800 */
[----:B------:R-:W-:-:S02]  /*11850*/  PRMT R27, RZ, 0x7610, R27 ;  /* 0x00007610ff1b7816 */ /* 0x000fc4000000001b */
[----:B------:R-:W-:Y:S02]  /*11860*/  ISETP.GT.AND P1, PT, R2, 0x1d, PT ;  /* 0x0000001d0200780c */ /* 0x000fe40003f24270 */
[----:B------:R-:W-:Y:S02]  /*11870*/  PRMT R17, RZ, 0x7610, R17 ;  /* 0x00007610ff117816 */ /* 0x000fe40000000011 */
[----:B------:R-:W-:Y:S02]  /*11880*/  PRMT R10, RZ, 0x7610, R10 ;  /* 0x00007610ff0a7816 */ /* 0x000fe4000000000a */
[----:B-1----:R-:W-:-:S04]  /*11890*/  @P0 LOP3.LUT R5, R5, R4, RZ, 0x3c, !PT ;  /* 0x0000000405050212 */ /* 0x002fc800078e3cff */
[----:B------:R-:W-:-:S04]  /*118a0*/  @P0 LOP3.LUT R4, R5, R4, RZ, 0x3c, !PT ;  /* 0x0000000405040212 */ /* 0x000fc800078e3cff */
[----:B------:R-:W-:-:S05]  /*118b0*/  @P0 LOP3.LUT R5, R5, R4, RZ, 0x3c, !PT ;  /* 0x0000000405050212 */ /* 0x000fca00078e3cff */
[----:B------:R4:W3:Y:S04]  /*118c0*/  @P0 LDG.E.U8 R27, desc[UR22][R4.64] ;  /* 0x00000016041b0981 */ /* 0x0008e8000c1e1100 */
[----:B--2---:R1:W-:Y:S04]  /*118d0*/  STL [R1+0x420], R18 ;  /* 0x0004201201007387 */ /* 0x0043e80000100800 */
[----:B0-----:R-:W2:Y:S01]  /*118e0*/  LDL R11, [R1+0x8fc] ;  /* 0x0008fc00010b7983 */ /* 0x001ea20000100800 */
[----:B----4-:R-:W-:Y:S02]  /*118f0*/  @P0 IMAD.MOV.U32 R4, RZ, RZ, R19 ;  /* 0x000000ffff040224 */ /* 0x010fe400078e0013 */
[----:B------:R-:W-:Y:S01]  /*11900*/  @P0 IMAD.MOV.U32 R5, RZ, RZ, R20 ;  /* 0x000000ffff050224 */ /* 0x000fe200078e0014 */
[----:B-1----:R-:W4:Y:S04]  /*11910*/  LDL R18, [R1+0x8f8] ;  /* 0x0008f80001127983 */ /* 0x002f280000100800 */
[----:B------:R3:W4:Y:S02]  /*11920*/  @P0 LDG.E.U8 R17, desc[UR22][R4.64] ;  /* 0x0000001604110981 */ /* 0x000724000c1e1100 */
[----:B---3--:R-:W-:-:S02]  /*11930*/  @P1 IMAD.MOV.U32 R4, RZ, RZ, R9 ;  /* 0x000000ffff041224 */ /* 0x008fc400078e0009 */
[----:B------:R-:W-:-:S05]  /*11940*/  @P1 IMAD.MOV.U32 R5, RZ, RZ, R16 ;  /* 0x000000ffff051224 */ /* 0x000fca00078e0010 */
[----:B------:R2:W3:Y:S01]  /*11950*/  @P1 LDG.E.U8 R10, desc[UR22][R4.64] ;  /* 0x00000016040a1981 */ /* 0x0004e2000c1e1100 */
[----:B------:R-:W-:-:S03]  /*11960*/  PRMT R0, RZ, 0x7610, R0 ;  /* 0x00007610ff007816 */ /* 0x000fc60000000000 */
[----:B------:R0:W-:Y:S01]  /*11970*/  STL [R1+0x41c], R27 ;  /* 0x00041c1b01007387 */ /* 0x0001e20000100800 */
[----:B--2---:R-:W-:-:S03]  /*11980*/  @P1 IMAD.MOV.U32 R4, RZ, RZ, R11 ;  /* 0x000000ffff041224 */ /* 0x004fc600078e000b */
[----:B0-----:R-:W2:Y:S01]  /*11990*/  LDL.LU R27, [R1+0x18d8] ;  /* 0x0018d800011b7983 */ /* 0x001ea20000300800 */
[----:B----4-:R-:W-:-:S03]  /*119a0*/  @P1 IMAD.MOV.U32 R5, RZ, RZ, R18 ;  /* 0x000000ffff051224 */ /* 0x010fc600078e0012 */
[----:B------:R-:W-:Y:S04]  /*119b0*/  STL [R1+0x187c], R17 ;  /* 0x00187c1101007387 */ /* 0x000fe80000100800 */
[----:B------:R-:W4:Y:S04]  /*119c0*/  LDL R9, [R1+0x8ec] ;  /* 0x0008ec0001097983 */ /* 0x000f280000100800 */
[----:B------:R-:W2:Y:S04]  /*119d0*/  LDL R20, [R1+0x8e0] ;  /* 0x0008e00001147983 */ /* 0x000ea80000100800 */
[----:B------:R-:W2:Y:S04]  /*119e0*/  LDL R16, [R1+0x8e4] ;  /* 0x0008e40001107983 */ /* 0x000ea80000100800 */
[----:B------:R0:W2:Y:S04]  /*119f0*/  @P1 LDG.E.U8 R0, desc[UR22][R4.64] ;  /* 0x0000001604001981 */ /* 0x0000a8000c1e1100 */
[----:B---3--:R1:W-:Y:S04]  /*11a00*/  STL [R1+0x1874], R10 ;  /* 0x0018740a01007387 */ /* 0x0083e80000100800 */
[----:B------:R-:W0:Y:S04]  /*11a10*/  LDL R4, [R1+0x8f0] ;  /* 0x0008f00001047983 */ /* 0x000e280000100800 */
[----:B------:R-:W0:Y:S01]  /*11a20*/  LDL R5, [R1+0x8f4] ;  /* 0x0008f40001057983 */ /* 0x000e220000100800 */
[----:B------:R-:W-:-:S03]  /*11a30*/  PRMT R29, RZ, 0x7610, R29 ;  /* 0x00007610ff1d7816 */ /* 0x000fc6000000001d */
[----:B------:R-:W3:Y:S04]  /*11a40*/  LDL R19, [R1+0x8d8] ;  /* 0x0008d80001137983 */ /* 0x000ee80000100800 */
[----:B------:R-:W2:Y:S04]  /*11a50*/  LDL R18, [R1+0x8dc] ;  /* 0x0008dc0001127983 */ /* 0x000ea80000100800 */
[----:B------:R-:W2:Y:S04]  /*11a60*/  LDL R11, [R1+0x8d0] ;  /* 0x0008d000010b7983 */ /* 0x000ea80000100800 */
[----:B-1----:R-:W2:Y:S01]  /*11a70*/  LDL R10, [R1+0x8d4] ;  /* 0x0008d400010a7983 */ /* 0x002ea20000100800 */
[----:B0-----:R-:W-:-:S04]  /*11a80*/  @P1 LOP3.LUT R5, R5, R4, RZ, 0x3c, !PT ;  /* 0x0000000405051212 */ /* 0x001fc800078e3cff */
[----:B------:R-:W-:-:S04]  /*11a90*/  @P1 LOP3.LUT R4, R5, R4, RZ, 0x3c, !PT ;  /* 0x0000000405041212 */ /* 0x000fc800078e3cff */
[----:B------:R-:W-:-:S05]  /*11aa0*/  @P1 LOP3.LUT R5, R5, R4, RZ, 0x3c, !PT ;  /* 0x0000000405051212 */ /* 0x000fca00078e3cff */
[----:B------:R-:W3:Y:S04]  /*11ab0*/  @P1 LDG.E.U8 R29, desc[UR22][R4.64] ;  /* 0x00000016041d1981 */ /* 0x000ee8000c1e1100 */
[----:B--2---:R-:W-:Y:S01]  /*11ac0*/  STL [R1+0x1878], R0 ;  /* 0x0018780001007387 */ /* 0x004fe20000100800 */
[----:B------:R-:W-:-:S03]  /*11ad0*/  PRMT R8, RZ, 0x7610, R8 ;  /* 0x00007610ff087816 */ /* 0x000fc60000000008 */
[----:B---3--:R0:W-:Y:S04]  /*11ae0*/  STL [R1+0xc], R29 ;  /* 0x00000c1d01007387 */ /* 0x0081e80000100800 */
[----:B0-----:R-:W2:Y:S04]  /*11af0*/  LDL.LU R29, [R1+0x18d4] ;  /* 0x0018d400011d7983 */ /* 0x001ea80000300800 */
[----:B------:R-:W3:Y:S01]  /*11b00*/  LDL R5, [R1+0x8e8] ;  /* 0x0008e80001057983 */ /* 0x000ee20000100800 */
[----:B----4-:R-:W-:Y:S01]  /*11b10*/  @P1 IMAD.MOV.U32 R4, RZ, RZ, R9 ;  /* 0x000000ffff041224 */ /* 0x010fe200078e0009 */
[----:B------:R-:W-:-:S02]  /*11b20*/  PRMT R0, RZ, 0x7610, R0 ;  /* 0x00007610ff007816 */ /* 0x000fc40000000000 */
[----:B------:R-:W4:Y:S04]  /*11b30*/  LDL R9, [R1+0x8c8] ;  /* 0x0008c80001097983 */ /* 0x000f280000100800 */
[----:B---3--:R0:W3:Y:S02]  /*11b40*/  @P1 LDG.E.U8 R8, desc[UR22][R4.64] ;  /* 0x0000001604081981 */ /* 0x0080e4000c1e1100 */
[----:B0-----:R-:W-:Y:S02]  /*11b50*/  @P1 IMAD.MOV.U32 R4, RZ, RZ, R16 ;  /* 0x000000ffff041224 */ /* 0x001fe400078e0010 */
[----:B------:R-:W-:-:S05]  /*11b60*/  @P1 IMAD.MOV.U32 R5, RZ, RZ, R20 ;  /* 0x000000ffff051224 */ /* 0x000fca00078e0014 */
[----:B------:R-:W2:Y:S04]  /*11b70*/  @P1 LDG.E.U8 R0, desc[UR22][R4.64] ;  /* 0x0000001604001981 */ /* 0x000ea8000c1e1100 */
[----:B---3--:R0:W-:Y:S04]  /*11b80*/  STL [R1+0x8], R8 ;  /* 0x0000080801007387 */ /* 0x0081e80000100800 */
[----:B------:R-:W3:Y:S04]  /*11b90*/  LDL R16, [R1+0x8c0] ;  /* 0x0008c00001107983 */ /* 0x000ee80000100800 */
[----:B0-----:R-:W3:Y:S04]  /*11ba0*/  LDL R8, [R1+0x8cc] ;  /* 0x0008cc0001087983 */ /* 0x001ee80000100800 */
[----:B--2---:R0:W-:Y:S04]  /*11bb0*/  STL [R1+0x4], R0 ;  /* 0x0000040001007387 */ /* 0x0041e80000100800 */
[----:B0-----:R-:W2:Y:S01]  /*11bc0*/  LDL R0, [R1+0x8c4] ;  /* 0x0008c40001007983 */ /* 0x001ea20000100800 */
[----:B------:R-:W-:Y:S01]  /*11bd0*/  PRMT R17, RZ, 0x7610, R17 ;  /* 0x00007610ff117816 */ /* 0x000fe20000000011 */
[----:B------:R-:W-:-:S02]  /*11be0*/  @P1 IMAD.MOV.U32 R4, RZ, RZ, R18 ;  /* 0x000000ffff041224 */ /* 0x000fc400078e0012 */
[----:B------:R-:W-:Y:S01]  /*11bf0*/  @P1 IMAD.MOV.U32 R5, RZ, RZ, R19 ;  /* 0x000000ffff051224 */ /* 0x000fe200078e0013 */
[----:B------:R-:W-:-:S04]  /*11c00*/  PRMT R28, RZ, 0x7610, R28 ;  /* 0x00007610ff1c7816 */ /* 0x000fc8000000001c */
[----:B------:R0:W2:Y:S01]  /*11c10*/  @P1 LDG.E.U8 R17, desc[UR22][R4.64] ;  /* 0x0000001604111981 */ /* 0x0000a2000c1e1100 */
[----:B------:R-:W-:Y:S01]  /*11c20*/  PRMT R26, RZ, 0x7610, R26 ;  /* 0x00007610ff1a7816 */ /* 0x000fe2000000001a */
[----:B0-----:R-:W-:Y:S02]  /*11c30*/  @P1 IMAD.MOV.U32 R4, RZ, RZ, R10 ;  /* 0x000000ffff041224 */ /* 0x001fe400078e000a */
[----:B------:R-:W-:Y:S01]  /*11c40*/  @P1 IMAD.MOV.U32 R5, RZ, RZ, R11 ;  /* 0x000000ffff051224 */ /* 0x000fe200078e000b */
[----:B------:R-:W-:Y:S02]  /*11c50*/  ISETP.GT.AND P0, PT, R2, 0x1e, PT ;  /* 0x0000001e0200780c */ /* 0x000fe40003f04270 */
[----:B------:R-:W-:Y:S01]  /*11c60*/  PRMT R24, RZ, 0x7610, R24 ;  /* 0x00007610ff187816 */ /* 0x000fe20000000018 */
[----:B------:R-:W2:Y:S04]  /*11c70*/  LDL R11, [R1+0x8b8] ;  /* 0x0008b800010b7983 */ /* 0x000ea80000100800 */
[----:B------:R4:W2:Y:S04]  /*11c80*/  @P1 LDG.E.U8 R28, desc[UR22][R4.64] ;  /* 0x00000016041c1981 */ /* 0x0008a8000c1e1100 */
[----:B------:R-:W2:Y:S01]  /*11c90*/  LDL R10, [R1+0x8bc] ;  /* 0x0008bc00010a7983 */ /* 0x000ea20000100800 */
[----:B----4-:R-:W-:-:S02]  /*11ca0*/  @P1 IMAD.MOV.U32 R5, RZ, RZ, R9 ;  /* 0x000000ffff051224 */ /* 0x010fc400078e0009 */
[----:B---3--:R-:W-:-:S05]  /*11cb0*/  @P1 IMAD.MOV.U32 R4, RZ, RZ, R8 ;  /* 0x000000ffff041224 */ /* 0x008fca00078e0008 */
[----:B------:R0:W3:Y:S02]  /*11cc0*/  @P1 LDG.E.U8 R26, desc[UR22][R4.64] ;  /* 0x00000016041a1981 */ /* 0x0000e4000c1e1100 */
[----:B0-----:R-:W-:Y:S02]  /*11cd0*/  @P0 IMAD.MOV.U32 R5, RZ, RZ, R16 ;  /* 0x000000ffff050224 */ /* 0x001fe400078e0010 */
[----:B--2---:R-:W-:-:S05]  /*11ce0*/  @P0 IMAD.MOV.U32 R4, RZ, RZ, R0 ;  /* 0x000000ffff040224 */ /* 0x004fca00078e0000 */
[----:B------:R0:W2:Y:S04]  /*11cf0*/  @P0 LDG.E.U8 R24, desc[UR22][R4.64] ;  /* 0x0000001604180981 */ /* 0x0000a8000c1e1100 */
[----:B------:R-:W-:Y:S04]  /*11d00*/  STL [R1+0x1864], R28 ;  /* 0x0018641c01007387 */ /* 0x000fe80000100800 */
[----:B------:R-:W4:Y:S04]  /*11d10*/  LDL R9, [R1+0x8b0] ;  /* 0x0008b00001097983 */ /* 0x000f280000100800 */
[----:B------:R-:W4:Y:S01]  /*11d20*/  LDL R8, [R1+0x8b4] ;  /* 0x0008b40001087983 */ /* 0x000f220000100800 */
[----:B0-----:R-:W-:-:S02]  /*11d30*/  @P0 IMAD.MOV.U32 R4, RZ, RZ, R10 ;  /* 0x000000ffff040224 */ /* 0x001fc400078e000a */
[----:B------:R-:W-:Y:S01]  /*11d40*/  @P0 IMAD.MOV.U32 R5, RZ, RZ, R11 ;  /* 0x000000ffff050224 */ /* 0x000fe200078e000b */
[----:B------:R-:W-:-:S06]  /*11d50*/  PRMT R22, RZ, 0x7610, R22 ;  /* 0x00007610ff167816 */ /* 0x000fcc0000000016 */
[----:B------:R4:W4:Y:S04]  /*11d60*/  @P0 LDG.E.U8 R22, desc[UR22][R4.64] ;  /* 0x0000001604160981 */ /* 0x000928000c1e1100 */
[----:B---3--:R-:W-:Y:S04]  /*11d70*/  STL [R1+0x1860], R26 ;  /* 0x0018601a01007387 */ /* 0x008fe80000100800 */
[----:B------:R-:W3:Y:S04]  /*11d80*/  LDL R18, [R1+0x8a8] ;  /* 0x0008a80001127983 */ /* 0x000ee80000100800 */
[----:B------:R0:W-:Y:S04]  /*11d90*/  STL [R1], R17 ;  /* 0x0000001101007387 */ /* 0x0001e80000100800 */
[----:B------:R-:W3:Y:S04]  /*11da0*/  LDL R16, [R1+0x8a0] ;  /* 0x0008a00001107983 */ /* 0x000ee80000100800 */
[----:B------:R-:W3:Y:S04]  /*11db0*/  LDL R0, [R1+0x8a4] ;  /* 0x0008a40001007983 */ /* 0x000ee80000100800 */
[----:B0-----:R-:W3:Y:S04]  /*11dc0*/  LDL R17, [R1+0x8ac] ;  /* 0x0008ac0001117983 */ /* 0x001ee80000100800 */
[----:B--2---:R-:W-:Y:S04]  /*11dd0*/  STL [R1+0x184c], R24 ;  /* 0x00184c1801007387 */ /* 0x004fe80000100800 */
[----:B------:R-:W2:Y:S04]  /*11de0*/  LDL R11, [R1+0x898] ;  /* 0x00089800010b7983 */ /* 0x000ea80000100800 */
[----:B------:R-:W2:Y:S01]  /*11df0*/  LDL R10, [R1+0x89c] ;  /* 0x00089c00010a7983 */ /* 0x000ea20000100800 */
[----:B------:R-:W-:-:S02]  /*11e00*/  PRMT R15, RZ, 0x7610, R15 ;  /* 0x00007610ff0f7816 */ /* 0x000fc4000000000f */
[----:B------:R-:W-:Y:S02]  /*11e10*/  PRMT R13, RZ, 0x7610, R13 ;  /* 0x00007610ff0d7816 */ /* 0x000fe4000000000d */
[----:B------:R-:W-:Y:S01]  /*11e20*/  PRMT R7, RZ, 0x7610, R7 ;  /* 0x00007610ff077816 */ /* 0x000fe20000000007 */
[----:B----4-:R-:W-:Y:S02]  /*11e30*/  @P0 IMAD.MOV.U32 R5, RZ, RZ, R9 ;  /* 0x000000ffff050224 */ /* 0x010fe400078e0009 */
[----:B------:R-:W-:-:S05]  /*11e40*/  @P0 IMAD.MOV.U32 R4, RZ, RZ, R8 ;  /* 0x000000ffff040224 */ /* 0x000fca00078e0008 */
[----:B------:R3:W4:Y:S01]  /*11e50*/  @P0 LDG.E.U8 R15, desc[UR22][R4.64] ;  /* 0x00000016040f0981 */ /* 0x000722000c1e1100 */
[----:B------:R-:W-:-:S03]  /*11e60*/  PRMT R3, RZ, 0x7610, R3 ;  /* 0x00007610ff037816 */ /* 0x000fc60000000003 */
[----:B------:R-:W-:Y:S04]  /*11e70*/  STL [R1+0x1850], R22 ;  /* 0x0018501601007387 */ /* 0x000fe80000100800 */
[----:B------:R-:W4:Y:S04]  /*11e80*/  LDL R9, [R1+0x890] ;  /* 0x0008900001097983 */ /* 0x000f280000100800 */
[----:B------:R-:W4:Y:S01]  /*11e90*/  LDL R8, [R1+0x894] ;  /* 0x0008940001087983 */ /* 0x000f220000100800 */
[----:B---3--:R-:W-:Y:S02]  /*11ea0*/  @P0 IMAD.MOV.U32 R5, RZ, RZ, R18 ;  /* 0x000000ffff050224 */ /* 0x008fe400078e0012 */
[----:B------:R-:W-:-:S05]  /*11eb0*/  @P0 IMAD.MOV.U32 R4, RZ, RZ, R17 ;  /* 0x000000ffff040224 */ /* 0x000fca00078e0011 */
[----:B------:R0:W3:Y:S02]  /*11ec0*/  @P0 LDG.E.U8 R13, desc[UR22][R4.64] ;  /* 0x00000016040d0981 */ /* 0x0000e4000c1e1100 */
[----:B0-----:R-:W-:Y:S02]  /*11ed0*/  @P0 IMAD.MOV.U32 R4, RZ, RZ, R0 ;  /* 0x000000ffff040224 */ /* 0x001fe400078e0000 */
[----:B------:R-:W-:-:S05]  /*11ee0*/  @P0 IMAD.MOV.U32 R5, RZ, RZ, R16 ;  /* 0x000000ffff050224 */ /* 0x000fca00078e0010 */
[----:B------:R2:W3:Y:S02]  /*11ef0*/  @P0 LDG.E.U8 R7, desc[UR22][R4.64] ;  /* 0x0000001604070981 */ /* 0x0004e4000c1e1100 */
[----:B--2---:R-:W-:Y:S02]  /*11f00*/  @P0 IMAD.MOV.U32 R4, RZ, RZ, R10 ;  /* 0x000000ffff040224 */ /* 0x004fe400078e000a */
[----:B------:R-:W-:-:S05]  /*11f10*/  @P0 IMAD.MOV.U32 R5, RZ, RZ, R11 ;  /* 0x000000ffff050224 */ /* 0x000fca00078e000b */
[----:B------:R0:W2:Y:S04]  /*11f20*/  @P0 LDG.E.U8 R3, desc[UR22][R4.64] ;  /* 0x0000001604030981 */ /* 0x0000a8000c1e1100 */
[----:B----4-:R1:W-:Y:S01]  /*11f30*/  STL [R1+0x1854], R15 ;  /* 0x0018540f01007387 */ /* 0x0103e20000100800 */
[----:B0-----:R-:W-:-:S06]  /*11f40*/  PRMT R4, RZ, 0x7610, R4 ;  /* 0x00007610ff047816 */ /* 0x001fcc0000000004 */
[----:B------:R-:W4:Y:S04]  /*11f50*/  @P0 LDG.E.U8 R4, desc[UR22][R8.64] ;  /* 0x0000001608040981 */ /* 0x000f28000c1e1100 */
[----:B---3--:R0:W-:Y:S04]  /*11f60*/  STL [R1+0x1858], R13 ;  /* 0x0018580d01007387 */ /* 0x0081e80000100800 */
[----:B-1----:R-:W3:Y:S04]  /*11f70*/  LDL R15, [R1+0x888] ;  /* 0x00088800010f7983 */ /* 0x002ee80000100800 */
[----:B------:R-:W3:Y:S04]  /*11f80*/  LDL R0, [R1+0x88c] ;  /* 0x00088c0001007983 */ /* 0x000ee80000100800 */
[----:B------:R1:W-:Y:S04]  /*11f90*/  STL [R1+0x185c], R7 ;  /* 0x00185c0701007387 */ /* 0x0003e80000100800 */
[----:B0-----:R-:W3:Y:S04]  /*11fa0*/  LDL R13, [R1+0x880] ;  /* 0x00088000010d7983 */ /* 0x001ee80000100800 */
[----:B------:R-:W3:Y:S04]  /*11fb0*/  LDL R11, [R1+0x884] ;  /* 0x00088400010b7983 */ /* 0x000ee80000100800 */
[----:B--2---:R0:W-:Y:S04]  /*11fc0*/  STL [R1+0x1868], R3 ;  /* 0x0018680301007387 */ /* 0x0041e80000100800 */
[----:B------:R-:W2:Y:S04]  /*11fd0*/  LDL R10, [R1+0x878] ;  /* 0x00087800010a7983 */ /* 0x000ea80000100800 */
[----:B-1----:R-:W2:Y:S01]  /*11fe0*/  LDL R7, [R1+0x87c] ;  /* 0x00087c0001077983 */ /* 0x002ea20000100800 */
[----:B------:R-:W-:-:S02]  /*11ff0*/  ISETP.GT.AND P1, PT, R2, 0x1f, PT ;  /* 0x0000001f0200780c */ /* 0x000fc40003f24270 */
[----:B------:R-:W-:Y:S02]  /*12000*/  PRMT R5, RZ, 0x7610, R5 ;  /* 0x00007610ff057816 */ /* 0x000fe40000000005 */
[----:B------:R-:W-:Y:S02]  /*12010*/  PRMT R6, RZ, 0x7610, R6 ;  /* 0x00007610ff067816 */ /* 0x000fe40000000006 */
[----:B------:R-:W-:Y:S01]  /*12020*/  PRMT R12, RZ, 0x7610, R12 ;  /* 0x00007610ff0c7816 */ /* 0x000fe2000000000c */
[----:B----4-:R1:W-:Y:S04]  /*12030*/  STL [R1+0x186c], R4 ;  /* 0x00186c0401007387 */ /* 0x0103e80000100800 */
[----:B0-----:R-:W4:Y:S01]  /*12040*/  LDL R3, [R1+0x870] ;  /* 0x0008700001037983 */ /* 0x001f220000100800 */
[----:B---3--:R-:W-:-:S02]  /*12050*/  @P0 IMAD.MOV.U32 R9, RZ, RZ, R15 ;  /* 0x000000ffff090224 */ /* 0x008fc400078e000f */
[----:B------:R-:W-:Y:S02]  /*12060*/  @P0 IMAD.MOV.U32 R8, RZ, RZ, R0 ;  /* 0x000000ffff080224 */ /* 0x000fe400078e0000 */
[----:B------:R-:W3:Y:S04]  /*12070*/  LDL R0, [R1+0x874] ;  /* 0x0008740001007983 */ /* 0x000ee80000100800 */
[----:B------:R0:W3:Y:S02]  /*12080*/  @P0 LDG.E.U8 R5, desc[UR22][R8.64] ;  /* 0x0000001608050981 */ /* 0x0000e4000c1e1100 */
[----:B0-----:R-:W-:Y:S02]  /*12090*/  @P1 IMAD.MOV.U32 R9, RZ, RZ, R13 ;  /* 0x000000ffff091224 */ /* 0x001fe400078e000d */
[----:B------:R-:W-:-:S05]  /*120a0*/  @P1 IMAD.MOV.U32 R8, RZ, RZ, R11 ;  /* 0x000000ffff081224 */ /* 0x000fca00078e000b */
[----:B------:R2:W3:Y:S02]  /*120b0*/  @P1 LDG.E.U8 R6, desc[UR22][R8.64] ;  /* 0x0000001608061981 */ /* 0x0004e4000c1e1100 */
[----:B--2---:R-:W-:Y:S02]  /*120c0*/  @P1 IMAD.MOV.U32 R9, RZ, RZ, R10 ;  /* 0x000000ffff091224 */ /* 0x004fe400078e000a */
[----:B------:R-:W-:-:S05]  /*120d0*/  @P1 IMAD.MOV.U32 R8, RZ, RZ, R7 ;  /* 0x000000ffff081224 */ /* 0x000fca00078e0007 */
[----:B------:R4:W2:Y:S02]  /*120e0*/  @P1 LDG.E.U8 R12, desc[UR22][R8.64] ;  /* 0x00000016080c1981 */ /* 0x0008a4000c1e1100 */
[----:B----4-:R-:W-:Y:S02]  /*120f0*/  @P1 IMAD.MOV.U32 R9, RZ, RZ, R3 ;  /* 0x000000ffff091224 */ /* 0x010fe400078e0003 */
[----:B---3--:R-:W-:Y:S04]  /*12100*/  STL [R1+0x1870], R5 ;  /* 0x0018700501007387 */ /* 0x008fe80000100800 */
[----:B------:R-:W3:Y:S04]  /*12110*/  LDL R15, [R1+0x868] ;  /* 0x00086800010f7983 */ /* 0x000ee80000100800 */
[----:B------:R-:W4:Y:S04]  /*12120*/  LDL R13, [R1+0x86c] ;  /* 0x00086c00010d7983 */ /* 0x000f280000100800 */
[----:B------:R0:W-:Y:S04]  /*12130*/  STL [R1+0x1840], R6 ;  /* 0x0018400601007387 */ /* 0x0001e80000100800 */
[----:B------:R-:W4:Y:S04]  /*12140*/  LDL R11, [R1+0x860] ;  /* 0x00086000010b7983 */ /* 0x000f280000100800 */
[----:B------:R-:W4:Y:S04]  /*12150*/  LDL R10, [R1+0x864] ;  /* 0x00086400010a7983 */ /* 0x000f280000100800 */
[----:B------:R-:W4:Y:S04]  /*12160*/  LDL R7, [R1+0x858] ;  /* 0x0008580001077983 */ /* 0x000f280000100800 */
[----:B-1----:R-:W4:Y:S04]  /*12170*/  LDL R4, [R1+0x854] ;  /* 0x0008540001047983 */ /* 0x002f280000100800 */
[----:B0-----:R-:W4:Y:S04]  /*12180*/  LDL R6, [R1+0x85c] ;  /* 0x00085c0001067983 */ /* 0x001f280000100800 */
[----:B------:R-:W4:Y:S04]  /*12190*/  LDL.LU R18, [R1+0x7f4] ;  /* 0x0007f40001127983 */ /* 0x000f280000300800 */
[----:B--2---:R-:W-:Y:S04]  /*121a0*/  STL [R1+0x1844], R12 ;  /* 0x0018440c01007387 */ /* 0x004fe80000100800 */
[----:B------:R-:W2:Y:S01]  /*121b0*/  LDL R5, [R1+0x850] ;  /* 0x0008500001057983 */ /* 0x000ea20000100800 */
[----:B------:R-:W-:-:S03]  /*121c0*/  @P1 IMAD.MOV.U32 R8, RZ, RZ, R0 ;  /* 0x000000ffff081224 */ /* 0x000fc600078e0000 */
[----:B------:R-:W2:Y:S04]  /*121d0*/  LDL R3, [R1+0x848] ;  /* 0x0008480001037983 */ /* 0x000ea80000100800 */
[----:B------:R-:W2:Y:S01]  /*121e0*/  LDL R0, [R1+0x84c] ;  /* 0x00084c0001007983 */ /* 0x000ea20000100800 */
[----:B------:R-:W-:Y:S02]  /*121f0*/  PRMT R14, RZ, 0x7610, R14 ;  /* 0x00007610ff0e7816 */ /* 0x000fe4000000000e */
[----:B------:R-:W-:-:S04]  /*12200*/  PRMT R21, RZ, 0x7610, R21 ;  /* 0x00007610ff157816 */ /* 0x000fc80000000015 */
[----:B------:R3:W2:Y:S01]  /*12210*/  @P1 LDG.E.U8 R14, desc[UR22][R8.64] ;  /* 0x00000016080e1981 */ /* 0x0006a2000c1e1100 */
[----:B------:R-:W-:Y:S02]  /*12220*/  PRMT R23, RZ, 0x7610, R23 ;  /* 0x00007610ff177816 */ /* 0x000fe40000000017 */
[----:B------:R-:W-:Y:S02]  /*12230*/  PRMT R25, RZ, 0x7610, R25 ;  /* 0x00007610ff197816 */ /* 0x000fe40000000019 */
[----:B------:R-:W-:Y:S02]  /*12240*/  PRMT R27, RZ, 0x7610, R27 ;  /* 0x00007610ff1b7816 */ /* 0x000fe4000000001b */
[----:B------:R-:W-:Y:S01]  /*12250*/  PRMT R29, RZ, 0x7610, R29 ;  /* 0x00007610ff1d7816 */ /* 0x000fe2000000001d */
[----:B---3--:R-:W-:Y:S02]  /*12260*/  @P1 IMAD.MOV.U32 R9, RZ, RZ, R15 ;  /* 0x000000ffff091224 */ /* 0x008fe400078e000f */
[----:B----4-:R-:W-:-:S05]  /*12270*/  @P1 IMAD.MOV.U32 R8, RZ, RZ, R13 ;  /* 0x000000ffff081224 */ /* 0x010fca00078e000d */
[----:B------:R0:W3:Y:S02]  /*12280*/  @P1 LDG.E.U8 R21, desc[UR22][R8.64] ;  /* 0x0000001608151981 */ /* 0x0000e4000c1e1100 */
[----:B0-----:R-:W-:Y:S02]  /*12290*/  @P1 IMAD.MOV.U32 R9, RZ, RZ, R11 ;  /* 0x000000ffff091224 */ /* 0x001fe400078e000b */
[----:B------:R-:W-:-:S05]  /*122a0*/  @P1 IMAD.MOV.U32 R8, RZ, RZ, R10 ;  /* 0x000000ffff081224 */ /* 0x000fca00078e000a */
[----:B------:R0:W4:Y:S02]  /*122b0*/  @P1 LDG.E.U8 R23, desc[UR22][R8.64] ;  /* 0x0000001608171981 */ /* 0x000124000c1e1100 */
[----:B0-----:R-:W-:Y:S02]  /*122c0*/  @P1 IMAD.MOV.U32 R8, RZ, RZ, R6 ;  /* 0x000000ffff081224 */ /* 0x001fe400078e0006 */
[----:B------:R-:W-:-:S05]  /*122d0*/  @P1 IMAD.MOV.U32 R9, RZ, RZ, R7 ;  /* 0x000000ffff091224 */ /* 0x000fca00078e0007 */
[----:B------:R0:W4:Y:S02]  /*122e0*/  @P1 LDG.E.U8 R25, desc[UR22][R8.64] ;  /* 0x0000001608191981 */ /* 0x000124000c1e1100 */
[----:B0-----:R-:W-:Y:S02]  /*122f0*/  @P1 IMAD.MOV.U32 R8, RZ, RZ, R4 ;  /* 0x000000ffff081224 */ /* 0x001fe400078e0004 */
[----:B--2---:R-:W-:-:S05]  /*12300*/  @P1 IMAD.MOV.U32 R9, RZ, RZ, R5 ;  /* 0x000000ffff091224 */ /* 0x004fca00078e0005 */
[----:B------:R0:W2:Y:S02]  /*12310*/  @P1 LDG.E.U8 R27, desc[UR22][R8.64] ;  /* 0x00000016081b1981 */ /* 0x0000a4000c1e1100 */
[----:B0-----:R-:W-:Y:S02]  /*12320*/  @P1 IMAD.MOV.U32 R8, RZ, RZ, R0 ;  /* 0x000000ffff081224 */ /* 0x001fe400078e0000 */
[----:B------:R-:W-:-:S05]  /*12330*/  @P1 IMAD.MOV.U32 R9, RZ, RZ, R3 ;  /* 0x000000ffff091224 */ /* 0x000fca00078e0003 */
[----:B------:R-:W2:Y:S01]  /*12340*/  @P1 LDG.E.U8 R29, desc[UR22][R8.64] ;  /* 0x00000016081d1981 */ /* 0x000ea2000c1e1100 */
[----:B------:R-:W0:Y:S01]  /*12350*/  S2R R20, SR_TID.X ;  /* 0x0000000000147919 */ /* 0x000e220000002100 */
[----:B------:R-:W1:Y:S02]  /*12360*/  S2R R17, SR_TID.X ;  /* 0x0000000000117919 */ /* 0x000e640000002100 */
[----:B------:R-:W-:Y:S01]  /*12370*/  STL [R1+0x1848], R14 ;  /* 0x0018480e01007387 */ /* 0x000fe20000100800 */
[----:B------:R-:W-:Y:S01]  /*12380*/  BAR.SYNC.DEFER_BLOCKING 0x0 ;  /* 0x0000000000007b1d */ /* 0x000fe20000010000 */
[----:B0-----:R-:W-:-:S04]  /*12390*/  LOP3.LUT R0, R20, 0x1f, RZ, 0xc0, !PT ;  /* 0x0000001f14007812 */ /* 0x001fc800078ec0ff */
[----:B------:R-:W-:Y:S01]  /*123a0*/  ISETP.GE.AND P0, PT, R0, R2, PT ;  /* 0x000000020000720c */ /* 0x000fe20003f06270 */
[----:B---3--:R-:W-:Y:S04]  /*123b0*/  STL [R1+0x1880], R21 ;  /* 0x0018801501007387 */ /* 0x008fe80000100800 */
[----:B----4-:R-:W-:Y:S04]  /*123c0*/  STL [R1+0x188c], R23 ;  /* 0x00188c1701007387 */ /* 0x010fe80000100800 */
[----:B------:R-:W-:Y:S04]  /*123d0*/  STL [R1+0x1890], R25 ;  /* 0x0018901901007387 */ /* 0x000fe80000100800 */
[----:B--2---:R-:W-:Y:S04]  /*123e0*/  STL [R1+0x18a0], R27 ;  /* 0x0018a01b01007387 */ /* 0x004fe80000100800 */
[----:B------:R-:W2:Y:S04]  /*123f0*/  LDL.LU R19, [R1+0x7f0] ;  /* 0x0007f00001137983 */ /* 0x000ea80000300800 */
[----:B-1----:R-:W-:Y:S04]  /*12400*/  STL [R1+0x18b4], R17 ;  /* 0x0018b41101007387 */ /* 0x002fe80000100800 */
[----:B------:R-:W-:Y:S04]  /*12410*/  STL [R1+0x18a4], R29 ;  /* 0x0018a41d01007387 */ /* 0x000fe80000100800 */
[----:B------:R-:W3:Y:S04]  /*12420*/  LDL.LU R2, [R1+0x7e4] ;  /* 0x0007e40001027983 */ /* 0x000ee80000300800 */
[----:B---3--:R0:W-:Y:S04]  /*12430*/  STL [R1+0x18cc], R2 ;  /* 0x0018cc0201007387 */ /* 0x0081e80000100800 */
[----:B0-----:R-:W3:Y:S01]  /*12440*/  LDL.LU R2, [R1+0x7e8] ;  /* 0x0007e80001027983 */ /* 0x001ee20000300800 */
[----:B------:R-:W-:-:S05]  /*12450*/  LOP3.LUT R14, R17, 0x3f, RZ, 0xc0, !PT ;  /* 0x0000003f110e7812 */ /* 0x000fca00078ec0ff */
[----:B------:R-:W-:Y:S04]  /*12460*/  STS.U8 [R14+UR5], R18 ;  /* 0x000000120e007988 */ /* 0x000fe80008000005 */
[----:B---3--:R0:W-:Y:S04]  /*12470*/  STL [R1+0x18d0], R2 ;  /* 0x0018d00201007387 */ /* 0x0081e80000100800 */
[----:B0-----:R-:W3:Y:S04]  /*12480*/  LDL.LU R2, [R1+0x7ec] ;  /* 0x0007ec0001027983 */ /* 0x001ee80000300800 */
[----:B------:R-:W4:Y:S04]  /*12490*/  LDL.LU R29, [R1+0x7e0] ;  /* 0x0007e000011d7983 */ /* 0x000f280000300800 */
        /* <DEDUP_REMOVED lines=24> */
[----:B--2---:R0:W-:Y:S04]  /*12620*/  STS.U8 [R14+UR5+0x40], R19 ;  /* 0x000040130e007988 */ /* 0x0041e80008000005 */
[----:B------:R-:W2:Y:S04]  /*12630*/  LDL.LU R20, [R1+0x49c] ;  /* 0x00049c0001147983 */ /* 0x000ea80000300800 */
[----:B0-----:R-:W2:Y:S04]  /*12640*/  LDL.LU R19, [R1+0x498] ;  /* 0x0004980001137983 */ /* 0x001ea80000300800 */
[----:B---3--:R0:W-:Y:S04]  /*12650*/  STS.U8 [R14+UR5+0x80], R2 ;  /* 0x000080020e007988 */ /* 0x0081e80008000005 */
[----:B0-----:R-:W3:Y:S04]  /*12660*/  LDL.LU R2, [R1+0x18d0] ;  /* 0x0018d00001027983 */ /* 0x001ee80000300800 */
[----:B---3--:R0:W-:Y:S04]  /*12670*/  STS.U8 [R14+UR5+0xc0], R2 ;  /* 0x0000c0020e007988 */ /* 0x0081e80008000005 */
[----:B0-----:R-:W3:Y:S04]  /*12680*/  LDL.LU R2, [R1+0x18cc] ;  /* 0x0018cc0001027983 */ /* 0x001ee80000300800 */
[----:B---3--:R0:W-:Y:S04]  /*12690*/  STS.U8 [R14+UR5+0x100], R2 ;  /* 0x000100020e007988 */ /* 0x0081e80008000005 */
[----:B0-----:R-:W3:Y:S04]  /*126a0*/  LDL.LU R2, [R1+0x788] ;  /* 0x0007880001027983 */ /* 0x001ee80000300800 */
[----:B---3--:R0:W-:Y:S04]  /*126b0*/  STL [R1+0x18c4], R2 ;  /* 0x0018c40201007387 */ /* 0x0081e80000100800 */
[----:B0-----:R-:W3:Y:S04]  /*126c0*/  LDL.LU R2, [R1+0x790] ;  /* 0x0007900001027983 */ /* 0x001ee80000300800 */
[----:B----4-:R-:W-:Y:S04]  /*126d0*/  STS.U8 [R14+UR5+0x140], R29 ;  /* 0x0001401d0e007988 */ /* 0x010fe80008000005 */
[----:B------:R-:W-:Y:S04]  /*126e0*/  STS.U8 [R14+UR5+0x180], R8 ;  /* 0x000180080e007988 */ /* 0x000fe80008000005 */
        /* <DEDUP_REMOVED lines=17> */
[----:B------:R0:W-:Y:S02]  /*12800*/  STS.U8 [R14+UR5+0x3040], R18 ;  /* 0x003040120e007988 */ /* 0x0001e40008000005 */
[----:B0-----:R-:W0:Y:S02]  /*12810*/  S2R R18, SR_TID.X ;  /* 0x0000000000127919 */ /* 0x001e240000002100 */
[----:B---3--:R1:W-:Y:S04]  /*12820*/  STL [R1+0x18c8], R2 ;  /* 0x0018c80201007387 */ /* 0x0083e80000100800 */
[----:B-1----:R-:W3:Y:S04]  /*12830*/  LDL.LU R2, [R1+0x794] ;  /* 0x0007940001027983 */ /* 0x002ee80000300800 */
        /* <DEDUP_REMOVED lines=13> */
[----:B------:R-:W4:Y:S01]  /*12910*/  LDL.LU R7, [R1+0x590] ;  /* 0x0005900001077983 */ /* 0x000f220000300800 */
[----:B0-----:R-:W-:-:S03]  /*12920*/  LOP3.LUT R18, R18, 0x3f, RZ, 0xc0, !PT ;  /* 0x0000003f12127812 */ /* 0x001fc600078ec0ff */
[----:B------:R-:W4:Y:S04]  /*12930*/  LDL.LU R13, [R1+0x58c] ;  /* 0x00058c00010d7983 */ /* 0x000f280000300800 */
[----:B------:R-:W4:Y:S04]  /*12940*/  LDL.LU R15, [R1+0x588] ;  /* 0x00058800010f7983 */ /* 0x000f280000300800 */
[----:B------:R-:W4:Y:S04]  /*12950*/  LDL.LU R22, [R1+0x584] ;  /* 0x0005840001167983 */ /* 0x000f280000300800 */
[----:B------:R0:W-:Y:S04]  /*12960*/  STS.U8 [R14+UR5+0x3000], R28 ;  /* 0x0030001c0e007988 */ /* 0x0001e80008000005 */
[----:B------:R-:W4:Y:S04]  /*12970*/  LDL.LU R24, [R1+0x580] ;  /* 0x0005800001187983 */ /* 0x000f280000300800 */
[----:B------:R1:W-:Y:S04]  /*12980*/  STS.U8 [R14+UR5+0x30c0], R0 ;  /* 0x0030c0000e007988 */ /* 0x0003e80008000005 */
[----:B------:R-:W4:Y:S04]  /*12990*/  LDL.LU R26, [R1+0x57c] ;  /* 0x00057c00011a7983 */ /* 0x000f280000300800 */
[----:B------:R0:W-:Y:S04]  /*129a0*/  STS.U8 [R14+UR5+0x3080], R10 ;  /* 0x0030800a0e007988 */ /* 0x0001e80008000005 */
[----:B------:R2:W-:Y:S04]  /*129b0*/  STS.U8 [R14+UR5+0x3140], R11 ;  /* 0x0031400b0e007988 */ /* 0x0005e80008000005 */
[----:B------:R2:W-:Y:S04]  /*129c0*/  STS.U8 [R14+UR5+0x3100], R16 ;  /* 0x003100100e007988 */ /* 0x0005e80008000005 */
[----:B0-----:R-:W4:Y:S01]  /*129d0*/  LDL.LU R28, [R1+0x578] ;  /* 0x00057800011c7983 */ /* 0x001f220000300800 */
[----:B-1----:R-:W-:-:S03]  /*129e0*/  LOP3.LUT R0, R18, 0x8, RZ, 0x3c, !PT ;  /* 0x0000000812007812 */ /* 0x002fc600078e3cff */
[----:B------:R-:W4:Y:S04]  /*129f0*/  LDL.LU R18, [R1+0x494] ;  /* 0x0004940001127983 */ /* 0x000f280000300800 */
[----:B------:R-:W4:Y:S04]  /*12a00*/  LDL.LU R10, [R1+0x490] ;  /* 0x00049000010a7983 */ /* 0x000f280000300800 */
[----:B--2---:R-:W2:Y:S04]  /*12a10*/  LDL.LU R11, [R1+0x48c] ;  /* 0x00048c00010b7983 */ /* 0x004ea80000300800 */
[----:B------:R0:W-:Y:S04]  /*12a20*/  STS.U8 [R14+UR5+0x31c0], R20 ;  /* 0x0031c0140e007988 */ /* 0x0001e80008000005 */
[----:B------:R-:W2:Y:S04]  /*12a30*/  LDL.LU R16, [R1+0x488] ;  /* 0x0004880001107983 */ /* 0x000ea80000300800 */
[----:B------:R1:W-:Y:S04]  /*12a40*/  STS.U8 [R14+UR5+0x3180], R19 ;  /* 0x003180130e007988 */ /* 0x0003e80008000005 */
[----:B0-----:R-:W2:Y:S04]  /*12a50*/  LDL.LU R20, [R1+0x484] ;  /* 0x0004840001147983 */ /* 0x001ea80000300800 */
[----:B-1----:R-:W2:Y:S04]  /*12a60*/  LDL.LU R19, [R1+0x480] ;  /* 0x0004800001137983 */ /* 0x002ea80000300800 */
[----:B------:R0:W-:Y:S04]  /*12a70*/  STL [R1+0x18a8], R14 ;  /* 0x0018a80e01007387 */ /* 0x0001e80000100800 */
[----:B0-----:R-:W2:Y:S04]  /*12a80*/  LDL.LU R14, [R1+0x78c] ;  /* 0x00078c00010e7983 */ /* 0x001ea80000300800 */
[----:B---3--:R0:W-:Y:S04]  /*12a90*/  STS.U8 [R0+UR5+0x200], R2 ;  /* 0x0002000200007988 */ /* 0x0081e80008000005 */
[----:B0-----:R-:W3:Y:S04]  /*12aa0*/  LDL.LU R2, [R1+0x18c8] ;  /* 0x0018c80001027983 */ /* 0x001ee80000300800 */
[----:B---3--:R0:W-:Y:S04]  /*12ab0*/  STS.U8 [R0+UR5+0x240], R2 ;  /* 0x0002400200007988 */ /* 0x0081e80008000005 */
[----:B0-----:R-:W3:Y:S04]  /*12ac0*/  LDL.LU R2, [R1+0x18c4] ;  /* 0x0018c40001027983 */ /* 0x001ee80000300800 */
[----:B--2---:R-:W-:Y:S04]  /*12ad0*/  STS.U8 [R0+UR5+0x280], R14 ;  /* 0x0002800e00007988 */ /* 0x004fe80008000005 */
[----:B---3--:R-:W-:Y:S04]  /*12ae0*/  STS.U8 [R0+UR5+0x2c0], R2 ;  /* 0x0002c00200007988 */ /* 0x008fe80008000005 */
        /* <DEDUP_REMOVED lines=22> */
[----:B------:R-:W-:Y:S04]  /*12c50*/  STS.U8 [R0+UR5+0x3200], R10 ;  /* 0x0032000a00007988 */ /* 0x000fe80008000005 */
[----:B------:R-:W-:Y:S04]  /*12c60*/  STS.U8 [R0+UR5+0x32c0], R11 ;  /* 0x0032c00b00007988 */ /* 0x000fe80008000005 */
[----:B------:R-:W-:Y:S04]  /*12c70*/  STS.U8 [R0+UR5+0x3280], R16 ;  /* 0x0032801000007988 */ /* 0x000fe80008000005 */
[----:B------:R-:W-:Y:S04]  /*12c80*/  STS.U8 [R0+UR5+0x3340], R20 ;  /* 0x0033401400007988 */ /* 0x000fe80008000005 */
[----:B------:R1:W-:Y:S04]  /*12c90*/  STS.U8 [R0+UR5+0x3300], R19 ;  /* 0x0033001300007988 */ /* 0x0003e80008000005 */
[----:B-1----:R-:W2:Y:S01]  /*12ca0*/  LDL.LU R19, [R1+0x47c] ;  /* 0x00047c0001137983 */ /* 0x002ea20000300800 */
[----:B0-----:R-:W-:-:S04]  /*12cb0*/  LOP3.LUT R18, R18, 0x3f, RZ, 0xc0, !PT ;  /* 0x0000003f12127812 */ /* 0x001fc800078ec0ff */
[----:B------:R-:W-:-:S05]  /*12cc0*/  LOP3.LUT R2, R18, 0x10, RZ, 0x3c, !PT ;  /* 0x0000001012027812 */ /* 0x000fca00078e3cff */
[----:B------:R0:W-:Y:S04]  /*12cd0*/  STL [R1+0x18bc], R2 ;  /* 0x0018bc0201007387 */ /* 0x0001e80000100800 */
[----:B0-----:R-:W3:Y:S04]  /*12ce0*/  LDL.LU R2, [R1+0x478] ;  /* 0x0004780001027983 */ /* 0x001ee80000300800 */
[----:B------:R-:W4:Y:S04]  /*12cf0*/  LDL.LU R17, [R1+0x770] ;  /* 0x0007700001117983 */ /* 0x000f280000300800 */
[----:B----4-:R0:W-:Y:S04]  /*12d00*/  STL [R1+0x18b8], R17 ;  /* 0x0018b81101007387 */ /* 0x0101e80000100800 */
[----:B0-----:R-:W4:Y:S04]  /*12d10*/  LDL.LU R17, [R1+0x774] ;  /* 0x0007740001117983 */ /* 0x001f280000300800 */
[----:B----4-:R0:W-:Y:S04]  /*12d20*/  STL [R1+0x18c0], R17 ;  /* 0x0018c01101007387 */ /* 0x0101e80000100800 */
        /* <DEDUP_REMOVED lines=25> */
[----:B------:R-:W4:Y:S04]  /*12ec0*/  LDL.LU R20, [R1+0x46c] ;  /* 0x00046c0001147983 */ /* 0x000f280000300800 */
[----:B--2---:R0:W-:Y:S04]  /*12ed0*/  STS.U8 [R17+UR5+0x33c0], R19 ;  /* 0x0033c01311007988 */ /* 0x0041e80008000005 */
[----:B------:R-:W2:Y:S04]  /*12ee0*/  LDL.LU R18, [R1+0x468] ;  /* 0x0004680001127983 */ /* 0x000ea80000300800 */
[----:B---3--:R1:W-:Y:S04]  /*12ef0*/  STS.U8 [R17+UR5+0x3380], R2 ;  /* 0x0033800211007988 */ /* 0x0083e80008000005 */
[----:B0-----:R-:W3:Y:S04]  /*12f00*/  LDL.LU R19, [R1+0x464] ;  /* 0x0004640001137983 */ /* 0x001ee80000300800 */
[----:B-1----:R-:W2:Y:S04]  /*12f10*/  LDL.LU R17, [R1+0x18c0] ;  /* 0x0018c00001117983 */ /* 0x002ea80000300800 */
[----:B------:R-:W2:Y:S04]  /*12f20*/  LDL.LU R2, [R1+0x18bc] ;  /* 0x0018bc0001027983 */ /* 0x000ea80000300800 */
[----:B--2---:R0:W-:Y:S04]  /*12f30*/  STS.U8 [R2+UR5+0x400], R17 ;  /* 0x0004001102007988 */ /* 0x0041e80008000005 */
[----:B0-----:R-:W2:Y:S04]  /*12f40*/  LDL.LU R17, [R1+0x18b8] ;  /* 0x0018b80001117983 */ /* 0x001ea80000300800 */
[----:B--2---:R0:W-:Y:S04]  /*12f50*/  STS.U8 [R2+UR5+0x440], R17 ;  /* 0x0004401102007988 */ /* 0x0041e80008000005 */
        /* <DEDUP_REMOVED lines=22> */
[----:B0-----:R-:W2:Y:S04]  /*130c0*/  LDL.LU R17, [R1+0x18b4] ;  /* 0x0018b40001117983 */ /* 0x001ea80000300800 */
[----:B------:R0:W-:Y:S04]  /*130d0*/  STS.U8 [R2+UR5+0x3440], R11 ;  /* 0x0034400b02007988 */ /* 0x0001e80008000005 */
[----:B------:R1:W-:Y:S04]  /*130e0*/  STS.U8 [R2+UR5+0x3400], R16 ;  /* 0x0034001002007988 */ /* 0x0003e80008000005 */
[----:B0-----:R-:W4:Y:S04]  /*130f0*/  LDL.LU R11, [R1+0x460] ;  /* 0x00046000010b7983 */ /* 0x001f280000300800 */
[----:B-1----:R-:W2:Y:S04]  /*13100*/  LDL.LU R16, [R1+0x45c] ;  /* 0x00045c0001107983 */ /* 0x002ea80000300800 */
[----:B------:R-:W2:Y:S04]  /*13110*/  LDL.LU R14, [R1+0x754] ;  /* 0x00075400010e7983 */ /* 0x000ea80000300800 */
[----:B--2---:R0:W-:Y:S04]  /*13120*/  STL [R1+0x18ac], R14 ;  /* 0x0018ac0e01007387 */ /* 0x0041e80000100800 */
[----:B0-----:R-:W2:Y:S04]  /*13130*/  LDL.LU R14, [R1+0x458] ;  /* 0x00045800010e7983 */ /* 0x001ea80000300800 */
[----:B------:R-:W2:Y:S04]  /*13140*/  LDL.LU R29, [R1+0x750] ;  /* 0x00075000011d7983 */ /* 0x000ea80000300800 */
[----:B------:R0:W-:Y:S04]  /*13150*/  STS.U8 [R2+UR5+0x34c0], R20 ;  /* 0x0034c01402007988 */ /* 0x0001e80008000005 */
[----:B------:R1:W-:Y:S04]  /*13160*/  STS.U8 [R2+UR5+0x3480], R18 ;  /* 0x0034801202007988 */ /* 0x0003e80008000005 */
[----:B---3--:R3:W-:Y:S01]  /*13170*/  STS.U8 [R2+UR5+0x3540], R19 ;  /* 0x0035401302007988 */ /* 0x0087e20008000005 */
[----:B------:R-:W-:-:S02]  /*13180*/  LOP3.LUT R0, R17, 0x3f, RZ, 0xc0, !PT ;  /* 0x0000003f11007812 */ /* 0x000fc400078ec0ff */
[----:B------:R-:W-:Y:S01]  /*13190*/  LOP3.LUT R17, R17, 0x3f, RZ, 0xc0, !PT ;  /* 0x0000003f11117812 */ /* 0x000fe200078ec0ff */
[----:B--2---:R2:W-:Y:S04]  /*131a0*/  STL [R1+0x18b0], R29 ;  /* 0x0018b01d01007387 */ /* 0x0045e80000100800 */
[----:B------:R-:W4:Y:S04]  /*131b0*/  LDL.LU R27, [R1+0x74c] ;  /* 0x00074c00011b7983 */ /* 0x000f280000300800 */
[----:B0-----:R-:W4:Y:S04]  /*131c0*/  LDL.LU R20, [R1+0x748] ;  /* 0x0007480001147983 */ /* 0x001f280000300800 */
[----:B-1----:R-:W4:Y:S04]  /*131d0*/  LDL.LU R18, [R1+0x744] ;  /* 0x0007440001127983 */ /* 0x002f280000300800 */
[----:B---3--:R-:W3:Y:S04]  /*131e0*/  LDL.LU R19, [R1+0x740] ;  /* 0x0007400001137983 */ /* 0x008ee80000300800 */
[----:B------:R-:W3:Y:S04]  /*131f0*/  LDL.LU R2, [R1+0x73c] ;  /* 0x00073c0001027983 */ /* 0x000ee80000300800 */
        /* <DEDUP_REMOVED lines=12> */
[----:B------:R-:W3:Y:S01]  /*132c0*/  LDL.LU R15, [R1+0x548] ;  /* 0x00054800010f7983 */ /* 0x000ee20000300800 */
[----:B--2---:R-:W-:-:S03]  /*132d0*/  LOP3.LUT R29, R17, 0x10, RZ, 0x3c, !PT ;  /* 0x00000010111d7812 */ /* 0x004fc600078e3cff */
[----:B------:R-:W2:Y:S04]  /*132e0*/  LDL.LU R24, [R1+0x544] ;  /* 0x0005440001187983 */ /* 0x000ea80000300800 */
[----:B------:R-:W2:Y:S04]  /*132f0*/  LDL.LU R26, [R1+0x540] ;  /* 0x00054000011a7983 */ /* 0x000ea80000300800 */
[----:B------:R-:W2:Y:S04]  /*13300*/  LDL.LU R28, [R1+0x53c] ;  /* 0x00053c00011c7983 */ /* 0x000ea80000300800 */
[----:B------:R-:W2:Y:S04]  /*13310*/  LDL.LU R10, [R1+0x538] ;  /* 0x00053800010a7983 */ /* 0x000ea80000300800 */
[----:B----4-:R0:W-:Y:S04]  /*13320*/  STS.U8 [R29+UR5+0x3500], R11 ;  /* 0x0035000b1d007988 */ /* 0x0101e80008000005 */
[----:B------:R-:W4:Y:S04]  /*13330*/  LDL.LU R17, [R1+0x454] ;  /* 0x0004540001117983 */ /* 0x000f280000300800 */
[----:B------:R1:W-:Y:S04]  /*13340*/  STS.U8 [R29+UR5+0x35c0], R16 ;  /* 0x0035c0101d007988 */ /* 0x0003e80008000005 */
[----:B------:R1:W-:Y:S04]  /*13350*/  STS.U8 [R29+UR5+0x3580], R14 ;  /* 0x0035800e1d007988 */ /* 0x0003e80008000005 */
[----:B0-----:R-:W2:Y:S04]  /*13360*/  LDL.LU R11, [R1+0x450] ;  /* 0x00045000010b7983 */ /* 0x001ea80000300800 */
[----:B-1----:R-:W2:Y:S04]  /*13370*/  LDL.LU R16, [R1+0x44c] ;  /* 0x00044c0001107983 */ /* 0x002ea80000300800 */
[----:B------:R-:W2:Y:S04]  /*13380*/  LDL.LU R29, [R1+0x18b0] ;  /* 0x0018b000011d7983 */ /* 0x000ea80000300800 */
[----:B------:R-:W2:Y:S01]  /*13390*/  LDL.LU R14, [R1+0x18ac] ;  /* 0x0018ac00010e7983 */ /* 0x000ea20000300800 */
[----:B------:R-:W-:-:S05]  /*133a0*/  LOP3.LUT R22, R0, 0x18, RZ, 0x3c, !PT ;  /* 0x0000001800167812 */ /* 0x000fca00078e3cff */
[----:B--2---:R0:W-:Y:S04]  /*133b0*/  STS.U8 [R22+UR5+0x600], R14 ;  /* 0x0006000e16007988 */ /* 0x0041e80008000005 */
[----:B------:R1:W-:Y:S04]  /*133c0*/  STS.U8 [R22+UR5+0x640], R29 ;  /* 0x0006401d16007988 */ /* 0x0003e80008000005 */
[----:B------:R2:W-:Y:S04]  /*133d0*/  STS.U8 [R22+UR5+0x680], R27 ;  /* 0x0006801b16007988 */ /* 0x0005e80008000005 */
[----:B------:R0:W-:Y:S04]  /*133e0*/  STS.U8 [R22+UR5+0x6c0], R20 ;  /* 0x0006c01416007988 */ /* 0x0001e80008000005 */
[----:B------:R0:W-:Y:S04]  /*133f0*/  STS.U8 [R22+UR5+0x700], R18 ;  /* 0x0007001216007988 */ /* 0x0001e80008000005 */
[----:B---3--:R3:W-:Y:S04]  /*13400*/  STS.U8 [R22+UR5+0x740], R19 ;  /* 0x0007401316007988 */ /* 0x0087e80008000005 */
[----:B------:R-:W-:Y:S04]  /*13410*/  STS.U8 [R22+UR5+0x780], R2 ;  /* 0x0007800216007988 */ /* 0x000fe80008000005 */
[----:B------:R-:W-:Y:S04]  /*13420*/  STS.U8 [R22+UR5+0x7c0], R8 ;  /* 0x0007c00816007988 */ /* 0x000fe80008000005 */
[----:B------:R-:W-:Y:S04]  /*13430*/  STS.U8 [R22+UR5+0x1640], R9 ;  /* 0x0016400916007988 */ /* 0x000fe80008000005 */
[----:B------:R-:W-:Y:S04]  /*13440*/  STS.U8 [R22+UR5+0x1600], R25 ;  /* 0x0016001916007988 */ /* 0x000fe80008000005 */
[----:B------:R-:W-:Y:S04]  /*13450*/  STS.U8 [R22+UR5+0x16c0], R23 ;  /* 0x0016c01716007988 */ /* 0x000fe80008000005 */
[----:B------:R-:W-:Y:S04]  /*13460*/  STS.U8 [R22+UR5+0x1680], R21 ;  /* 0x0016801516007988 */ /* 0x000fe80008000005 */
[----:B------:R-:W-:Y:S04]  /*13470*/  STS.U8 [R22+UR5+0x1740], R12 ;  /* 0x0017400c16007988 */ /* 0x000fe80008000005 */
[----:B0-----:R-:W4:Y:S04]  /*13480*/  LDL.LU R14, [R1+0x18a8] ;  /* 0x0018a800010e7983 */ /* 0x001f280000300800 */
[----:B------:R-:W-:Y:S04]  /*13490*/  STS.U8 [R22+UR5+0x1700], R6 ;  /* 0x0017000616007988 */ /* 0x000fe80008000005 */
[----:B-1----:R-:W4:Y:S04]  /*134a0*/  LDL.LU R29, [R1+0x18a4] ;  /* 0x0018a400011d7983 */ /* 0x002f280000300800 */
[----:B------:R-:W-:Y:S04]  /*134b0*/  STS.U8 [R22+UR5+0x17c0], R5 ;  /* 0x0017c00516007988 */ /* 0x000fe80008000005 */
[----:B--2---:R-:W2:Y:S04]  /*134c0*/  LDL.LU R27, [R1+0x18a0] ;  /* 0x0018a000011b7983 */ /* 0x004ea80000300800 */
[----:B------:R-:W-:Y:S04]  /*134d0*/  STS.U8 [R22+UR5+0x1780], R4 ;  /* 0x0017800416007988 */ /* 0x000fe80008000005 */
[----:B------:R-:W2:Y:S04]  /*134e0*/  LDL.LU R20, [R1+0x189c] ;  /* 0x00189c0001147983 */ /* 0x000ea80000300800 */
[----:B------:R-:W-:Y:S04]  /*134f0*/  STS.U8 [R22+UR5+0x2600], R3 ;  /* 0x0026000316007988 */ /* 0x000fe80008000005 */
[----:B------:R-:W2:Y:S04]  /*13500*/  LDL.LU R18, [R1+0x1898] ;  /* 0x0018980001127983 */ /* 0x000ea80000300800 */
[----:B------:R-:W-:Y:S04]  /*13510*/  STS.U8 [R22+UR5+0x2640], R7 ;  /* 0x0026400716007988 */ /* 0x000fe80008000005 */
[----:B---3--:R-:W3:Y:S04]  /*13520*/  LDL.LU R19, [R1+0x1894] ;  /* 0x0018940001137983 */ /* 0x008ee80000300800 */
[----:B------:R-:W-:Y:S04]  /*13530*/  STS.U8 [R22+UR5+0x2680], R13 ;  /* 0x0026800d16007988 */ /* 0x000fe80008000005 */
[----:B------:R-:W-:Y:S04]  /*13540*/  STS.U8 [R22+UR5+0x26c0], R15 ;  /* 0x0026c00f16007988 */ /* 0x000fe80008000005 */
[----:B------:R0:W-:Y:S04]  /*13550*/  STS.U8 [R22+UR5+0x2700], R24 ;  /* 0x0027001816007988 */ /* 0x0001e80008000005 */
[----:B------:R1:W-:Y:S04]  /*13560*/  STS.U8 [R22+UR5+0x2740], R26 ;  /* 0x0027401a16007988 */ /* 0x0003e80008000005 */
[----:B------:R-:W-:Y:S04]  /*13570*/  STS.U8 [R22+UR5+0x2780], R28 ;  /* 0x0027801c16007988 */ /* 0x000fe80008000005 */
[----:B------:R0:W-:Y:S04]  /*13580*/  STS.U8 [R22+UR5+0x27c0], R10 ;  /* 0x0027c00a16007988 */ /* 0x0001e80008000005 */
[----:B----4-:R-:W-:Y:S04]  /*13590*/  STS.U8 [R22+UR5+0x3640], R17 ;  /* 0x0036401116007988 */ /* 0x010fe80008000005 */
[----:B------:R4:W-:Y:S04]  /*135a0*/  STS.U8 [R22+UR5+0x3600], R11 ;  /* 0x0036000b16007988 */ /* 0x0009e80008000005 */
[----:B0-----:R-:W2:Y:S04]  /*135b0*/  LDL.LU R24, [R1+0x43c] ;  /* 0x00043c0001187983 */ /* 0x001ea80000300800 */
[----:B-1----:R-:W2:Y:S04]  /*135c0*/  LDL.LU R26, [R1+0x438] ;  /* 0x00043800011a7983 */ /* 0x002ea80000300800 */
[----:B------:R-:W2:Y:S04]  /*135d0*/  LDL.LU R10, [R1+0x734] ;  /* 0x00073400010a7983 */ /* 0x000ea80000300800 */
[----:B------:R-:W2:Y:S04]  /*135e0*/  LDL.LU R25, [R1+0x730] ;  /* 0x0007300001197983 */ /* 0x000ea80000300800 */
[----:B------:R-:W2:Y:S04]  /*135f0*/  LDL.LU R23, [R1+0x72c] ;  /* 0x00072c0001177983 */ /* 0x000ea80000300800 */
[----:B------:R0:W-:Y:S04]  /*13600*/  STS.U8 [R22+UR5+0x36c0], R16 ;  /* 0x0036c01016007988 */ /* 0x0001e80008000005 */
[----:B----4-:R-:W4:Y:S04]  /*13610*/  LDL.LU R11, [R1+0x728] ;  /* 0x00072800010b7983 */ /* 0x010f280000300800 */
[----:B0-----:R-:W4:Y:S04]  /*13620*/  LDL.LU R16, [R1+0x724] ;  /* 0x0007240001107983 */ /* 0x001f280000300800 */
        /* <DEDUP_REMOVED lines=14> */
[----:B------:R-:W-:-:S03]  /*13710*/  LOP3.LUT R0, R0, 0x20, RZ, 0x3c, !PT ;  /* 0x0000002000007812 */ /* 0x000fc600078e3cff */
[----:B---3--:R-:W-:Y:S04]  /*13720*/  STS.U8 [R22+UR5+0x3680], R19 ;  /* 0x0036801316007988 */ /* 0x008fe80008000005 */
[----:B--2---:R0:W-:Y:S04]  /*13730*/  STS.U8 [R22+UR5+0x3740], R18 ;  /* 0x0037401216007988 */ /* 0x0041e80008000005 */
[----:B------:R1:W-:Y:S04]  /*13740*/  STS.U8 [R22+UR5+0x3700], R20 ;  /* 0x0037001416007988 */ /* 0x0003e80008000005 */
[----:B0-----:R-:W2:Y:S04]  /*13750*/  LDL.LU R18, [R1+0x528] ;  /* 0x0005280001127983 */ /* 0x001ea80000300800 */
[----:B------:R-:W3:Y:S04]  /*13760*/  LDL.LU R19, [R1+0x524] ;  /* 0x0005240001137983 */ /* 0x000ee80000300800 */
[----:B------:R-:W-:Y:S04]  /*13770*/  STS.U8 [R22+UR5+0x37c0], R24 ;  /* 0x0037c01816007988 */ /* 0x000fe80008000005 */
[----:B-1----:R-:W3:Y:S04]  /*13780*/  LDL.LU R20, [R1+0x520] ;  /* 0x0005200001147983 */ /* 0x002ee80000300800 */
[----:B------:R0:W-:Y:S04]  /*13790*/  STS.U8 [R22+UR5+0x3780], R26 ;  /* 0x0037801a16007988 */ /* 0x0001e80008000005 */
[----:B------:R1:W-:Y:S04]  /*137a0*/  STS.U8 [R0+UR5+0x800], R10 ;  /* 0x0008000a00007988 */ /* 0x0003e80008000005 */
[----:B------:R0:W-:Y:S04]  /*137b0*/  STS.U8 [R0+UR5+0x840], R25 ;  /* 0x0008401900007988 */ /* 0x0001e80008000005 */
[----:B------:R1:W-:Y:S04]  /*137c0*/  STS.U8 [R0+UR5+0x880], R23 ;  /* 0x0008801700007988 */ /* 0x0003e80008000005 */
[----:B----4-:R4:W-:Y:S04]  /*137d0*/  STS.U8 [R0+UR5+0x8c0], R11 ;  /* 0x0008c00b00007988 */ /* 0x0109e80008000005 */
[----:B0-----:R-:W3:Y:S04]  /*137e0*/  LDL.LU R22, [R1+0x51c] ;  /* 0x00051c0001167983 */ /* 0x001ee80000300800 */
[----:B------:R-:W3:Y:S04]  /*137f0*/  LDL.LU R24, [R1+0x518] ;  /* 0x0005180001187983 */ /* 0x000ee80000300800 */
[----:B------:R-:W3:Y:S04]  /*13800*/  LDL.LU R26, [R1+0x434] ;  /* 0x00043400011a7983 */ /* 0x000ee80000300800 */
[----:B-1----:R-:W3:Y:S04]  /*13810*/  LDL.LU R10, [R1+0x430] ;  /* 0x00043000010a7983 */ /* 0x002ee80000300800 */
[----:B------:R0:W-:Y:S04]  /*13820*/  STS.U8 [R0+UR5+0x900], R16 ;  /* 0x0009001000007988 */ /* 0x0001e80008000005 */
[----:B------:R-:W-:Y:S04]  /*13830*/  STS.U8 [R0+UR5+0x940], R2 ;  /* 0x0009400200007988 */ /* 0x000fe80008000005 */
[----:B------:R-:W-:Y:S04]  /*13840*/  STS.U8 [R0+UR5+0x980], R8 ;  /* 0x0009800800007988 */ /* 0x000fe80008000005 */
[----:B------:R-:W-:Y:S04]  /*13850*/  STS.U8 [R0+UR5+0x9c0], R9 ;  /* 0x0009c00900007988 */ /* 0x000fe80008000005 */
[----:B------:R-:W-:Y:S04]  /*13860*/  STS.U8 [R0+UR5+0x1840], R21 ;  /* 0x0018401500007988 */ /* 0x000fe80008000005 */
[----:B------:R-:W-:Y:S04]  /*13870*/  STS.U8 [R0+UR5+0x1800], R12 ;  /* 0x0018000c00007988 */ /* 0x000fe80008000005 */
[----:B------:R-:W-:Y:S04]  /*13880*/  STS.U8 [R0+UR5+0x18c0], R6 ;  /* 0x0018c00600007988 */ /* 0x000fe80008000005 */
[----:B------:R-:W3:Y:S04]  /*13890*/  LDL.LU R25, [R1+0x1890] ;  /* 0x0018900001197983 */ /* 0x000ee80000300800 */
[----:B------:R-:W-:Y:S04]  /*138a0*/  STS.U8 [R0+UR5+0x1880], R5 ;  /* 0x0018800500007988 */ /* 0x000fe80008000005 */
[----:B------:R-:W3:Y:S04]  /*138b0*/  LDL.LU R23, [R1+0x188c] ;  /* 0x00188c0001177983 */ /* 0x000ee80000300800 */
[----:B------:R-:W-:Y:S04]  /*138c0*/  STS.U8 [R0+UR5+0x1940], R4 ;  /* 0x0019400400007988 */ /* 0x000fe80008000005 */
[----:B----4-:R-:W4:Y:S04]  /*138d0*/  LDL.LU R11, [R1+0x1888] ;  /* 0x00188800010b7983 */ /* 0x010f280000300800 */
[----:B------:R-:W-:Y:S04]  /*138e0*/  STS.U8 [R0+UR5+0x1900], R3 ;  /* 0x0019000300007988 */ /* 0x000fe80008000005 */
[----:B0-----:R-:W4:Y:S04]  /*138f0*/  LDL.LU R16, [R1+0x1884] ;  /* 0x0018840001107983 */ /* 0x001f280000300800 */
[----:B------:R0:W-:Y:S04]  /*13900*/  STS.U8 [R0+UR5+0x19c0], R28 ;  /* 0x0019c01c00007988 */ /* 0x0001e80008000005 */
[----:B------:R-:W-:Y:S04]  /*13910*/  STS.U8 [R0+UR5+0x1980], R7 ;  /* 0x0019800700007988 */ /* 0x000fe80008000005 */
[----:B------:R-:W-:Y:S04]  /*13920*/  STS.U8 [R0+UR5+0x2800], R13 ;  /* 0x0028000d00007988 */ /* 0x000fe80008000005 */
[----:B------:R-:W-:Y:S04]  /*13930*/  STS.U8 [R0+UR5+0x2840], R15 ;  /* 0x0028400f00007988 */ /* 0x000fe80008000005 */
[----:B------:R1:W-:Y:S04]  /*13940*/  STS.U8 [R0+UR5+0x2880], R17 ;  /* 0x0028801100007988 */ /* 0x0003e80008000005 */
[----:B0-----:R-:W4:Y:S04]  /*13950*/  LDL.LU R28, [R1+0x42c] ;  /* 0x00042c00011c7983 */ /* 0x001f280000300800 */
[----:B------:R-:W4:Y:S04]  /*13960*/  LDL.LU R21, [R1+0x420] ;  /* 0x0004200001157983 */ /* 0x000f280000300800 */
[----:B-1----:R-:W4:Y:S04]  /*13970*/  LDL.LU R17, [R1+0x41c] ;  /* 0x00041c0001117983 */ /* 0x002f280000300800 */
[----:B--2---:R0:W-:Y:S04]  /*13980*/  STS.U8 [R0+UR5+0x28c0], R18 ;  /* 0x0028c01200007988 */ /* 0x0041e80008000005 */
[----:B---3--:R1:W-:Y:S04]  /*13990*/  STS.U8 [R0+UR5+0x2900], R19 ;  /* 0x0029001300007988 */ /* 0x0083e80008000005 */
[----:B------:R2:W-:Y:S04]  /*139a0*/  STS.U8 [R0+UR5+0x2940], R20 ;  /* 0x0029401400007988 */ /* 0x0005e80008000005 */
[----:B0-----:R-:W3:Y:S04]  /*139b0*/  LDL.LU R18, [R1+0x714] ;  /* 0x0007140001127983 */ /* 0x001ee80000300800 */
[----:B-1----:R-:W3:Y:S04]  /*139c0*/  LDL.LU R19, [R1+0x710] ;  /* 0x0007100001137983 */ /* 0x002ee80000300800 */
[----:B--2---:R-:W2:Y:S04]  /*139d0*/  LDL.LU R20, [R1+0x70c] ;  /* 0x00070c0001147983 */ /* 0x004ea80000300800 */
[----:B------:R-:W-:Y:S04]  /*139e0*/  STS.U8 [R0+UR5+0x2980], R22 ;  /* 0x0029801600007988 */ /* 0x000fe80008000005 */
[----:B------:R-:W-:Y:S04]  /*139f0*/  STS.U8 [R0+UR5+0x29c0], R24 ;  /* 0x0029c01800007988 */ /* 0x000fe80008000005 */
[----:B------:R-:W-:Y:S04]  /*13a00*/  STS.U8 [R0+UR5+0x3840], R26 ;  /* 0x0038401a00007988 */ /* 0x000fe80008000005 */
[----:B------:R0:W-:Y:S04]  /*13a10*/  STS.U8 [R0+UR5+0x3800], R10 ;  /* 0x0038000a00007988 */ /* 0x0001e80008000005 */
[----:B0-----:R-:W2:Y:S04]  /*13a20*/  LDL.LU R10, [R1+0x708] ;  /* 0x00070800010a7983 */ /* 0x001ea80000300800 */
[----:B------:R-:W2:Y:S04]  /*13a30*/  LDL.LU R2, [R1+0x704] ;  /* 0x0007040001027983 */ /* 0x000ea80000300800 */
        /* <DEDUP_REMOVED lines=11> */
[----:B----4-:R0:W-:Y:S04]  /*13af0*/  STS.U8 [R0+UR5+0x38c0], R28 ;  /* 0x0038c01c00007988 */ /* 0x0101e80008000005 */
[----:B------:R-:W4:Y:S04]  /*13b00*/  LDL.LU R24, [R1+0x514] ;  /* 0x0005140001187983 */ /* 0x000f280000300800 */
[----:B------:R-:W-:Y:S04]  /*13b10*/  STS.U8 [R0+UR5+0x3880], R16 ;  /* 0x0038801000007988 */ /* 0x000fe80008000005 */
[----:B------:R1:W-:Y:S04]  /*13b20*/  STS.U8 [R0+UR5+0x3940], R11 ;  /* 0x0039400b00007988 */ /* 0x0003e80008000005 */
[----:B------:R1:W-:Y:S04]  /*13b30*/  STS.U8 [R0+UR5+0x3900], R21 ;  /* 0x0039001500007988 */ /* 0x0003e80008000005 */
[----:B------:R1:W-:Y:S04]  /*13b40*/  STS.U8 [R0+UR5+0x39c0], R17 ;  /* 0x0039c01100007988 */ /* 0x0003e80008000005 */
[----:B0-----:R-:W2:Y:S04]  /*13b50*/  LDL.LU R28, [R1+0x510] ;  /* 0x00051000011c7983 */ /* 0x001ea80000300800 */
[----:B-1----:R-:W2:Y:S04]  /*13b60*/  LDL.LU R11, [R1+0x50c] ;  /* 0x00050c00010b7983 */ /* 0x002ea80000300800 */
[----:B------:R-:W2:Y:S04]  /*13b70*/  LDL.LU R16, [R1+0x508] ;  /* 0x0005080001107983 */ /* 0x000ea80000300800 */
[----:B------:R-:W2:Y:S04]  /*13b80*/  LDL.LU R21, [R1+0x1880] ;  /* 0x0018800001157983 */ /* 0x000ea80000300800 */
[----:B------:R-:W2:Y:S01]  /*13b90*/  LDL.LU R17, [R1+0x187c] ;  /* 0x00187c0001117983 */ /* 0x000ea20000300800 */
[----:B------:R-:W-:-:S03]  /*13ba0*/  LOP3.LUT R26, R14, 0x28, RZ, 0x3c, !PT ;  /* 0x000000280e1a7812 */ /* 0x000fc600078e3cff */
[----:B--2---:R0:W-:Y:S04]  /*13bb0*/  STS.U8 [R0+UR5+0x3980], R17 ;  /* 0x0039801100007988 */ /* 0x0041e80008000005 */
[----:B---3--:R1:W-:Y:S04]  /*13bc0*/  STS.U8 [R26+UR5+0xa00], R18 ;  /* 0x000a00121a007988 */ /* 0x0083e80008000005 */
[----:B------:R2:W-:Y:S04]  /*13bd0*/  STS.U8 [R26+UR5+0xa40], R19 ;  /* 0x000a40131a007988 */ /* 0x0005e80008000005 */
[----:B------:R3:W-:Y:S04]  /*13be0*/  STS.U8 [R26+UR5+0xa80], R20 ;  /* 0x000a80141a007988 */ /* 0x0007e80008000005 */
[----:B------:R0:W-:Y:S04]  /*13bf0*/  STS.U8 [R26+UR5+0xac0], R10 ;  /* 0x000ac00a1a007988 */ /* 0x0001e80008000005 */
[----:B------:R-:W-:Y:S04]  /*13c00*/  STS.U8 [R26+UR5+0xb00], R2 ;  /* 0x000b00021a007988 */ /* 0x000fe80008000005 */
[----:B------:R-:W-:Y:S04]  /*13c10*/  STS.U8 [R26+UR5+0xb40], R8 ;  /* 0x000b40081a007988 */ /* 0x000fe80008000005 */
[----:B0-----:R-:W4:Y:S04]  /*13c20*/  LDL.LU R0, [R1+0x1878] ;  /* 0x0018780001007983 */ /* 0x001f280000300800 */
[----:B------:R-:W4:Y:S04]  /*13c30*/  LDL.LU R17, [R1+0x504] ;  /* 0x0005040001117983 */ /* 0x000f280000300800 */
[----:B-1----:R-:W4:Y:S04]  /*13c40*/  LDL.LU R18, [R1+0x500] ;  /* 0x0005000001127983 */ /* 0x002f280000300800 */
[----:B--2---:R-:W2:Y:S04]  /*13c50*/  LDL.LU R19, [R1+0x4fc] ;  /* 0x0004fc0001137983 */ /* 0x004ea80000300800 */
[----:B---3--:R-:W3:Y:S04]  /*13c60*/  LDL.LU R20, [R1+0x4f8] ;  /* 0x0004f80001147983 */ /* 0x008ee80000300800 */
[----:B------:R-:W-:Y:S04]  /*13c70*/  STS.U8 [R26+UR5+0xb80], R9 ;  /* 0x000b80091a007988 */ /* 0x000fe80008000005 */
[----:B------:R-:W3:Y:S04]  /*13c80*/  LDL.LU R10, [R1+0x1874] ;  /* 0x00187400010a7983 */ /* 0x000ee80000300800 */
[----:B------:R-:W-:Y:S04]  /*13c90*/  STS.U8 [R26+UR5+0xbc0], R12 ;  /* 0x000bc00c1a007988 */ /* 0x000fe80008000005 */
[----:B------:R-:W-:Y:S04]  /*13ca0*/  STS.U8 [R26+UR5+0x1a40], R6 ;  /* 0x001a40061a007988 */ /* 0x000fe80008000005 */
[----:B------:R0:W-:Y:S04]  /*13cb0*/  STS.U8 [R26+UR5+0x1a00], R5 ;  /* 0x001a00051a007988 */ /* 0x0001e80008000005 */
[----:B------:R1:W-:Y:S04]  /*13cc0*/  STS.U8 [R26+UR5+0x1ac0], R4 ;  /* 0x001ac0041a007988 */ /* 0x0003e80008000005 */
[----:B------:R0:W-:Y:S04]  /*13cd0*/  STS.U8 [R26+UR5+0x1a80], R3 ;  /* 0x001a80031a007988 */ /* 0x0001e80008000005 */
[----:B------:R-:W-:Y:S04]  /*13ce0*/  STS.U8 [R26+UR5+0x1b40], R7 ;  /* 0x001b40071a007988 */ /* 0x000fe80008000005 */
[----:B------:R-:W-:Y:S04]  /*13cf0*/  STS.U8 [R26+UR5+0x1b00], R13 ;  /* 0x001b000d1a007988 */ /* 0x000fe80008000005 */
[----:B------:R-:W-:Y:S04]  /*13d00*/  STS.U8 [R26+UR5+0x1bc0], R15 ;  /* 0x001bc00f1a007988 */ /* 0x000fe80008000005 */
[----:B------:R-:W-:Y:S04]  /*13d10*/  STS.U8 [R26+UR5+0x1b80], R22 ;  /* 0x001b80161a007988 */ /* 0x000fe80008000005 */
[----:B----4-:R-:W-:Y:S04]  /*13d20*/  STS.U8 [R26+UR5+0x2a00], R24 ;  /* 0x002a00181a007988 */ /* 0x010fe80008000005 */
[----:B------:R4:W-:Y:S04]  /*13d30*/  STS.U8 [R26+UR5+0x2a40], R28 ;  /* 0x002a401c1a007988 */ /* 0x0009e80008000005 */
[----:B0-----:R-:W3:Y:S04]  /*13d40*/  LDL.LU R5, [R1+0xc] ;  /* 0x00000c0001057983 */ /* 0x001ee80000300800 */
[----:B-1----:R-:W3:Y:S04]  /*13d50*/  LDL.LU R4, [R1+0x8] ;  /* 0x0000080001047983 */ /* 0x002ee80000300800 */
[----:B------:R-:W3:Y:S04]  /*13d60*/  LDL.LU R3, [R1+0x4] ;  /* 0x0000040001037983 */ /* 0x000ee80000300800 */
[----:B----4-:R-:W4:Y:S04]  /*13d70*/  LDL.LU R28, [R1] ;  /* 0x00000000011c7983 */ /* 0x010f280000300800 */
[----:B------:R-:W4:Y:S04]  /*13d80*/  LDL.LU R2, [R1+0x6f4] ;  /* 0x0006f40001027983 */ /* 0x000f280000300800 */
[----:B------:R-:W4:Y:S04]  /*13d90*/  LDL.LU R8, [R1+0x6f0] ;  /* 0x0006f00001087983 */ /* 0x000f280000300800 */
[----:B------:R-:W4:Y:S04]  /*13da0*/  LDL.LU R7, [R1+0x6ec] ;  /* 0x0006ec0001077983 */ /* 0x000f280000300800 */
[----:B------:R-:W-:Y:S04]  /*13db0*/  STS.U8 [R26+UR5+0x2a80], R11 ;  /* 0x002a800b1a007988 */ /* 0x000fe80008000005 */
[----:B------:R-:W4:Y:S04]  /*13dc0*/  LDL.LU R13, [R1+0x6e8] ;  /* 0x0006e800010d7983 */ /* 0x000f280000300800 */
[----:B------:R-:W-:Y:S04]  /*13dd0*/  STS.U8 [R26+UR5+0x2ac0], R16 ;  /* 0x002ac0101a007988 */ /* 0x000fe80008000005 */
[----:B------:R-:W4:Y:S04]  /*13de0*/  LDL.LU R15, [R1+0x6e4] ;  /* 0x0006e400010f7983 */ /* 0x000f280000300800 */
[----:B------:R-:W4:Y:S04]  /*13df0*/  LDL.LU R22, [R1+0x6e0] ;  /* 0x0006e00001167983 */ /* 0x000f280000300800 */
[----:B------:R-:W4:Y:S04]  /*13e00*/  LDL.LU R24, [R1+0x6dc] ;  /* 0x0006dc0001187983 */ /* 0x000f280000300800 */
[----:B------:R-:W4:Y:S04]  /*13e10*/  LDL.LU R9, [R1+0x6d8] ;  /* 0x0006d80001097983 */ /* 0x000f280000300800 */
[----:B------:R-:W4:Y:S04]  /*13e20*/  LDL.LU R12, [R1+0x5f4] ;  /* 0x0005f400010c7983 */ /* 0x000f280000300800 */
[----:B------:R-:W4:Y:S04]  /*13e30*/  LDL.LU R6, [R1+0x5f0] ;  /* 0x0005f00001067983 */ /* 0x000f280000300800 */
[----:B------:R-:W-:Y:S04]  /*13e40*/  STS.U8 [R26+UR5+0x2b00], R17 ;  /* 0x002b00111a007988 */ /* 0x000fe80008000005 */
[----:B------:R-:W-:Y:S04]  /*13e50*/  STS.U8 [R26+UR5+0x2b40], R18 ;  /* 0x002b40121a007988 */ /* 0x000fe80008000005 */
[----:B--2---:R-:W-:Y:S04]  /*13e60*/  STS.U8 [R26+UR5+0x2b80], R19 ;  /* 0x002b80131a007988 */ /* 0x004fe80008000005 */
[----:B---3--:R-:W-:Y:S04]  /*13e70*/  STS.U8 [R26+UR5+0x2bc0], R20 ;  /* 0x002bc0141a007988 */ /* 0x008fe80008000005 */
[----:B------:R0:W-:Y:S04]  /*13e80*/  STS.U8 [R26+UR5+0x3a40], R10 ;  /* 0x003a400a1a007988 */ /* 0x0001e80008000005 */
[----:B------:R1:W-:Y:S04]  /*13e90*/  STS.U8 [R26+UR5+0x3a00], R0 ;  /* 0x003a00001a007988 */ /* 0x0003e80008000005 */
[----:B0-----:R-:W2:Y:S04]  /*13ea0*/  LDL.LU R10, [R1+0x5ec] ;  /* 0x0005ec00010a7983 */ /* 0x001ea80000300800 */
[----:B------:R-:W3:Y:S04]  /*13eb0*/  LDL.LU R11, [R1+0x5e8] ;  /* 0x0005e800010b7983 */ /* 0x000ee80000300800 */
[----:B------:R-:W2:Y:S04]  /*13ec0*/  LDL.LU R16, [R1+0x5e4] ;  /* 0x0005e40001107983 */ /* 0x000ea80000300800 */
[----:B------:R-:W2:Y:S04]  /*13ed0*/  LDL.LU R17, [R1+0x5e0] ;  /* 0x0005e00001117983 */ /* 0x000ea80000300800 */
[----:B------:R-:W2:Y:S04]  /*13ee0*/  LDL.LU R18, [R1+0x5dc] ;  /* 0x0005dc0001127983 */ /* 0x000ea80000300800 */
[----:B------:R-:W2:Y:S04]  /*13ef0*/  LDL.LU R19, [R1+0x5d8] ;  /* 0x0005d80001137983 */ /* 0x000ea80000300800 */
[----:B------:R-:W2:Y:S04]  /*13f00*/  LDL.LU R20, [R1+0x4f4] ;  /* 0x0004f40001147983 */ /* 0x000ea80000300800 */
[----:B-1----:R-:W2:Y:S04]  /*13f10*/  LDL.LU R0, [R1+0x4f0] ;  /* 0x0004f00001007983 */ /* 0x002ea80000300800 */
[----:B------:R0:W-:Y:S04]  /*13f20*/  STS.U8 [R26+UR5+0x3ac0], R5 ;  /* 0x003ac0051a007988 */ /* 0x0001e80008000005 */
[----:B------:R1:W-:Y:S04]  /*13f30*/  STS.U8 [R26+UR5+0x3a80], R4 ;  /* 0x003a80041a007988 */ /* 0x0003e80008000005 */
[----:B------:R1:W-:Y:S04]  /*13f40*/  STS.U8 [R26+UR5+0x3b40], R3 ;  /* 0x003b40031a007988 */ /* 0x0003e80008000005 */
[----:B----4-:R4:W-:Y:S04]  /*13f50*/  STS.U8 [R26+UR5+0x3b00], R28 ;  /* 0x003b001c1a007988 */ /* 0x0109e80008000005 */
[----:B0-----:R-:W2:Y:S04]  /*13f60*/  LDL.LU R5, [R1+0x1870] ;  /* 0x0018700001057983 */ /* 0x001ea80000300800 */
[----:B-1----:R-:W2:Y:S04]  /*13f70*/  LDL.LU R4, [R1+0x186c] ;  /* 0x00186c0001047983 */ /* 0x002ea80000300800 */
[----:B------:R-:W2:Y:S04]  /*13f80*/  LDL.LU R3, [R1+0x1868] ;  /* 0x0018680001037983 */ /* 0x000ea80000300800 */
[----:B----4-:R-:W4:Y:S01]  /*13f90*/  LDL.LU R28, [R1+0x1864] ;  /* 0x00186400011c7983 */ /* 0x010f220000300800 */
[----:B------:R-:W-:-:S03]  /*13fa0*/  LOP3.LUT R14, R14, 0x30, RZ, 0x3c, !PT ;  /* 0x000000300e0e7812 */ /* 0x000fc600078e3cff */
[----:B----4-:R0:W-:Y:S04]  /*13fb0*/  STS.U8 [R26+UR5+0x3bc0], R28 ;  /* 0x003bc01c1a007988 */ /* 0x0101e80008000005 */
[----:B0-----:R-:W4:Y:S01]  /*13fc0*/  LDL.LU R26, [R1+0x1860] ;  /* 0x00186000011a7983 */ /* 0x001f220000300800 */
[----:B------:R-:W0:Y:S02]  /*13fd0*/  S2R R28, SR_TID.X ;  /* 0x00000000001c7919 */ /* 0x000e240000002100 */
[----:B0-----:R-:W-:-:S04]  /*13fe0*/  LOP3.LUT R28, R28, 0x3f, RZ, 0xc0, !PT ;  /* 0x0000003f1c1c7812 */ /* 0x001fc800078ec0ff */
[----:B------:R-:W-:-:S05]  /*13ff0*/  LOP3.LUT R28, R28, 0x28, RZ, 0x3c, !PT ;  /* 0x000000281c1c7812 */ /* 0x000fca00078e3cff */
[----:B----4-:R-:W-:Y:S04]  /*14000*/  STS.U8 [R28+UR5+0x3b80], R26 ;  /* 0x003b801a1c007988 */ /* 0x010fe80008000005 */
[----:B------:R-:W-:Y:S04]  /*14010*/  STS.U8 [R14+UR5+0xc00], R2 ;  /* 0x000c00020e007988 */ /* 0x000fe80008000005 */
[----:B------:R-:W-:Y:S04]  /*14020*/  STS.U8 [R14+UR5+0xc40], R8 ;  /* 0x000c40080e007988 */ /* 0x000fe80008000005 */
[----:B------:R0:W-:Y:S04]  /*14030*/  STS.U8 [R14+UR5+0xc80], R7 ;  /* 0x000c80070e007988 */ /* 0x0001e80008000005 */
[----:B------:R1:W-:Y:S04]  /*14040*/  STS.U8 [R14+UR5+0xcc0], R13 ;  /* 0x000cc00d0e007988 */ /* 0x0003e80008000005 */
[----:B------:R4:W-:Y:S04]  /*14050*/  STS.U8 [R14+UR5+0xd00], R15 ;  /* 0x000d000f0e007988 */ /* 0x0009e80008000005 */
[----:B------:R1:W-:Y:S04]  /*14060*/  STS.U8 [R14+UR5+0xd40], R22 ;  /* 0x000d40160e007988 */ /* 0x0003e80008000005 */
[----:B------:R2:W-:Y:S04]  /*14070*/  STS.U8 [R14+UR5+0xd80], R24 ;  /* 0x000d80180e007988 */ /* 0x0005e80008000005 */
[----:B0-----:R-:W3:Y:S04]  /*14080*/  LDL.LU R7, [R1+0x4ec] ;  /* 0x0004ec0001077983 */ /* 0x001ee80000300800 */
[----:B-1----:R-:W3:Y:S04]  /*14090*/  LDL.LU R13, [R1+0x4e8] ;  /* 0x0004e800010d7983 */ /* 0x002ee80000300800 */
[----:B----4-:R-:W4:Y:S04]  /*140a0*/  LDL.LU R15, [R1+0x4e4] ;  /* 0x0004e400010f7983 */ /* 0x010f280000300800 */
[----:B------:R-:W4:Y:S04]  /*140b0*/  LDL.LU R22, [R1+0x4e0] ;  /* 0x0004e00001167983 */ /* 0x000f280000300800 */
[----:B------:R-:W4:Y:S04]  /*140c0*/  LDL.LU R28, [R1+0x4dc] ;  /* 0x0004dc00011c7983 */ /* 0x000f280000300800 */
[----:B--2---:R-:W2:Y:S04]  /*140d0*/  LDL.LU R24, [R1+0x4d8] ;  /* 0x0004d80001187983 */ /* 0x004ea80000300800 */
[----:B------:R-:W-:Y:S04]  /*140e0*/  STS.U8 [R14+UR5+0xdc0], R9 ;  /* 0x000dc0090e007988 */ /* 0x000fe80008000005 */
[----:B------:R0:W-:Y:S04]  /*140f0*/  STS.U8 [R14+UR5+0x1c40], R12 ;  /* 0x001c400c0e007988 */ /* 0x0001e80008000005 */
[----:B------:R1:W-:Y:S04]  /*14100*/  STS.U8 [R14+UR5+0x1c00], R6 ;  /* 0x001c00060e007988 */ /* 0x0003e80008000005 */
[----:B------:R0:W-:Y:S04]  /*14110*/  STS.U8 [R14+UR5+0x1cc0], R10 ;  /* 0x001cc00a0e007988 */ /* 0x0001e80008000005 */
[----:B---3--:R3:W-:Y:S04]  /*14120*/  STS.U8 [R14+UR5+0x1c80], R11 ;  /* 0x001c800b0e007988 */ /* 0x0087e80008000005 */
[----:B------:R1:W-:Y:S04]  /*14130*/  STS.U8 [R14+UR5+0x1d40], R16 ;  /* 0x001d40100e007988 */ /* 0x0003e80008000005 */
[----:B------:R3:W-:Y:S04]  /*14140*/  STS.U8 [R14+UR5+0x1d00], R17 ;  /* 0x001d00110e007988 */ /* 0x0007e80008000005 */
[----:B0-----:R-:W2:Y:S04]  /*14150*/  LDL.LU R12, [R1+0x6d4] ;  /* 0x0006d400010c7983 */ /* 0x001ea80000300800 */
[----:B-1----:R-:W2:Y:S04]  /*14160*/  LDL.LU R6, [R1+0x6d0] ;  /* 0x0006d00001067983 */ /* 0x002ea80000300800 */
[----:B------:R-:W2:Y:S04]  /*14170*/  LDL.LU R10, [R1+0x6cc] ;  /* 0x0006cc00010a7983 */ /* 0x000ea80000300800 */
[----:B---3--:R-:W3:Y:S04]  /*14180*/  LDL.LU R11, [R1+0x6c8] ;  /* 0x0006c800010b7983 */ /* 0x008ee80000300800 */
[----:B------:R-:W3:Y:S04]  /*14190*/  LDL.LU R16, [R1+0x6c4] ;  /* 0x0006c40001107983 */ /* 0x000ee80000300800 */
[----:B------:R0:W-:Y:S04]  /*141a0*/  STS.U8 [R14+UR5+0x1dc0], R18 ;  /* 0x001dc0120e007988 */ /* 0x0001e80008000005 */
[----:B------:R-:W3:Y:S04]  /*141b0*/  LDL.LU R17, [R1+0x6c0] ;  /* 0x0006c00001117983 */ /* 0x000ee80000300800 */
[----:B------:R1:W-:Y:S04]  /*141c0*/  STS.U8 [R14+UR5+0x1d80], R19 ;  /* 0x001d80130e007988 */ /* 0x0003e80008000005 */
[----:B------:R1:W-:Y:S04]  /*141d0*/  STS.U8 [R14+UR5+0x2c00], R20 ;  /* 0x002c00140e007988 */ /* 0x0003e80008000005 */
[----:B------:R1:W-:Y:S04]  /*141e0*/  STS.U8 [R14+UR5+0x2c40], R0 ;  /* 0x002c40000e007988 */ /* 0x0003e80008000005 */
[----:B0-----:R-:W3:Y:S04]  /*141f0*/  LDL.LU R18, [R1+0x6bc] ;  /* 0x0006bc0001127983 */ /* 0x001ee80000300800 */
[----:B-1----:R-:W3:Y:S04]  /*14200*/  LDL.LU R19, [R1+0x6b8] ;  /* 0x0006b80001137983 */ /* 0x002ee80000300800 */
[----:B------:R-:W3:Y:S04]  /*14210*/  LDL.LU R20, [R1+0x5d4] ;  /* 0x0005d40001147983 */ /* 0x000ee80000300800 */
[----:B------:R-:W3:Y:S04]  /*14220*/  LDL.LU R0, [R1+0x5d0] ;  /* 0x0005d00001007983 */ /* 0x000ee80000300800 */
[----:B------:R-:W3:Y:S04]  /*14230*/  LDL.LU R2, [R1+0x5c0] ;  /* 0x0005c00001027983 */ /* 0x000ee80000300800 */
[----:B------:R-:W3:Y:S04]  /*14240*/  LDL.LU R8, [R1+0x5bc] ;  /* 0x0005bc0001087983 */ /* 0x000ee80000300800 */
[----:B------:R-:W3:Y:S04]  /*14250*/  LDL.LU R9, [R1+0x5b8] ;  /* 0x0005b80001097983 */ /* 0x000ee80000300800 */
[----:B------:R0:W-:Y:S04]  /*14260*/  STS.U8 [R14+UR5+0x2c80], R7 ;  /* 0x002c80070e007988 */ /* 0x0001e80008000005 */
[----:B------:R1:W-:Y:S04]  /*14270*/  STS.U8 [R14+UR5+0x2cc0], R13 ;  /* 0x002cc00d0e007988 */ /* 0x0003e80008000005 */
[----:B----4-:R4:W-:Y:S04]  /*14280*/  STS.U8 [R14+UR5+0x2d00], R15 ;  /* 0x002d000f0e007988 */ /* 0x0109e80008000005 */
[----:B------:R0:W-:Y:S04]  /*14290*/  STS.U8 [R14+UR5+0x2d40], R22 ;  /* 0x002d40160e007988 */ /* 0x0001e80008000005 */
[----:B------:R-:W-:Y:S04]  /*142a0*/  STS.U8 [R14+UR5+0x2d80], R28 ;  /* 0x002d801c0e007988 */ /* 0x000fe80008000005 */
[----:B--2---:R2:W-:Y:S04]  /*142b0*/  STS.U8 [R14+UR5+0x2dc0], R24 ;  /* 0x002dc0180e007988 */ /* 0x0045e80008000005 */
[----:B0-----:R-:W3:Y:S04]  /*142c0*/  LDL.LU R7, [R1+0x185c] ;  /* 0x00185c0001077983 */ /* 0x001ee80000300800 */
[----:B-1----:R-:W3:Y:S04]  /*142d0*/  LDL.LU R13, [R1+0x1858] ;  /* 0x00185800010d7983 */ /* 0x002ee80000300800 */
[----:B----4-:R-:W4:Y:S04]  /*142e0*/  LDL.LU R15, [R1+0x1854] ;  /* 0x00185400010f7983 */ /* 0x010f280000300800 */
[----:B------:R-:W3:Y:S04]  /*142f0*/  LDL.LU R22, [R1+0x1850] ;  /* 0x0018500001167983 */ /* 0x000ee80000300800 */
[----:B--2---:R-:W2:Y:S01]  /*14300*/  LDL.LU R24, [R1+0x184c] ;  /* 0x00184c0001187983 */ /* 0x004ea20000300800 */
[----:B------:R-:W0:Y:S02]  /*14310*/  S2R R28, SR_TID.X ;  /* 0x00000000001c7919 */ /* 0x000e240000002100 */
[----:B0-----:R-:W-:-:S04]  /*14320*/  LOP3.LUT R28, R28, 0x3f, RZ, 0xc0, !PT ;  /* 0x0000003f1c1c7812 */ /* 0x001fc800078ec0ff */
[----:B------:R-:W-:Y:S01]  /*14330*/  LOP3.LUT R28, R28, 0x38, RZ, 0x3c, !PT ;  /* 0x000000381c1c7812 */ /* 0x000fe200078e3cff */
[----:B--2---:R-:W-:Y:S04]  /*14340*/  STS.U8 [R14+UR5+0x3c40], R24 ;  /* 0x003c40180e007988 */ /* 0x004fe80008000005 */
[----:B---3--:R-:W-:Y:S04]  /*14350*/  STS.U8 [R14+UR5+0x3c00], R22 ;  /* 0x003c00160e007988 */ /* 0x008fe80008000005 */
        /* <DEDUP_REMOVED lines=8> */
[----:B------:R2:W-:Y:S04]  /*143e0*/  STS.U8 [R28+UR5+0xe80], R10 ;  /* 0x000e800a1c007988 */ /* 0x0005e80008000005 */
[----:B0-----:R-:W4:Y:S04]  /*143f0*/  LDL.LU R3, [R1+0x5c4] ;  /* 0x0005c40001037983 */ /* 0x001f280000300800 */
[----:B-1----:R-:W4:Y:S04]  /*14400*/  LDL.LU R4, [R1+0x5c8] ;  /* 0x0005c80001047983 */ /* 0x002f280000300800 */
[----:B--2---:R-:W2:Y:S04]  /*14410*/  LDL.LU R14, [R1+0x1848] ;  /* 0x00184800010e7983 */ /* 0x004ea80000300800 */
[----:B------:R-:W2:Y:S04]  /*14420*/  LDL.LU R5, [R1+0x5cc] ;  /* 0x0005cc0001057983 */ /* 0x000ea80000300800 */
[----:B---3--:R-:W3:Y:S04]  /*14430*/  LDL.LU R12, [R1+0x1844] ;  /* 0x00184400010c7983 */ /* 0x008ee80000300800 */
[----:B----4-:R-:W4:Y:S04]  /*14440*/  LDL.LU R6, [R1+0x1840] ;  /* 0x0018400001067983 */ /* 0x010f280000300800 */
[----:B------:R-:W3:Y:S04]  /*14450*/  LDL.LU R10, [R1+0x183c] ;  /* 0x00183c00010a7983 */ /* 0x000ee80000300800 */
[----:B------:R0:W-:Y:S04]  /*14460*/  STS.U8 [R28+UR5+0xec0], R11 ;  /* 0x000ec00b1c007988 */ /* 0x0001e80008000005 */
[----:B------:R1:W-:Y:S04]  /*14470*/  STS.U8 [R28+UR5+0xf00], R16 ;  /* 0x000f00101c007988 */ /* 0x0003e80008000005 */
[----:B------:R0:W-:Y:S04]  /*14480*/  STS.U8 [R28+UR5+0xf40], R17 ;  /* 0x000f40111c007988 */ /* 0x0001e80008000005 */
        /* <DEDUP_REMOVED lines=9> */
[----:B------:R0:W-:Y:S04]  /*14520*/  STS.U8 [R28+UR5+0x1e00], R0 ;  /* 0x001e00001c007988 */ /* 0x0001e80008000005 */
[----:B0-----:R-:W3:Y:S04]  /*14530*/  LDL.LU R0, [R1+0x1820] ;  /* 0x0018200001007983 */ /* 0x001ee80000300800 */
[----:B--2---:R-:W-:Y:S04]  /*14540*/  STS.U8 [R28+UR5+0x1ec0], R5 ;  /* 0x001ec0051c007988 */ /* 0x004fe80008000005 */
[----:B------:R-:W-:Y:S04]  /*14550*/  STS.U8 [R28+UR5+0x1e80], R4 ;  /* 0x001e80041c007988 */ /* 0x000fe80008000005 */
[----:B------:R-:W-:Y:S04]  /*14560*/  STS.U8 [R28+UR5+0x1f40], R3 ;  /* 0x001f40031c007988 */ /* 0x000fe80008000005 */
[----:B------:R-:W-:Y:S04]  /*14570*/  STS.U8 [R28+UR5+0x1f00], R2 ;  /* 0x001f00021c007988 */ /* 0x000fe80008000005 */
[----:B------:R-:W-:Y:S04]  /*14580*/  STS.U8 [R28+UR5+0x1fc0], R8 ;  /* 0x001fc0081c007988 */ /* 0x000fe80008000005 */
[----:B------:R-:W-:Y:S04]  /*14590*/  STS.U8 [R28+UR5+0x1f80], R9 ;  /* 0x001f80091c007988 */ /* 0x000fe80008000005 */
[----:B---3--:R0:W-:Y:S04]  /*145a0*/  STS.U8 [R28+UR5+0x2e00], R0 ;  /* 0x002e00001c007988 */ /* 0x0081e80008000005 */
        /* <DEDUP_REMOVED lines=8> */
[----:B---3--:R-:W3:Y:S04]  /*14630*/  LDL.LU R18, [R1+0x1810] ;  /* 0x0018100001127983 */ /* 0x008ee80000300800 */
[----:B------:R-:W2:Y:S04]  /*14640*/  LDL.LU R17, [R1+0x180c] ;  /* 0x00180c0001117983 */ /* 0x000ea80000300800 */
[----:B------:R-:W2:Y:S04]  /*14650*/  LDL.LU R16, [R1+0x1808] ;  /* 0x0018080001107983 */ /* 0x000ea80000300800 */
[----:B------:R-:W2:Y:S04]  /*14660*/  LDL R2, [R1+0x1038] ;  /* 0x0010380001027983 */ /* 0x000ea80000100800 */
[----:B------:R0:W-:Y:S04]  /*14670*/  STS.U8 [R28+UR5+0x2f80], R11 ;  /* 0x002f800b1c007988 */ /* 0x0001e80008000005 */
[----:B------:R1:W-:Y:S04]  /*14680*/  STS.U8 [R28+UR5+0x2fc0], R10 ;  /* 0x002fc00a1c007988 */ /* 0x0003e80008000005 */
[----:B0-----:R-:W2:Y:S04]  /*14690*/  LDL.LU R11, [R1+0x1804] ;  /* 0x00180400010b7983 */ /* 0x001ea80000300800 */
[----:B------:R-:W2:Y:S04]  /*146a0*/  LDL R3, [R1+0x1034] ;  /* 0x0010340001037983 */ /* 0x000ea80000100800 */
[----:B-1----:R-:W3:Y:S04]  /*146b0*/  LDL.LU R10, [R1+0x1800] ;  /* 0x00180000010a7983 */ /* 0x002ee80000300800 */
[----:B------:R-:W3:Y:S04]  /*146c0*/  LDL R9, [R1+0x1030] ;  /* 0x0010300001097983 */ /* 0x000ee80000100800 */
[----:B------:R-:W3:Y:S04]  /*146d0*/  LDL R8, [R1+0x1044] ;  /* 0x0010440001087983 */ /* 0x000ee80000100800 */
[----:B----4-:R-:W-:Y:S04]  /*146e0*/  STS.U8 [R28+UR5+0x3e40], R6 ;  /* 0x003e40061c007988 */ /* 0x010fe80008000005 */
[----:B------:R-:W-:Y:S04]  /*146f0*/  STS.U8 [R28+UR5+0x3e00], R12 ;  /* 0x003e000c1c007988 */ /* 0x000fe80008000005 */
[----:B------:R-:W-:Y:S04]  /*14700*/  STS.U8 [R28+UR5+0x3ec0], R14 ;  /* 0x003ec00e1c007988 */ /* 0x000fe80008000005 */
[----:B------:R-:W-:Y:S04]  /*14710*/  STS.U8 [R28+UR5+0x3e80], R21 ;  /* 0x003e80151c007988 */ /* 0x000fe80008000005 */
[----:B------:R-:W-:Y:S04]  /*14720*/  STS.U8 [R28+UR5+0x3f40], R23 ;  /* 0x003f40171c007988 */ /* 0x000fe80008000005 */
[----:B------:R-:W-:Y:S04]  /*14730*/  STS.U8 [R28+UR5+0x3f00], R25 ;  /* 0x003f00191c007988 */ /* 0x000fe80008000005 */
[----:B------:R0:W-:Y:S04]  /*14740*/  STS.U8 [R28+UR5+0x3fc0], R27 ;  /* 0x003fc01b1c007988 */ /* 0x0001e80008000005 */
[----:B------:R1:W-:Y:S01]  /*14750*/  STS.U8 [R28+UR5+0x3f80], R29 ;  /* 0x003f801d1c007988 */ /* 0x0003e20008000005 */
[----:B------:R-:W-:Y:S01]  /*14760*/  PRMT R26, RZ, 0x7610, R26 ;  /* 0x00007610ff1a7816 */ /* 0x000fe2000000001a */
[----:B------:R-:W-:Y:S01]  /*14770*/  BAR.SYNC.DEFER_BLOCKING 0x0 ;  /* 0x0000000000007b1d */ /* 0x000fe20000010000 */
[----:B------:R-:W-:-:S05]  /*14780*/  PRMT R22, RZ, 0x7610, R22 ;  /* 0x00007610ff167816 */ /* 0x000fca0000000016 */
[----:B0-----:R-:W4:Y:S04]  /*14790*/  LDL R27, [R1+0x104c] ;  /* 0x00104c00011b7983 */ /* 0x001f280000100800 */
[----:B------:R-:W4:Y:S04]  /*147a0*/  LDL R5, [R1+0x1024] ;  /* 0x0010240001057983 */ /* 0x000f280000100800 */
[----:B------:R-:W4:Y:S04]  /*147b0*/  LDL R4, [R1+0x1050] ;  /* 0x0010500001047983 */ /* 0x000f280000100800 */
[----:B-1----:R-:W4:Y:S04]  /*147c0*/  LDL R29, [R1+0x1048] ;  /* 0x00104800011d7983 */ /* 0x002f280000100800 */
[----:B------:R-:W4:Y:S04]  /*147d0*/  LDL R28, [R1+0x1028] ;  /* 0x00102800011c7983 */ /* 0x000f280000100800 */
[----:B--2---:R3:W2:Y:S02]  /*147e0*/  @!P0 LDG.E.U8 R26, desc[UR22][R2.64] ;  /* 0x00000016021a8981 */ /* 0x0046a4000c1e1100 */
[----:B---3--:R-:W-:-:S02]  /*147f0*/  @!P0 IMAD.MOV.U32 R2, RZ, RZ, R8 ;  /* 0x000000ffff028224 */ /* 0x008fc400078e0008 */
[----:B------:R-:W-:Y:S01]  /*14800*/  @!P0 IMAD.MOV.U32 R3, RZ, RZ, R9 ;  /* 0x000000ffff038224 */ /* 0x000fe200078e0009 */
[----:B------:R-:W3:Y:S04]  /*14810*/  LDL R8, [R1+0x1058] ;  /* 0x0010580001087983 */ /* 0x000ee80000100800 */
[----:B------:R-:W3:Y:S04]  /*14820*/  LDL R9, [R1+0x101c] ;  /* 0x00101c0001097983 */ /* 0x000ee80000100800 */
[----:B------:R4:W2:Y:S04]  /*14830*/  @!P0 LDG.E.U8 R22, desc[UR22][R2.64] ;  /* 0x0000001602168981 */ /* 0x0008a8000c1e1100 */
[----:B------:R-:W2:Y:S01]  /*14840*/  LDL R3, [R1+0x102c] ;  /* 0x00102c0001037983 */ /* 0x000ea20000100800 */
[----:B------:R-:W-:Y:S01]  /*14850*/  PRMT R15, RZ, 0x7610, R15 ;  /* 0x00007610ff0f7816 */ /* 0x000fe2000000000f */
[----:B----4-:R-:W-:Y:S01]  /*14860*/  @!P0 IMAD.MOV.U32 R2, RZ, RZ, R29 ;  /* 0x000000ffff028224 */ /* 0x010fe200078e001d */
[----:B------:R-:W-:-:S02]  /*14870*/  PRMT R13, RZ, 0x7610, R13 ;  /* 0x00007610ff0d7816 */ /* 0x000fc4000000000d */
[----:B------:R-:W-:Y:S01]  /*14880*/  PRMT R7, RZ, 0x7610, R7 ;  /* 0x00007610ff077816 */ /* 0x000fe20000000007 */
[----:B------:R-:W4:Y:S05]  /*14890*/  LDL R29, [R1+0x1014] ;  /* 0x00101400011d7983 */ /* 0x000f2a0000100800 */
[----:B------:R-:W4:Y:S04]  /*148a0*/  @!P0 LDG.E.U8 R7, desc[UR22][R4.64] ;  /* 0x0000001604078981 */ /* 0x000f28000c1e1100 */
[----:B------:R-:W4:Y:S04]  /*148b0*/  LDL R4, [R1+0x1020] ;  /* 0x0010200001047983 */ /* 0x000f280000100800 */
[----:B------:R-:W4:Y:S04]  /*148c0*/  LDL R5, [R1+0x1054] ;  /* 0x0010540001057983 */ /* 0x000f280000100800 */
[----:B--2---:R0:W2:Y:S02]  /*148d0*/  @!P0 LDG.E.U8 R15, desc[UR22][R2.64] ;  /* 0x00000016020f8981 */ /* 0x0040a4000c1e1100 */
[----:B0-----:R-:W-:-:S02]  /*148e0*/  @!P0 IMAD.MOV.U32 R2, RZ, RZ, R27 ;  /* 0x000000ffff028224 */ /* 0x001fc400078e001b */
[----:B------:R-:W-:Y:S01]  /*148f0*/  @!P0 IMAD.MOV.U32 R3, RZ, RZ, R28 ;  /* 0x000000ffff038224 */ /* 0x000fe200078e001c */
[----:B------:R-:W2:Y:S04]  /*14900*/  LDL R27, [R1+0x100c] ;  /* 0x00100c00011b7983 */ /* 0x000ea80000100800 */
[----:B------:R-:W2:Y:S04]  /*14910*/  LDL R28, [R1+0x1008] ;  /* 0x00100800011c7983 */ /* 0x000ea80000100800 */
[----:B------:R0:W2:Y:S02]  /*14920*/  @!P0 LDG.E.U8 R13, desc[UR22][R2.64] ;  /* 0x00000016020d8981 */ /* 0x0000a4000c1e1100 */
[----:B0-----:R-:W-:-:S06]  /*14930*/  PRMT R3, RZ, 0x7610, R3 ;  /* 0x00007610ff037816 */ /* 0x001fcc0000000003 */
[----:B---3--:R-:W3:Y:S04]  /*14940*/  @!P0 LDG.E.U8 R3, desc[UR22][R8.64] ;  /* 0x0000001608038981 */ /* 0x008ee8000c1e1100 */
[----:B------:R-:W2:Y:S04]  /*14950*/  LDL R8, [R1+0x1018] ;  /* 0x0010180001087983 */ /* 0x000ea80000100800 */
[----:B------:R-:W2:Y:S01]  /*14960*/  LDL R9, [R1+0x105c] ;  /* 0x00105c0001097983 */ /* 0x000ea20000100800 */
[----:B----4-:R-:W-:Y:S02]  /*14970*/  @!P0 LOP3.LUT R5, R5, R4, RZ, 0x3c, !PT ;  /* 0x0000000405058212 */ /* 0x010fe400078e3cff */
[----:B------:R-:W-:-:S02]  /*14980*/  PRMT R2, RZ, 0x7610, R2 ;  /* 0x00007610ff027816 */ /* 0x000fc40000000002 */
[----:B------:R-:W-:-:S04]  /*14990*/  @!P0 LOP3.LUT R4, R5, R4, RZ, 0x3c, !PT ;  /* 0x0000000405048212 */ /* 0x000fc800078e3cff */
[----:B------:R-:W-:-:S05]  /*149a0*/  @!P0 LOP3.LUT R5, R5, R4, RZ, 0x3c, !PT ;  /* 0x0000000405058212 */ /* 0x000fca00078e3cff */
[----:B------:R0:W4:Y:S02]  /*149b0*/  @!P0 LDG.E.U8 R2, desc[UR22][R4.64] ;  /* 0x0000001604028981 */ /* 0x000124000c1e1100 */
[----:B0-----:R-:W-:Y:S02]  /*149c0*/  PRMT R4, RZ, 0x7610, R4 ;  /* 0x00007610ff047816 */ /* 0x001fe40000000004 */
[----:B--2---:R-:W-:-:S04]  /*149d0*/  @!P0 LOP3.LUT R9, R9, R8, RZ, 0x3c, !PT ;  /* 0x0000000809098212 */ /* 0x004fc800078e3cff */
[----:B------:R-:W-:-:S04]  /*149e0*/  @!P0 LOP3.LUT R8, R9, R8, RZ, 0x3c, !PT ;  /* 0x0000000809088212 */ /* 0x000fc800078e3cff */
[----:B------:R-:W-:-:S05]  /*149f0*/  @!P0 LOP3.LUT R9, R9, R8, RZ, 0x3c, !PT ;  /* 0x0000000809098212 */ /* 0x000fca00078e3cff */
[----:B------:R0:W2:Y:S04]  /*14a00*/  @!P0 LDG.E.U8 R4, desc[UR22][R8.64] ;  /* 0x0000001608048981 */ /* 0x0000a8000c1e1100 */
[----:B------:R-:W2:Y:S01]  /*14a10*/  LDL R9, [R1+0x1010] ;  /* 0x0010100001097983 */ /* 0x000ea20000100800 */
[----:B------:R-:W-:Y:S01]  /*14a20*/  PRMT R5, RZ, 0x7610, R5 ;  /* 0x00007610ff057816 */ /* 0x000fe20000000005 */
[----:B0-----:R-:W-:Y:S01]  /*14a30*/  @!P0 IMAD.MOV.U32 R8, RZ, RZ, R29 ;  /* 0x000000ffff088224 */ /* 0x001fe200078e001d */
[----:B------:R-:W-:Y:S02]  /*14a40*/  PRMT R6, RZ, 0x7610, R6 ;  /* 0x00007610ff067816 */ /* 0x000fe40000000006 */
[----:B------:R-:W-:Y:S02]  /*14a50*/  PRMT R12, RZ, 0x7610, R12 ;  /* 0x00007610ff0c7816 */ /* 0x000fe4000000000c */
[----:B------:R-:W-:-:S02]  /*14a60*/  PRMT R14, RZ, 0x7610, R14 ;  /* 0x00007610ff0e7816 */ /* 0x000fc4000000000e */
[----:B------:R-:W-:Y:S02]  /*14a70*/  PRMT R21, RZ, 0x7610, R21 ;  /* 0x00007610ff157816 */ /* 0x000fe40000000015 */
[----:B------:R-:W-:Y:S01]  /*14a80*/  PRMT R23, RZ, 0x7610, R23 ;  /* 0x00007610ff177816 */ /* 0x000fe20000000017 */
[----:B------:R-:W3:Y:S04]  /*14a90*/  LDL R29, [R1+0x824] ;  /* 0x00082400011d7983 */ /* 0x000ee80000100800 */
[----:B--2---:R0:W2:Y:S02]  /*14aa0*/  @!P0 LDG.E.U8 R5, desc[UR22][R8.64] ;  /* 0x0000001608058981 */ /* 0x0040a4000c1e1100 */
[----:B0-----:R-:W-:Y:S02]  /*14ab0*/  @!P0 IMAD.MOV.U32 R8, RZ, RZ, R27 ;  /* 0x000000ffff088224 */ /* 0x001fe400078e001b */
[----:B------:R-:W-:Y:S01]  /*14ac0*/  @!P0 IMAD.MOV.U32 R9, RZ, RZ, R28 ;  /* 0x000000ffff098224 */ /* 0x000fe200078e001c */
[----:B------:R-:W2:Y:S01]  /*14ad0*/  LDL R27, [R1+0x81c] ;  /* 0x00081c00011b7983 */ /* 0x000ea20000100800 */
[----:B------:R-:W-:-:S03]  /*14ae0*/  PRMT R24, RZ, 0x7610, R24 ;  /* 0x00007610ff187816 */ /* 0x000fc60000000018 */
[----:B------:R-:W2:Y:S04]  /*14af0*/  LDL R28, [R1+0x818] ;  /* 0x00081800011c7983 */ /* 0x000ea80000100800 */
[----:B------:R0:W2:Y:S04]  /*14b00*/  @!P0 LDG.E.U8 R6, desc[UR22][R8.64] ;  /* 0x0000001608068981 */ /* 0x0000a8000c1e1100 */
[----:B------:R-:W0:Y:S04]  /*14b10*/  LDL R8, [R1+0x840] ;  /* 0x0008400001087983 */ /* 0x000e280000100800 */
[----:B------:R-:W0:Y:S02]  /*14b20*/  LDL R9, [R1+0x844] ;  /* 0x0008440001097983 */ /* 0x000e240000100800 */
[----:B0-----:R-:W-:-:S04]  /*14b30*/  @!P0 LOP3.LUT R9, R9, R8, RZ, 0x3c, !PT ;  /* 0x0000000809098212 */ /* 0x001fc800078e3cff */
[----:B------:R-:W-:-:S04]  /*14b40*/  @!P0 LOP3.LUT R8, R9, R8, RZ, 0x3c, !PT ;  /* 0x0000000809088212 */ /* 0x000fc800078e3cff */
[----:B------:R-:W-:-:S05]  /*14b50*/  @!P0 LOP3.LUT R9, R9, R8, RZ, 0x3c, !PT ;  /* 0x0000000809098212 */ /* 0x000fca00078e3cff */
        /* <DEDUP_REMOVED lines=19> */
[----:B------:R-:W2:Y:S01]  /*14c90*/  LDL R9, [R1+0x820] ;  /* 0x0008200001097983 */ /* 0x000ea20000100800 */
[----:B---3--:R-:W-:Y:S01]  /*14ca0*/  @!P0 IMAD.MOV.U32 R8, RZ, RZ, R29 ;  /* 0x000000ffff088224 */ /* 0x008fe200078e001d */
[----:B------:R-:W-:Y:S02]  /*14cb0*/  PRMT R25, RZ, 0x7610, R25 ;  /* 0x00007610ff197816 */ /* 0x000fe40000000019 */
[----:B------:R-:W-:Y:S04]  /*14cc0*/  LDS.U8 R29, [R0+UR5+0x8] ;  /* 0x00000805001d7984 */ /* 0x000fe80008000000 */
[----:B--2---:R0:W2:Y:S02]  /*14cd0*/  @!P0 LDG.E.U8 R24, desc[UR22][R8.64] ;  /* 0x0000001608188981 */ /* 0x0040a4000c1e1100 */
[----:B0-----:R-:W-:-:S02]  /*14ce0*/  @!P0 IMAD.MOV.U32 R8, RZ, RZ, R27 ;  /* 0x000000ffff088224 */ /* 0x001fc400078e001b */
[----:B------:R-:W0:Y:S04]  /*14cf0*/  LDS.U8 R27, [R0+UR5+0x2000] ;  /* 0x00200005001b7984 */ /* 0x000e280008000000 */
[----:B0-----:R-:W-:Y:S04]  /*14d00*/  STL [R1+0x414], R27 ;  /* 0x0004141b01007387 */ /* 0x001fe80000100800 */
        /* <DEDUP_REMOVED lines=50> */
[----:B------:R-:W0:Y:S01]  /*15030*/  LDS.U8 R27, [R0+UR5+0x2188] ;  /* 0x00218805001b7984 */ /* 0x000e220008000000 */
[----:B------:R-:W-:-:S03]  /*15040*/  @!P0 IMAD.MOV.U32 R9, RZ, RZ, R28 ;  /* 0x000000ffff098224 */ /* 0x000fc600078e001c */
[----:B------:R-:W-:Y:S04]  /*15050*/  LDS.U8 R28, [R0+UR5+0x200] ;  /* 0x00020005001c7984 */ /* 0x000fe80008000000 */
[----:B------:R1:W3:Y:S04]  /*15060*/  @!P0 LDG.E.U8 R25, desc[UR22][R8.64] ;  /* 0x0000001608198981 */ /* 0x0002e8000c1e1100 */
[----:B-1----:R-:W-:Y:S04]  /*15070*/  LDS.U8 R9, [R0+UR5] ;  /* 0x0000000500097984 */ /* 0x002fe80008000000 */
[----:B------:R-:W-:Y:S04]  /*15080*/  LDS.U8 R8, [R0+UR5+0x208] ;  /* 0x0002080500087984 */ /* 0x000fe80008000000 */
[----:B0-----:R-:W-:Y:S04]  /*15090*/  STL [R1+0x59c], R27 ;  /* 0x00059c1b01007387 */ /* 0x001fe80000100800 */
[----:B------:R-:W0:Y:S04]  /*150a0*/  LDS.U8 R27, [R0+UR5+0x2380] ;  /* 0x00238005001b7984 */ /* 0x000e280008000000 */
[----:B------:R-:W-:Y:S04]  /*150b0*/  STL [R1+0x10d0], R0 ;  /* 0x0010d00001007387 */ /* 0x000fe80000100800 */
[----:B------:R-:W-:Y:S04]  /*150c0*/  LDS.U8 R0, [R20+UR5+0x608] ;  /* 0x0006080514007984 */ /* 0x000fe80008000000 */
[----:B0-----:R-:W-:Y:S04]  /*150d0*/  STL [R1+0x598], R27 ;  /* 0x0005981b01007387 */ /* 0x001fe80000100800 */
[----:B------:R-:W0:Y:S04]  /*150e0*/  LDS.U8 R27, [R20+UR5+0x400] ;  /* 0x00040005141b7984 */ /* 0x000e280008000000 */
[----:B0-----:R-:W-:Y:S04]  /*150f0*/  STL [R1+0x604], R27 ;  /* 0x0006041b01007387 */ /* 0x001fe80000100800 */
[----:B------:R-:W0:Y:S04]  /*15100*/  LDS.U8 R27, [R20+UR5+0x408] ;  /* 0x00040805141b7984 */ /* 0x000e280008000000 */
[----:B------:R-:W-:Y:S04]  /*15110*/  STL [R1+0x600], R0 ;  /* 0x0006000001007387 */ /* 0x000fe80000100800 */
[----:B------:R-:W1:Y:S04]  /*15120*/  LDS.U8 R0, [R20+UR5+0x600] ;  /* 0x0006000514007984 */ /* 0x000e680008000000 */
[----:B0-----:R-:W-:Y:S04]  /*15130*/  STL [R1+0x60c], R27 ;  /* 0x00060c1b01007387 */ /* 0x001fe80000100800 */
[----:B------:R-:W0:Y:S04]  /*15140*/  LDS.U8 R27, [R20+UR5+0x2400] ;  /* 0x00240005141b7984 */ /* 0x000e280008000000 */
[----:B-1----:R-:W-:Y:S04]  /*15150*/  STL [R1+0x608], R0 ;  /* 0x0006080001007387 */ /* 0x002fe80000100800 */
        /* <DEDUP_REMOVED lines=53> */
[----:B------:R-:W-:Y:S04]  /*154b0*/  STL [R1+0x10d4], R20 ;  /* 0x0010d41401007387 */ /* 0x000fe80000100800 */
[----:B------:R-:W2:Y:S04]  /*154c0*/  LDS.U8 R20, [R19+UR5] ;  /* 0x0000000513147984 */ /* 0x000ea80008000000 */
[----:B0-----:R-:W-:Y:S04]  /*154d0*/  STL [R1+0x79c], R27 ;  /* 0x00079c1b01007387 */ /* 0x001fe80000100800 */
[----:B-1----:R-:W-:Y:S04]  /*154e0*/  STL [R1+0x798], R0 ;  /* 0x0007980001007387 */ /* 0x002fe80000100800 */
[----:B------:R-:W0:Y:S04]  /*154f0*/  LDS.U8 R0, [R19+UR5+0x208] ;  /* 0x0002080513007984 */ /* 0x000e280008000000 */
[----:B------:R-:W1:Y:S04]  /*15500*/  LDS.U8 R27, [R19+UR5+0x8] ;  /* 0x00000805131b7984 */ /* 0x000e680008000000 */
[----:B--2---:R-:W-:Y:S04]  /*15510*/  STL [R1+0x424], R20 ;  /* 0x0004241401007387 */ /* 0x004fe80000100800 */
[----:B------:R-:W2:Y:S04]  /*15520*/  LDS.U8 R20, [R19+UR5+0x200] ;  /* 0x0002000513147984 */ /* 0x000ea80008000000 */
[----:B0-----:R-:W-:Y:S04]  /*15530*/  STL [R1+0x420], R0 ;  /* 0x0004200001007387 */ /* 0x001fe80000100800 */
[----:B------:R-:W0:Y:S04]  /*15540*/  LDS.U8 R0, [R19+UR5+0x2000] ;  /* 0x0020000513007984 */ /* 0x000e280008000000 */
[----:B-1----:R-:W-:Y:S04]  /*15550*/  STL [R1+0x42c], R27 ;  /* 0x00042c1b01007387 */ /* 0x002fe80000100800 */
        /* <DEDUP_REMOVED lines=54> */
[----:B------:R-:W-:Y:S04]  /*158c0*/  STL [R1+0x10d8], R19 ;  /* 0x0010d81301007387 */ /* 0x000fe80000100800 */
[----:B--2---:R-:W-:Y:S04]  /*158d0*/  STL [R1+0x5bc], R20 ;  /* 0x0005bc1401007387 */ /* 0x004fe80000100800 */
[----:B------:R-:W1:Y:S04]  /*158e0*/  LDS.U8 R19, [R18+UR5+0x400] ;  /* 0x0004000512137984 */ /* 0x000e680008000000 */
[----:B------:R-:W-:Y:S04]  /*158f0*/  LDS.U8 R20, [R18+UR5+0x408] ;  /* 0x0004080512147984 */ /* 0x000fe80008000000 */
[----:B0-----:R-:W-:Y:S04]  /*15900*/  STL [R1+0x5b8], R0 ;  /* 0x0005b80001007387 */ /* 0x001fe80000100800 */
[----:B------:R-:W0:Y:S04]  /*15910*/  LDS.U8 R0, [R18+UR5+0x608] ;  /* 0x0006080512007984 */ /* 0x000e280008000000 */
[----:B-1----:R-:W-:Y:S04]  /*15920*/  STL [R1+0x624], R19 ;  /* 0x0006241301007387 */ /* 0x002fe80000100800 */
[----:B------:R-:W1:Y:S04]  /*15930*/  LDS.U8 R19, [R18+UR5+0x600] ;  /* 0x0006000512137984 */ /* 0x000e680008000000 */
[----:B0-----:R-:W-:Y:S04]  /*15940*/  STL [R1+0x620], R0 ;  /* 0x0006200001007387 */ /* 0x001fe80000100800 */
[----:B------:R-:W0:Y:S04]  /*15950*/  LDS.U8 R0, [R18+UR5+0x2400] ;  /* 0x0024000512007984 */ /* 0x000e280008000000 */
[----:B------:R-:W-:Y:S04]  /*15960*/  STL [R1+0x62c], R20 ;  /* 0x00062c1401007387 */ /* 0x000fe80000100800 */
[----:B------:R-:W2:Y:S04]  /*15970*/  LDS.U8 R20, [R18+UR5+0x2608] ;  /* 0x0026080512147984 */ /* 0x000ea80008000000 */
[----:B-1----:R-:W-:Y:S04]  /*15980*/  STL [R1+0x628], R19 ;  /* 0x0006281301007387 */ /* 0x002fe80000100800 */
[----:B------:R-:W1:Y:S04]  /*15990*/  LDS.U8 R19, [R18+UR5+0x2408] ;  /* 0x0024080512137984 */ /* 0x000e680008000000 */
[----:B0-----:R-:W-:Y:S04]  /*159a0*/  STL [R1+0x634], R0 ;  /* 0x0006340001007387 */ /* 0x001fe80000100800 */
[----:B------:R-:W0:Y:S04]  /*159b0*/  LDS.U8 R0, [R18+UR5+0x2600] ;  /* 0x0026000512007984 */ /* 0x000e280008000000 */
[----:B--2---:R-:W-:Y:S04]  /*159c0*/  STL [R1+0x630], R20 ;  /* 0x0006301401007387 */ /* 0x004fe80000100800 */
        /* <DEDUP_REMOVED lines=48> */
[----:B------:R-:W-:Y:S04]  /*15cd0*/  STL [R1+0x10dc], R18 ;  /* 0x0010dc1201007387 */ /* 0x000fe80000100800 */
[----:B------:R-:W2:Y:S04]  /*15ce0*/  LDS.U8 R18, [R17+UR5] ;  /* 0x0000000511127984 */ /* 0x000ea80008000000 */
[----:B-1----:R-:W-:Y:S04]  /*15cf0*/  STL [R1+0x1040], R19 ;  /* 0x0010401301007387 */ /* 0x002fe80000100800 */
[----:B------:R-:W-:Y:S04]  /*15d00*/  LDS.U8 R19, [R17+UR5+0x8] ;  /* 0x0000080511137984 */ /* 0x000fe80008000000 */
[----:B0-----:R-:W-:Y:S04]  /*15d10*/  STL [R1+0x103c], R0 ;  /* 0x00103c0001007387 */ /* 0x001fe80000100800 */
[----:B------:R-:W0:Y:S04]  /*15d20*/  LDS.U8 R0, [R17+UR5+0x208] ;  /* 0x0002080511007984 */ /* 0x000e280008000000 */
[----:B--2---:R-:W-:Y:S04]  /*15d30*/  STL [R1+0x444], R18 ;  /* 0x0004441201007387 */ /* 0x004fe80000100800 */
        /* <DEDUP_REMOVED lines=44> */
[----:B--2---:R-:W-:Y:S04]  /*16000*/  STL [R1+0x558], R19 ;  /* 0x0005581301007387 */ /* 0x004fe80000100800 */
[----:B------:R-:W0:Y:S04]  /*16010*/  LDS.U8 R19, [R17+UR5+0x188] ;  /* 0x0001880511137984 */ /* 0x000e280008000000 */
[----:B------:R-:W2:Y:S04]  /*16020*/  LDS.U8 R0, [R17+UR5+0x388] ;  /* 0x0003880511007984 */ /* 0x000ea80008000000 */
[----:B-1----:R-:W-:Y:S04]  /*16030*/  STL [R1+0x5c4], R18 ;  /* 0x0005c41201007387 */ /* 0x002fe80000100800 */
[----:B------:R-:W1:Y:S04]  /*16040*/  LDS.U8 R18, [R17+UR5+0x380] ;  /* 0x0003800511127984 */ /* 0x000e680008000000 */
[----:B0-----:R-:W-:Y:S04]  /*16050*/  STL [R1+0x1658], R19 ;  /* 0x0016581301007387 */ /* 0x001fe80000100800 */
[----:B--2---:R-:W-:Y:S04]  /*16060*/  STL [R1+0x5c0], R0 ;  /* 0x0005c00001007387 */ /* 0x004fe80000100800 */
[----:B-1----:R-:W-:Y:S04]  /*16070*/  STL [R1+0x165c], R18 ;  /* 0x00165c1201007387 */ /* 0x002fe80000100800 */
[----:B------:R-:W0:Y:S04]  /*16080*/  LDS.U8 R18, [R17+UR5+0x2180] ;  /* 0x0021800511127984 */ /* 0x000e280008000000 */
[----:B------:R-:W1:Y:S04]  /*16090*/  LDS.U8 R19, [R17+UR5+0x2388] ;  /* 0x0023880511137984 */ /* 0x000e680008000000 */
[----:B------:R-:W2:Y:S04]  /*160a0*/  LDS.U8 R0, [R17+UR5+0x2188] ;  /* 0x0021880511007984 */ /* 0x000ea80008000000 */
[----:B0-----:R-:W-:Y:S04]  /*160b0*/  STL [R1+0x5d4], R18 ;  /* 0x0005d41201007387 */ /* 0x001fe80000100800 */
[----:B-1----:R-:W-:Y:S04]  /*160c0*/  STL [R1+0x5d0], R19 ;  /* 0x0005d01301007387 */ /* 0x002fe80000100800 */
[----:B------:R-:W0:Y:S04]  /*160d0*/  LDS.U8 R18, [R17+UR5+0x2380] ;  /* 0x0023800511127984 */ /* 0x000e280008000000 */
[----:B------:R-:W-:Y:S04]  /*160e0*/  STL [R1+0x10e0], R17 ;  /* 0x0010e01101007387 */ /* 0x000fe80000100800 */
[----:B--2---:R-:W-:Y:S04]  /*160f0*/  STL [R1+0x5dc], R0 ;  /* 0x0005dc0001007387 */ /* 0x004fe80000100800 */
[----:B------:R-:W1:Y:S04]  /*16100*/  LDS.U8 R0, [R16+UR5+0x400] ;  /* 0x0004000510007984 */ /* 0x000e680008000000 */
[----:B------:R-:W2:Y:S04]  /*16110*/  LDS.U8 R17, [R16+UR5+0x608] ;  /* 0x0006080510117984 */ /* 0x000ea80008000000 */
[----:B------:R-:W-:Y:S04]  /*16120*/  LDS.U8 R19, [R11+UR5+0x308] ;  /* 0x000308050b137984 */ /* 0x000fe80008000000 */
        /* <DEDUP_REMOVED lines=61> */
[----:B------:R-:W-:Y:S04]  /*16500*/  STL [R1+0x10e4], R16 ;  /* 0x0010e41001007387 */ /* 0x000fe80000100800 */
[----:B-1----:R-:W-:Y:S04]  /*16510*/  STL [R1+0x107c], R0 ;  /* 0x00107c0001007387 */ /* 0x002fe80000100800 */
[----:B------:R-:W0:Y:S04]  /*16520*/  LDS.U8 R0, [R11+UR5] ;  /* 0x000000050b007984 */ /* 0x000e280008000000 */
        /* <DEDUP_REMOVED lines=31> */
[----:B------:R-:W-:Y:S04]  /*16720*/  LDS.U8 R17, [R11+UR5+0x108] ;  /* 0x000108050b117984 */ /* 0x000fe80008000000 */
[----:B--2---:R-:W-:Y:S04]  /*16730*/  STL [R1+0x4fc], R16 ;  /* 0x0004fc1001007387 */ /* 0x004fe80000100800 */
[----:B------:R-:W1:Y:S04]  /*16740*/  LDS.U8 R16, [R11+UR5+0x300] ;  /* 0x000300050b107984 */ /* 0x000e680008000000 */
[----:B0-----:R-:W-:Y:S04]  /*16750*/  STL [R1+0x4f8], R0 ;  /* 0x0004f80001007387 */ /* 0x001fe80000100800 */
[----:B------:R-:W-:Y:S04]  /*16760*/  STL.64 [R1+0x1668], R18 ;  /* 0x0016681201007387 */ /* 0x000fe80000100a00 */
[----:B------:R-:W-:Y:S04]  /*16770*/  LDS.U8 R0, [R11+UR5+0x2108] ;  /* 0x002108050b007984 */ /* 0x000fe80008000000 */
[----:B-1----:R-:W-:Y:S04]  /*16780*/  STL.64 [R1+0x1660], R16 ;  /* 0x0016601001007387 */ /* 0x002fe80000100a00 */
[----:B------:R-:W0:Y:S04]  /*16790*/  LDS.U8 R17, [R11+UR5+0x2100] ;  /* 0x002100050b117984 */ /* 0x000e280008000000 */
[----:B------:R-:W1:Y:S04]  /*167a0*/  LDS.U8 R16, [R11+UR5+0x2308] ;  /* 0x002308050b107984 */ /* 0x000e680008000000 */
[----:B0-----:R-:W-:Y:S04]  /*167b0*/  STL [R1+0x574], R17 ;  /* 0x0005741101007387 */ /* 0x001fe80000100800 */
[----:B------:R-:W0:Y:S04]  /*167c0*/  LDS.U8 R17, [R11+UR5+0x2300] ;  /* 0x002300050b117984 */ /* 0x000e280008000000 */
[----:B-1----:R-:W-:Y:S04]  /*167d0*/  STL [R1+0x570], R16 ;  /* 0x0005701001007387 */ /* 0x002fe80000100800 */
[----:B------:R-:W1:Y:S04]  /*167e0*/  LDS.U8 R16, [R11+UR5+0x180] ;  /* 0x000180050b107984 */ /* 0x000e680008000000 */
[----:B------:R-:W-:Y:S04]  /*167f0*/  STL [R1+0x57c], R0 ;  /* 0x00057c0001007387 */ /* 0x000fe80000100800 */
        /* <DEDUP_REMOVED lines=16> */
[----:B------:R-:W0:Y:S04]  /*16900*/  LDS.U8 R16, [R10+UR5+0x400] ;  /* 0x000400050a107984 */ /* 0x000e280008000000 */
[----:B--2---:R-:W-:Y:S04]  /*16910*/  STL [R1+0x5f8], R0 ;  /* 0x0005f80001007387 */ /* 0x004fe80000100800 */
[----:B------:R-:W1:Y:S04]  /*16920*/  LDS.U8 R0, [R10+UR5+0x608] ;  /* 0x000608050a007984 */ /* 0x000e680008000000 */
        /* <DEDUP_REMOVED lines=56> */
[----:B-1----:R-:W-:Y:S04]  /*16cb0*/  STL [R1+0x1094], R0 ;  /* 0x0010940001007387 */ /* 0x002fe80000100800 */
[----:B------:R-:W0:Y:S04]  /*16cc0*/  LDS.U8 R16, [R10+UR5+0x2588] ;  /* 0x002588050a107984 */ /* 0x000e280008000000 */
[----:B------:R-:W1:Y:S04]  /*16cd0*/  LDS.U8 R0, [R10+UR5+0x2780] ;  /* 0x002780050a007984 */ /* 0x000e680008000000 */
[----:B--2---:R2:W-:Y:S01]  /*16ce0*/  STL [R1+0x1090], R11 ;  /* 0x0010900b01007387 */ /* 0x0045e20000100800 */
[----:B------:R-:W1:Y:S01]  /*16cf0*/  S2R R27, SR_TID.X ;  /* 0x00000000001b7919 */ /* 0x000e620000002100 */
[----:B------:R-:W-:Y:S06]  /*16d00*/  BAR.SYNC.DEFER_BLOCKING 0x0 ;  /* 0x0000000000007b1d */ /* 0x000fec0000010000 */
[----:B--2---:R-:W2:Y:S04]  /*16d10*/  LDL R11, [R1+0x10a4] ;  /* 0x0010a400010b7983 */ /* 0x004ea80000100800 */
[----:B0-----:R-:W-:Y:S04]  /*16d20*/  STL [R1+0x109c], R16 ;  /* 0x00109c1001007387 */ /* 0x001fe80000100800 */
[----:B-1----:R0:W-:Y:S04]  /*16d30*/  STL [R1+0x1098], R0 ;  /* 0x0010980001007387 */ /* 0x0021e80000100800 */
[----:B------:R-:W2:Y:S04]  /*16d40*/  LDL.LU R17, [R1+0x414] ;  /* 0x0004140001117983 */ /* 0x000ea80000300800 */
[----:B------:R-:W2:Y:S04]  /*16d50*/  LDL.LU R18, [R1+0x410] ;  /* 0x0004100001127983 */ /* 0x000ea80000300800 */
[----:B------:R-:W2:Y:S04]  /*16d60*/  LDL.LU R19, [R1+0x41c] ;  /* 0x00041c0001137983 */ /* 0x000ea80000300800 */
[----:B0-----:R-:W2:Y:S01]  /*16d70*/  LDL.LU R0, [R1+0x418] ;  /* 0x0004180001007983 */ /* 0x001ea20000300800 */
[----:B------:R-:W-:-:S05]  /*16d80*/  LOP3.LUT R20, R27, 0x3f, RZ, 0xc0, !PT ;  /* 0x0000003f1b147812 */ /* 0x000fca00078ec0ff */
[----:B------:R-:W-:Y:S04]  /*16d90*/  STS.U8 [R20+UR5], R26 ;  /* 0x0000001a14007988 */ /* 0x000fe80008000005 */
[----:B------:R-:W-:Y:S04]  /*16da0*/  STS.U8 [R20+UR5+0x40], R22 ;  /* 0x0000401614007988 */ /* 0x000fe80008000005 */
[----:B------:R-:W-:Y:S04]  /*16db0*/  STS.U8 [R20+UR5+0x100], R7 ;  /* 0x0001000714007988 */ /* 0x000fe80008000005 */
[----:B----4-:R-:W-:Y:S01]  /*16dc0*/  STS.U8 [R20+UR5+0x140], R2 ;  /* 0x0001400214007988 */ /* 0x010fe20008000005 */
[----:B------:R-:W-:-:S03]  /*16dd0*/  LOP3.LUT R27, R20, 0x10, RZ, 0x3c, !PT ;  /* 0x00000010141b7812 */ /* 0x000fc600078e3cff */
        /* <DEDUP_REMOVED lines=11> */
[----:B---3--:R-:W-:Y:S01]  /*16e90*/  STS.U8 [R27+UR5+0x3c0], R25 ;  /* 0x0003c0191b007988 */ /* 0x008fe20008000005 */
[----:B------:R-:W-:Y:S06]  /*16ea0*/  BAR.SYNC.DEFER_BLOCKING 0x0 ;  /* 0x0000000000007b1d */ /* 0x000fec0000010000 */
[----:B------:R-:W-:Y:S04]  /*16eb0*/  STL [R1+0x10ec], R10 ;  /* 0x0010ec0a01007387 */ /* 0x000fe80000100800 */
[----:B--2---:R-:W0:Y:S04]  /*16ec0*/  LDSM.16.M88.4 R12, [R11+0x200] ;  /* 0x000200000b0c783b */ /* 0x004e280000000200 */
[----:B------:R-:W1:Y:S04]  /*16ed0*/  LDSM.16.M88.4 R24, [R11] ;  /* 0x000000000b18783b */ /* 0x000e680000000200 */
[----:B0-----:R-:W-:Y:S04]  /*16ee0*/  STL.64 [R1], R12 ;  /* 0x0000000c01007387 */ /* 0x001fe80000100a00 */
[----:B------:R0:W-:Y:S04]  /*16ef0*/  STL.64 [R1+0x8], R14 ;  /* 0x0000080e01007387 */ /* 0x0001e80000100a00 */
[----:B------:R-:W2:Y:S01]  /*16f00*/  LDL.LU.64 R20, [R1+0x40] ;  /* 0x0000400001147983 */ /* 0x000ea20000300a00 */
[----:B------:R-:W-:-:S03]  /*16f10*/  IMAD.MOV.U32 R2, RZ, RZ, R14 ;  /* 0x000000ffff027224 */ /* 0x000fc600078e000e */
[----:B------:R-:W2:Y:S04]  /*16f20*/  LDL.LU.64 R22, [R1+0x48] ;  /* 0x0000480001167983 */ /* 0x000ea80000300a00 */
[----:B------:R-:W3:Y:S01]  /*16f30*/  LDL.LU R16, [R1+0x424] ;  /* 0x0004240001107983 */ /* 0x000ee20000300800 */
[----:B------:R-:W-:Y:S02]  /*16f40*/  IMAD.MOV.U32 R3, RZ, RZ, R15 ;  /* 0x000000ffff037224 */ /* 0x000fe400078e000f */
[----:B0-----:R-:W-:Y:S02]  /*16f50*/  IMAD R14, R18, 0x100, R17 ;  /* 0x00000100120e7824 */ /* 0x001fe400078e0211 */
[----:B------:R-:W-:Y:S01]  /*16f60*/  IMAD R15, R0, 0x100, R19 ;  /* 0x00000100000f7824 */ /* 0x000fe200078e0213 */
[----:B------:R-:W3:Y:S04]  /*16f70*/  LDL.LU R17, [R1+0x420] ;  /* 0x0004200001117983 */ /* 0x000ee80000300800 */
[----:B------:R-:W4:Y:S04]  /*16f80*/  LDL.LU R18, [R1+0x42c] ;  /* 0x00042c0001127983 */ /* 0x000f280000300800 */
[----:B------:R-:W4:Y:S01]  /*16f90*/  LDL.LU R19, [R1+0x428] ;  /* 0x0004280001137983 */ /* 0x000f220000300800 */
[----:B------:R-:W-:-:S02]  /*16fa0*/  IMAD.MOV.U32 R4, RZ, RZ, R12 ;  /* 0x000000ffff047224 */ /* 0x000fc400078e000c */
[----:B------:R-:W-:Y:S02]  /*16fb0*/  IMAD.MOV.U32 R5, RZ, RZ, R13 ;  /* 0x000000ffff057224 */ /* 0x000fe400078e000d */
[----:B------:R-:W-:Y:S02]  /*16fc0*/  IMAD R12, R8, 0x100, R9 ;  /* 0x00000100080c7824 */ /* 0x000fe400078e0209 */
[----:B------:R-:W-:Y:S01]  /*16fd0*/  IMAD R13, R28, 0x100, R29 ;  /* 0x000001001c0d7824 */ /* 0x000fe200078e021d */
[----:B------:R-:W-:Y:S02]  /*16fe0*/  F2FP.F16.E4M3.UNPACK_B R14, R14 ;  /* 0x0000000eff0e723e */ /* 0x000fe400020006ff */
[----:B------:R-:W-:Y:S02]  /*16ff0*/  F2FP.F16.E4M3.UNPACK_B R15, R15 ;  /* 0x0000000fff0f723e */ /* 0x000fe400020006ff */
[----:B-1----:R-:W-:Y:S02]  /*17000*/  F2FP.F16.E4M3.UNPACK_B R8, R24 ;  /* 0x00000018ff08723e */ /* 0x002fe400020006ff */
[----:B------:R-:W-:-:S02]  /*17010*/  F2FP.F16.E4M3.UNPACK_B R12, R12 ;  /* 0x0000000cff0c723e */ /* 0x000fc400020006ff */
[----:B------:R-:W-:Y:S02]  /*17020*/  F2FP.F16.E4M3.UNPACK_B R13, R13 ;  /* 0x0000000dff0d723e */ /* 0x000fe400020006ff */
[----:B------:R-:W-:Y:S01]  /*17030*/  F2FP.F16.E4M3.UNPACK_B R9, R25 ;  /* 0x00000019ff09723e */ /* 0x000fe200020006ff */
[----:B----4-:R-:W-:Y:S04]  /*17040*/  STL.64 [R1+0x17f8], R18 ;  /* 0x0017f81201007387 */ /* 0x010fe80000100a00 */
[----:B---3--:R2:W-:Y:S02]  /*17050*/  STL.64 [R1+0x17f0], R16 ;  /* 0x0017f01001007387 */ /* 0x0085e40000100a00 */
[----:B--2---:R-:W-:-:S15]  /*17060*/  HMMA.16816.F32 R16, R12, R8, R20 ;  /* 0x000000080c10723c */ /* 0x004fde0000001814 */
[----:B------:R-:W-:-:S04]  /*17070*/  NOP ;  /* 0x0000000000007918 */ /* 0x000fc80000000000 */
[----:B------:R0:W-:Y:S01]  /*17080*/  STL.64 [R1+0x40], R16 ;  /* 0x0000401001007387 */ /* 0x0001e20000100a00 */
[----:B------:R-:W-:Y:S02]  /*17090*/  IMAD.MOV.U32 R20, RZ, RZ, R18 ;  /* 0x000000ffff147224 */ /* 0x000fe400078e0012 */
[----:B------:R-:W-:Y:S01]  /*170a0*/  IMAD.MOV.U32 R0, RZ, RZ, R19 ;  /* 0x000000ffff007224 */ /* 0x000fe200078e0013 */
[----:B0-----:R-:W2:Y:S04]  /*170b0*/  LDL.LU.64 R16, [R1+0x150] ;  /* 0x0001500001107983 */ /* 0x001ea80000300a00 */
[----:B------:R-:W2:Y:S04]  /*170c0*/  LDL.LU.64 R18, [R1+0x158] ;  /* 0x0001580001127983 */ /* 0x000ea80000300a00 */
[----:B------:R0:W-:Y:S01]  /*170d0*/  STL [R1+0x17e8], R8 ;  /* 0x0017e80801007387 */ /* 0x0001e20000100800 */
[----:B------:R-:W-:-:S02]  /*170e0*/  F2FP.F16.E4M3.UNPACK_B R6, R26 ;  /* 0x0000001aff06723e */ /* 0x000fc400020006ff */
[----:B------:R-:W-:Y:S01]  /*170f0*/  F2FP.F16.E4M3.UNPACK_B R7, R27 ;  /* 0x0000001bff07723e */ /* 0x000fe200020006ff */
[----:B0-----:R-:W3:Y:S04]  /*17100*/  LDL.LU R8, [R1+0x434] ;  /* 0x0004340001087983 */ /* 0x001ee80000300800 */
[----:B------:R0:W-:Y:S04]  /*17110*/  STL [R1+0x17e4], R9 ;  /* 0x0017e40901007387 */ /* 0x0001e80000100800 */
[----:B0-----:R-:W4:Y:S04]  /*17120*/  LDL.LU R9, [R1+0x43c] ;  /* 0x00043c0001097983 */ /* 0x001f280000300800 */
[----:B------:R-:W-:Y:S04]  /*17130*/  STL [R1+0x15cc], R0 ;  /* 0x0015cc0001007387 */ /* 0x000fe80000100800 */
[----:B------:R0:W-:Y:S04]  /*17140*/  STL [R1+0x15c8], R20 ;  /* 0x0015c81401007387 */ /* 0x0001e80000100800 */
[----:B0-----:R-:W3:Y:S04]  /*17150*/  LDL.LU.64 R20, [R1+0x140] ;  /* 0x0001400001147983 */ /* 0x001ee80000300a00 */
[----:B------:R-:W3:Y:S04]  /*17160*/  LDL.LU.64 R22, [R1+0x148] ;  /* 0x0001480001167983 */ /* 0x000ee80000300a00 */
[----:B------:R-:W-:Y:S04]  /*17170*/  STL [R1+0x1558], R27 ;  /* 0x0015581b01007387 */ /* 0x000fe80000100800 */
[----:B------:R-:W-:Y:S04]  /*17180*/  STL [R1+0x17e0], R26 ;  /* 0x0017e01a01007387 */ /* 0x000fe80000100800 */
[----:B------:R0:W-:Y:S04]  /*17190*/  STL.64 [R1+0x17d8], R24 ;  /* 0x0017d81801007387 */ /* 0x0001e80000100a00 */
[----:B0-----:R-:W4:Y:S04]  /*171a0*/  LDL.LU.64 R24, [R1+0x400] ;  /* 0x0004000001187983 */ /* 0x001f280000300a00 */
[----:B------:R-:W4:Y:S01]  /*171b0*/  LDL.LU.64 R26, [R1+0x408] ;  /* 0x00040800011a7983 */ /* 0x000f220000300a00 */
[----:B--2---:R-:W-:-:S15]  /*171c0*/  HMMA.16816.F32 R16, R12, R6, R16 ;  /* 0x000000060c10723c */ /* 0x004fde0000001810 */
[----:B------:R-:W-:-:S04]  /*171d0*/  NOP ;  /* 0x0000000000007918 */ /* 0x000fc80000000000 */
[----:B------:R-:W-:Y:S04]  /*171e0*/  STL.64 [R1+0x150], R16 ;  /* 0x0001501001007387 */ /* 0x000fe80000100a00 */
[----:B------:R0:W-:Y:S04]  /*171f0*/  STL.64 [R1+0x158], R18 ;  /* 0x0001581201007387 */ /* 0x0001e80000100a00 */
[----:B0-----:R-:W2:Y:S04]  /*17200*/  LDL.LU.64 R18, [R1+0x17f8] ;  /* 0x0017f80001127983 */ /* 0x001ea80000300a00 */
[----:B------:R-:W2:Y:S01]  /*17210*/  LDL.LU.64 R16, [R1+0x17f0] ;  /* 0x0017f00001107983 */ /* 0x000ea20000300a00 */
[----:B------:R-:W-:-:S02]  /*17220*/  F2FP.F16.E4M3.UNPACK_B R4, R4 ;  /* 0x00000004ff04723e */ /* 0x000fc400020006ff */
[----:B------:R-:W-:Y:S02]  /*17230*/  F2FP.F16.E4M3.UNPACK_B R5, R5 ;  /* 0x00000005ff05723e */ /* 0x000fe400020006ff */
[----:B------:R-:W-:Y:S02]  /*17240*/  F2FP.F16.E4M3.UNPACK_B R2, R2 ;  /* 0x00000002ff02723e */ /* 0x000fe400020006ff */
[----:B------:R-:W-:-:S07]  /*17250*/  F2FP.F16.E4M3.UNPACK_B R3, R3 ;  /* 0x00000003ff03723e */ /* 0x000fce00020006ff */
[C---:B---3--:R-:W-:Y:S08]  /*17260*/  HMMA.16816.F32 R20, R12.reuse, R2, R20 ;  /* 0x000000020c14723c */ /* 0x048ff00000001814 */
[----:B----4-:R-:W-:-:S15]  /*17270*/  HMMA.16816.F32 R24, R12, R4, R24 ;  /* 0x000000040c18723c */ /* 0x010fde0000001818 */
[----:B------:R-:W-:-:S04]  /*17280*/  NOP ;  /* 0x0000000000007918 */ /* 0x000fc80000000000 */
[----:B------:R0:W-:Y:S04]  /*17290*/  STL.64 [R1+0x400], R24 ;  /* 0x0004001801007387 */ /* 0x0001e80000100a00 */
[----:B------:R1:W-:Y:S04]  /*172a0*/  STL.64 [R1+0x408], R26 ;  /* 0x0004081a01007387 */ /* 0x0003e80000100a00 */
[----:B------:R-:W3:Y:S04]  /*172b0*/  LDL.LU R14, [R1+0x430] ;  /* 0x00043000010e7983 */ /* 0x000ee80000300800 */
[----:B------:R-:W4:Y:S04]  /*172c0*/  LDL.LU R15, [R1+0x438] ;  /* 0x00043800010f7983 */ /* 0x000f280000300800 */
[----:B------:R-:W-:Y:S04]  /*172d0*/  STL.64 [R1+0x140], R20 ;  /* 0x0001401401007387 */ /* 0x000fe80000100a00 */
[----:B------:R0:W-:Y:S01]  /*172e0*/  STL.64 [R1+0x148], R22 ;  /* 0x0001481601007387 */ /* 0x0001e20000100a00 */
[----:B--2---:R-:W-:-:S02]  /*172f0*/  IMAD R13, R19, 0x100, R18 ;  /* 0x00000100130d7824 */ /* 0x004fc400078e0212 */
[----:B------:R-:W-:Y:S02]  /*17300*/  IMAD R12, R17, 0x100, R16 ;  /* 0x00000100110c7824 */ /* 0x000fe400078e0210 */
[----:B------:R-:W2:Y:S04]  /*17310*/  LDL.LU.64 R16, [R1+0x3f0] ;  /* 0x0003f00001107983 */ /* 0x000ea80000300a00 */
[----:B------:R-:W2:Y:S04]  /*17320*/  LDL.LU.64 R18, [R1+0x3f8] ;  /* 0x0003f80001127983 */ /* 0x000ea80000300a00 */
[----:B0-----:R-:W2:Y:S04]  /*17330*/  LDL.LU.64 R24, [R1+0x3e0] ;  /* 0x0003e00001187983 */ /* 0x001ea80000300a00 */
[----:B-1----:R-:W2:Y:S04]  /*17340*/  LDL.LU.64 R26, [R1+0x3e8] ;  /* 0x0003e800011a7983 */ /* 0x002ea80000300a00 */
[----:B------:R-:W2:Y:S04]  /*17350*/  LDL.LU R0, [R1+0x444] ;  /* 0x0004440001007983 */ /* 0x000ea80000300800 */
[----:B------:R-:W2:Y:S04]  /*17360*/  LDL.LU R28, [R1+0x440] ;  /* 0x00044000011c7983 */ /* 0x000ea80000300800 */
[----:B------:R-:W2:Y:S04]  /*17370*/  LDL.LU R29, [R1+0x44c] ;  /* 0x00044c00011d7983 */ /* 0x000ea80000300800 */
[----:B------:R-:W2:Y:S04]  /*17380*/  LDL.LU R23, [R1+0x448] ;  /* 0x0004480001177983 */ /* 0x000ea80000300800 */
[----:B------:R-:W2:Y:S04]  /*17390*/  LDL.LU R21, [R1+0x454] ;  /* 0x0004540001157983 */ /* 0x000ea80000300800 */
[----:B------:R-:W2:Y:S01]  /*173a0*/  LDL.LU R22, [R1+0x450] ;  /* 0x0004500001167983 */ /* 0x000ea20000300800 */
[----:B---3--:R-:W-:-:S02]  /*173b0*/  IMAD R14, R14, 0x100, R8 ;  /* 0x000001000e0e7824 */ /* 0x008fc400078e0208 */
[----:B----4-:R-:W-:Y:S01]  /*173c0*/  IMAD R15, R15, 0x100, R9 ;  /* 0x000001000f0f7824 */ /* 0x010fe200078e0209 */
[----:B--2---:R-:W-:Y:S04]  /*173d0*/  STL.64 [R1+0x17d0], R22 ;  /* 0x0017d01601007387 */ /* 0x004fe80000100a00 */
[----:B------:R0:W-:Y:S04]  /*173e0*/  STL [R1+0x17c8], R21 ;  /* 0x0017c81501007387 */ /* 0x0001e80000100800 */
[----:B0-----:R-:W2:Y:S04]  /*173f0*/  LDL.LU.64 R20, [R1+0x3d0] ;  /* 0x0003d00001147983 */ /* 0x001ea80000300a00 */
[----:B------:R-:W2:Y:S04]  /*17400*/  LDL.LU.64 R22, [R1+0x3d8] ;  /* 0x0003d80001167983 */ /* 0x000ea80000300a00 */
[----:B------:R-:W3:Y:S04]  /*17410*/  LDL.LU R10, [R1+0x45c] ;  /* 0x00045c00010a7983 */ /* 0x000ee80000300800 */
[----:B------:R-:W3:Y:S04]  /*17420*/  LDL.LU R11, [R1+0x458] ;  /* 0x00045800010b7983 */ /* 0x000ee80000300800 */
[----:B------:R-:W4:Y:S04]  /*17430*/  LDL.LU R8, [R1+0x17e8] ;  /* 0x0017e80001087983 */ /* 0x000f280000300800 */
[----:B------:R-:W4:Y:S01]  /*17440*/  LDL.LU R9, [R1+0x17e4] ;  /* 0x0017e40001097983 */ /* 0x000f220000300800 */
[----:B------:R-:W-:-:S02]  /*17450*/  F2FP.F16.E4M3.UNPACK_B R12, R12 ;  /* 0x0000000cff0c723e */ /* 0x000fc400020006ff */
[----:B------:R-:W-:Y:S02]  /*17460*/  F2FP.F16.E4M3.UNPACK_B R13, R13 ;  /* 0x0000000dff0d723e */ /* 0x000fe400020006ff */
[----:B------:R-:W-:Y:S02]  /*17470*/  F2FP.F16.E4M3.UNPACK_B R14, R14 ;  /* 0x0000000eff0e723e */ /* 0x000fe400020006ff */
[----:B------:R-:W-:-:S07]  /*17480*/  F2FP.F16.E4M3.UNPACK_B R15, R15 ;  /* 0x0000000fff0f723e */ /* 0x000fce00020006ff */
[----:B----4-:R-:W-:-:S15]  /*17490*/  HMMA.16816.F32 R16, R12, R8, R16 ;  /* 0x000000080c10723c */ /* 0x010fde0000001810 */
[----:B------:R-:W-:-:S04]  /*174a0*/  NOP ;  /* 0x0000000000007918 */ /* 0x000fc80000000000 */
[----:B------:R-:W-:Y:S04]  /*174b0*/  STL.64 [R1+0x3f0], R16 ;  /* 0x0003f01001007387 */ /* 0x000fe80000100a00 */
[----:B------:R0:W-:Y:S04]  /*174c0*/  STL.64 [R1+0x3f8], R18 ;  /* 0x0003f81201007387 */ /* 0x0001e80000100a00 */
[----:B0-----:R-:W4:Y:S04]  /*174d0*/  LDL.LU R18, [R1+0x464] ;  /* 0x0004640001127983 */ /* 0x001f280000300800 */
[----:B------:R-:W4:Y:S01]  /*174e0*/  LDL.LU R19, [R1+0x460] ;  /* 0x0004600001137983 */ /* 0x000f220000300800 */
[C---:B------:R-:W-:Y:S08]  /*174f0*/  HMMA.16816.F32 R24, R12.reuse, R6, R24 ;  /* 0x000000060c18723c */ /* 0x040ff00000001818 */
[C---:B--2---:R-:W-:Y:S01]  /*17500*/  HMMA.16816.F32 R20, R12.reuse, R4, R20 ;  /* 0x000000040c14723c */ /* 0x044fe20000001814 */
[----:B----4-:R0:W-:Y:S04]  /*17510*/  STL.64 [R1+0x17a0], R18 ;  /* 0x0017a01201007387 */ /* 0x0101e80000100a00 */
[----:B------:R-:W2:Y:S04]  /*17520*/  LDL.LU.64 R16, [R1+0x130] ;  /* 0x0001300001107983 */ /* 0x000ea80000300a00 */
[----:B0-----:R-:W2:Y:S04]  /*17530*/  LDL.LU.64 R18, [R1+0x138] ;  /* 0x0001380001127983 */ /* 0x001ea80000300a00 */
[----:B------:R-:W-:Y:S04]  /*17540*/  STL.64 [R1+0x3e0], R24 ;  /* 0x0003e01801007387 */ /* 0x000fe80000100a00 */
[----:B------:R0:W-:Y:S04]  /*17550*/  STL [R1+0x3e8], R26 ;  /* 0x0003e81a01007387 */ /* 0x0001e80000100800 */
[----:B0-----:R-:W4:Y:S04]  /*17560*/  LDL.LU R26, [R1+0x17e0] ;  /* 0x0017e000011a7983 */ /* 0x001f280000300800 */
[----:B------:R-:W3:Y:S04]  /*17570*/  LDL.LU.64 R24, [R1+0x17d8] ;  /* 0x0017d80001187983 */ /* 0x000ee80000300a00 */
[----:B------:R-:W-:Y:S04]  /*17580*/  STL [R1+0x155c], R27 ;  /* 0x00155c1b01007387 */ /* 0x000fe80000100800 */
[----:B------:R-:W-:Y:S04]  /*17590*/  STL.64 [R1+0x3d0], R20 ;  /* 0x0003d01401007387 */ /* 0x000fe80000100a00 */
[----:B------:R0:W-:Y:S04]  /*175a0*/  STL.64 [R1+0x3d8], R22 ;  /* 0x0003d81601007387 */ /* 0x0001e80000100a00 */
[----:B0-----:R-:W3:Y:S04]  /*175b0*/  LDL.LU.64 R22, [R1+0x17d0] ;  /* 0x0017d00001167983 */ /* 0x001ee80000300a00 */
[----:B------:R-:W4:Y:S04]  /*175c0*/  LDL.LU R21, [R1+0x17c8] ;  /* 0x0017c80001157983 */ /* 0x000f280000300800 */
[----:B------:R-:W-:Y:S04]  /*175d0*/  STL.64 [R1+0x17c0], R6 ;  /* 0x0017c00601007387 */ /* 0x000fe80000100a00 */
[----:B------:R0:W-:Y:S01]  /*175e0*/  STL.64 [R1+0x17b8], R4 ;  /* 0x0017b80401007387 */ /* 0x0001e20000100a00 */
[----:B--2---:R-:W-:-:S15]  /*175f0*/  HMMA.16816.F32 R16, R12, R2, R16 ;  /* 0x000000020c10723c */ /* 0x004fde0000001810 */
[----:B------:R-:W-:-:S04]  /*17600*/  NOP ;  /* 0x0000000000007918 */ /* 0x000fc80000000000 */
[----:B------:R1:W-:Y:S04]  /*17610*/  STL.64 [R1+0x130], R16 ;  /* 0x0001301001007387 */ /* 0x0003e80000100a00 */
[----:B------:R2:W-:Y:S04]  /*17620*/  STL [R1+0x138], R18 ;  /* 0x0001381201007387 */ /* 0x0005e80000100800 */
[----:B0-----:R-:W4:Y:S04]  /*17630*/  LDL.LU.64 R4, [R1+0x3c0] ;  /* 0x0003c00001047983 */ /* 0x001f280000300a00 */
[----:B------:R-:W4:Y:S01]  /*17640*/  LDL.LU.64 R6, [R1+0x3c8] ;  /* 0x0003c80001067983 */ /* 0x000f220000300a00 */
[----:B------:R-:W-:-:S03]  /*17650*/  IMAD.MOV.U32 R27, RZ, RZ, R19 ;  /* 0x000000ffff1b7224 */ /* 0x000fc600078e0013 */
[----:B-1----:R-:W4:Y:S04]  /*17660*/  LDL.LU.64 R16, [R1+0x3a0] ;  /* 0x0003a00001107983 */ /* 0x002f280000300a00 */
[----:B--2---:R-:W2:Y:S01]  /*17670*/  LDL.LU.64 R18, [R1+0x3a8] ;  /* 0x0003a80001127983 */ /* 0x004ea20000300a00 */
[----:B------:R-:W-:Y:S02]  /*17680*/  IMAD R12, R28, 0x100, R0 ;  /* 0x000001001c0c7824 */ /* 0x000fe400078e0200 */
[----:B---3--:R-:W-:Y:S02]  /*17690*/  IMAD R13, R23, 0x100, R29 ;  /* 0x00000100170d7824 */ /* 0x008fe400078e021d */
[----:B----4-:R-:W-:Y:S02]  /*176a0*/  IMAD R14, R22, 0x100, R21 ;  /* 0x00000100160e7824 */ /* 0x010fe400078e0215 */
[----:B------:R-:W-:Y:S01]  /*176b0*/  IMAD R15, R11, 0x100, R10 ;  /* 0x000001000b0f7824 */ /* 0x000fe200078e020a */
[----:B------:R-:W-:-:S02]  /*176c0*/  F2FP.F16.E4M3.UNPACK_B R12, R12 ;  /* 0x0000000cff0c723e */ /* 0x000fc400020006ff */
[----:B------:R-:W-:Y:S02]  /*176d0*/  F2FP.F16.E4M3.UNPACK_B R13, R13 ;  /* 0x0000000dff0d723e */ /* 0x000fe400020006ff */
[----:B------:R-:W-:Y:S02]  /*176e0*/  F2FP.F16.E4M3.UNPACK_B R14, R14 ;  /* 0x0000000eff0e723e */ /* 0x000fe400020006ff */
[----:B------:R-:W-:-:S07]  /*176f0*/  F2FP.F16.E4M3.UNPACK_B R15, R15 ;  /* 0x0000000fff0f723e */ /* 0x000fce00020006ff */
[C---:B------:R-:W-:Y:S01]  /*17700*/  HMMA.16816.F32 R4, R12.reuse, R8, R4 ;  /* 0x000000080c04723c */ /* 0x040fe20000001804 */
[----:B--2---:R-:W-:Y:S04]  /*17710*/  STL.64 [R1+0x17b0], R18 ;  /* 0x0017b01201007387 */ /* 0x004fe80000100a00 */
[----:B------:R0:W-:Y:S04]  /*17720*/  STL.64 [R1+0x17a8], R16 ;  /* 0x0017a81001007387 */ /* 0x0001e80000100a00 */
[----:B0-----:R-:W2:Y:S04]  /*17730*/  LDL.LU.64 R16, [R1+0x3b0] ;  /* 0x0003b00001107983 */ /* 0x001ea80000300a00 */
[----:B------:R-:W2:Y:S04]  /*17740*/  LDL.LU.64 R18, [R1+0x3b8] ;  /* 0x0003b80001127983 */ /* 0x000ea80000300a00 */
[----:B------:R-:W-:Y:S04]  /*17750*/  STL [R1+0x1560], R27 ;  /* 0x0015601b01007387 */ /* 0x000fe80000100800 */
[----:B------:R-:W3:Y:S04]  /*17760*/  LDL.LU.64 R20, [R1+0x120] ;  /* 0x0001200001147983 */ /* 0x000ee80000300a00 */
[----:B------:R-:W3:Y:S04]  /*17770*/  LDL.LU.64 R22, [R1+0x128] ;  /* 0x0001280001167983 */ /* 0x000ee80000300a00 */
[----:B------:R-:W4:Y:S04]  /*17780*/  LDL.LU R10, [R1+0x474] ;  /* 0x00047400010a7983 */ /* 0x000f280000300800 */
[----:B------:R-:W4:Y:S04]  /*17790*/  LDL.LU R11, [R1+0x470] ;  /* 0x00047000010b7983 */ /* 0x000f280000300800 */
[----:B------:R-:W-:Y:S04]  /*177a0*/  STL.64 [R1+0x3c0], R4 ;  /* 0x0003c00401007387 */ /* 0x000fe80000100a00 */
[----:B------:R0:W-:Y:S04]  /*177b0*/  STL.64 [R1+0x3c8], R6 ;  /* 0x0003c80601007387 */ /* 0x0001e80000100a00 */
[----:B0-----:R-:W2:Y:S04]  /*177c0*/  LDL.LU.64 R6, [R1+0x17c0] ;  /* 0x0017c00001067983 */ /* 0x001ea80000300a00 */
[----:B------:R-:W3:Y:S01]  /*177d0*/  LDL.LU.64 R4, [R1+0x17b8] ;  /* 0x0017b80001047983 */ /* 0x000ee20000300a00 */
[----:B--2---:R-:W-:-:S15]  /*177e0*/  HMMA.16816.F32 R16, R12, R6, R16 ;  /* 0x000000060c10723c */ /* 0x004fde0000001810 */
[----:B------:R-:W-:-:S04]  /*177f0*/  NOP ;  /* 0x0000000000007918 */ /* 0x000fc80000000000 */
[----:B------:R-:W-:Y:S04]  /*17800*/  STL.64 [R1+0x3b0], R16 ;  /* 0x0003b01001007387 */ /* 0x000fe80000100a00 */
[----:B------:R0:W-:Y:S04]  /*17810*/  STL.64 [R1+0x3b8], R18 ;  /* 0x0003b81201007387 */ /* 0x0001e80000100a00 */
[----:B0-----:R-:W2:Y:S04]  /*17820*/  LDL.LU.64 R18, [R1+0x17b0] ;  /* 0x0017b00001127983 */ /* 0x001ea80000300a00 */
[----:B------:R-:W2:Y:S01]  /*17830*/  LDL.LU.64 R16, [R1+0x17a8] ;  /* 0x0017a80001107983 */ /* 0x000ea20000300a00 */
[C---:B---3--:R-:W-:Y:S08]  /*17840*/  HMMA.16816.F32 R20, R12.reuse, R2, R20 ;  /* 0x000000020c14723c */ /* 0x048ff00000001814 */
[----:B--2---:R-:W-:-:S15]  /*17850*/  HMMA.16816.F32 R16, R12, R4, R16 ;  /* 0x000000040c10723c */ /* 0x004fde0000001810 */
[----:B------:R-:W-:-:S04]  /*17860*/  NOP ;  /* 0x0000000000007918 */ /* 0x000fc80000000000 */
[----:B------:R-:W-:Y:S01]  /*17870*/  STL.64 [R1+0x3a0], R16 ;  /* 0x0003a01001007387 */ /* 0x000fe20000100a00 */
[----:B------:R-:W-:-:S03]  /*17880*/  IMAD.MOV.U32 R27, RZ, RZ, R19 ;  /* 0x000000ffff1b7224 */ /* 0x000fc600078e0013 */
[----:B------:R0:W-:Y:S04]  /*17890*/  STL [R1+0x3a8], R18 ;  /* 0x0003a81201007387 */ /* 0x0001e80000100800 */
[----:B0-----:R-:W2:Y:S04]  /*178a0*/  LDL.LU.64 R18, [R1+0x17a0] ;  /* 0x0017a00001127983 */ /* 0x001ea80000300a00 */
[----:B------:R-:W-:Y:S04]  /*178b0*/  STL.64 [R1+0x1798], R6 ;  /* 0x0017980601007387 */ /* 0x000fe80000100a00 */
[----:B------:R-:W-:Y:S04]  /*178c0*/  STL.64 [R1+0x1790], R4 ;  /* 0x0017900401007387 */ /* 0x000fe80000100a00 */
[----:B------:R0:W-:Y:S04]  /*178d0*/  STL.64 [R1+0x1570], R26 ;  /* 0x0015701a01007387 */ /* 0x0001e80000100a00 */
[----:B0-----:R-:W3:Y:S04]  /*178e0*/  LDL.LU R26, [R1+0x47c] ;  /* 0x00047c00011a7983 */ /* 0x001ee80000300800 */
[----:B------:R-:W3:Y:S04]  /*178f0*/  LDL.LU R27, [R1+0x478] ;  /* 0x00047800011b7983 */ /* 0x000ee80000300800 */
[----:B------:R0:W-:Y:S04]  /*17900*/  STL.64 [R1+0x1568], R24 ;  /* 0x0015681801007387 */ /* 0x0001e80000100a00 */
[----:B0-----:R-:W3:Y:S04]  /*17910*/  LDL.LU R24, [R1+0x46c] ;  /* 0x00046c0001187983 */ /* 0x001ee80000300800 */
[----:B------:R-:W3:Y:S04]  /*17920*/  LDL.LU R25, [R1+0x468] ;  /* 0x0004680001197983 */ /* 0x000ee80000300800 */
[----:B------:R-:W3:Y:S04]  /*17930*/  LDL.LU.64 R4, [R1+0x390] ;  /* 0x0003900001047983 */ /* 0x000ee80000300a00 */
[----:B------:R0:W-:Y:S04]  /*17940*/  STL.64 [R1+0x120], R20 ;  /* 0x0001201401007387 */ /* 0x0001e80000100a00 */
[----:B------:R1:W-:Y:S04]  /*17950*/  STL.64 [R1+0x128], R22 ;  /* 0x0001281601007387 */ /* 0x0003e80000100a00 */
[----:B------:R-:W3:Y:S04]  /*17960*/  LDL.LU.64 R6, [R1+0x398] ;  /* 0x0003980001067983 */ /* 0x000ee80000300a00 */
[----:B------:R-:W3:Y:S04]  /*17970*/  LDL.LU R0, [R1+0x488] ;  /* 0x0004880001007983 */ /* 0x000ee80000300800 */
[----:B------:R-:W3:Y:S04]  /*17980*/  LDL.LU R28, [R1+0x494] ;  /* 0x00049400011c7983 */ /* 0x000ee80000300800 */
[----:B------:R-:W3:Y:S04]  /*17990*/  LDL.LU R29, [R1+0x490] ;  /* 0x00049000011d7983 */ /* 0x000ee80000300800 */
[----:B------:R-:W3:Y:S04]  /*179a0*/  LDL.LU R16, [R1+0x49c] ;  /* 0x00049c0001107983 */ /* 0x000ee80000300800 */
[----:B------:R-:W3:Y:S04]  /*179b0*/  LDL.LU R17, [R1+0x498] ;  /* 0x0004980001117983 */ /* 0x000ee80000300800 */
[----:B0-----:R-:W3:Y:S04]  /*179c0*/  LDL.LU R21, [R1+0x4a4] ;  /* 0x0004a40001157983 */ /* 0x001ee80000300800 */
[----:B-1----:R-:W3:Y:S01]  /*179d0*/  LDL.LU R22, [R1+0x4a0] ;  /* 0x0004a00001167983 */ /* 0x002ee20000300800 */
[----:B--2---:R-:W-:-:S03]  /*179e0*/  IMAD R12, R19, 0x100, R18 ;  /* 0x00000100130c7824 */ /* 0x004fc600078e0212 */
[----:B---3--:R-:W-:Y:S04]  /*179f0*/  STL [R1+0x175c], R22 ;  /* 0x00175c1601007387 */ /* 0x008fe80000100800 */
[----:B------:R0:W-:Y:S04]  /*17a00*/  STL [R1+0x1758], R21 ;  /* 0x0017581501007387 */ /* 0x0001e80000100800 */
[----:B0-----:R-:W2:Y:S04]  /*17a10*/  LDL.LU.64 R20, [R1+0x380] ;  /* 0x0003800001147983 */ /* 0x001ea80000300a00 */
[----:B------:R-:W2:Y:S04]  /*17a20*/  LDL.LU.64 R22, [R1+0x388] ;  /* 0x0003880001167983 */ /* 0x000ea80000300a00 */
[----:B------:R-:W3:Y:S04]  /*17a30*/  LDL.LU R18, [R1+0x4ac] ;  /* 0x0004ac0001127983 */ /* 0x000ee80000300800 */
[----:B------:R-:W3:Y:S01]  /*17a40*/  LDL.LU R19, [R1+0x4a8] ;  /* 0x0004a80001137983 */ /* 0x000ee20000300800 */
[----:B------:R-:W-:-:S02]  /*17a50*/  IMAD R13, R25, 0x100, R24 ;  /* 0x00000100190d7824 */ /* 0x000fc400078e0218 */
[----:B----4-:R-:W-:Y:S02]  /*17a60*/  IMAD R14, R11, 0x100, R10 ;  /* 0x000001000b0e7824 */ /* 0x010fe400078e020a */
[----:B------:R-:W-:Y:S01]  /*17a70*/  IMAD R15, R27, 0x100, R26 ;  /* 0x000001001b0f7824 */ /* 0x000fe200078e021a */
[----:B------:R-:W-:Y:S02]  /*17a80*/  F2FP.F16.E4M3.UNPACK_B R12, R12 ;  /* 0x0000000cff0c723e */ /* 0x000fe400020006ff */
[----:B------:R-:W-:Y:S02]  /*17a90*/  F2FP.F16.E4M3.UNPACK_B R13, R13 ;  /* 0x0000000dff0d723e */ /* 0x000fe400020006ff */
[----:B------:R-:W-:Y:S02]  /*17aa0*/  F2FP.F16.E4M3.UNPACK_B R14, R14 ;  /* 0x0000000eff0e723e */ /* 0x000fe400020006ff */
[----:B------:R-:W-:-:S07]  /*17ab0*/  F2FP.F16.E4M3.UNPACK_B R15, R15 ;  /* 0x0000000fff0f723e */ /* 0x000fce00020006ff */
[C---:B------:R-:W-:Y:S01]  /*17ac0*/  HMMA.16816.F32 R4, R12.reuse, R8, R4 ;  /* 0x000000080c04723c */ /* 0x040fe20000001804 */
[----:B---3--:R-:W-:Y:S04]  /*17ad0*/  STL.64 [R1+0x1788], R18 ;  /* 0x0017881201007387 */ /* 0x008fe80000100a00 */
[----:B------:R0:W-:Y:S04]  /*17ae0*/  STL.64 [R1+0x1780], R16 ;  /* 0x0017801001007387 */ /* 0x0001e80000100a00 */
[----:B------:R-:W3:Y:S04]  /*17af0*/  LDL.LU R10, [R1+0x4b4] ;  /* 0x0004b400010a7983 */ /* 0x000ee80000300800 */
[----:B------:R-:W3:Y:S04]  /*17b00*/  LDL.LU R11, [R1+0x4b0] ;  /* 0x0004b000010b7983 */ /* 0x000ee80000300800 */
[----:B------:R-:W4:Y:S04]  /*17b10*/  LDL.LU.64 R24, [R1+0x370] ;  /* 0x0003700001187983 */ /* 0x000f280000300a00 */
[----:B------:R-:W4:Y:S04]  /*17b20*/  LDL.LU.64 R26, [R1+0x378] ;  /* 0x00037800011a7983 */ /* 0x000f280000300a00 */
[----:B0-----:R-:W2:Y:S04]  /*17b30*/  LDL.LU.64 R16, [R1+0x110] ;  /* 0x0001100001107983 */ /* 0x001ea80000300a00 */
[----:B------:R-:W2:Y:S04]  /*17b40*/  LDL.LU.64 R18, [R1+0x118] ;  /* 0x0001180001127983 */ /* 0x000ea80000300a00 */
[----:B------:R-:W-:Y:S04]  /*17b50*/  STL.64 [R1+0x390], R4 ;  /* 0x0003900401007387 */ /* 0x000fe80000100a00 */
[----:B------:R0:W-:Y:S04]  /*17b60*/  STL.64 [R1+0x398], R6 ;  /* 0x0003980601007387 */ /* 0x0001e80000100a00 */
[----:B0-----:R-:W2:Y:S04]  /*17b70*/  LDL.LU.64 R6, [R1+0x1798] ;  /* 0x0017980001067983 */ /* 0x001ea80000300a00 */
[----:B------:R-:W4:Y:S01]  /*17b80*/  LDL.LU.64 R4, [R1+0x1790] ;  /* 0x0017900001047983 */ /* 0x000f220000300a00 */
[----:B--2---:R-:W-:-:S15]  /*17b90*/  HMMA.16816.F32 R20, R12, R6, R20 ;  /* 0x000000060c14723c */ /* 0x004fde0000001814 */
[----:B------:R-:W-:-:S04]  /*17ba0*/  NOP ;  /* 0x0000000000007918 */ /* 0x000fc80000000000 */
[----:B------:R0:W-:Y:S04]  /*17bb0*/  STL.64 [R1+0x380], R20 ;  /* 0x0003801401007387 */ /* 0x0001e80000100a00 */
[----:B------:R1:W-:Y:S04]  /*17bc0*/  STL.64 [R1+0x388], R22 ;  /* 0x0003881601007387 */ /* 0x0003e80000100a00 */
[----:B0-----:R-:W2:Y:S04]  /*17bd0*/  LDL.LU.64 R20, [R1+0x340] ;  /* 0x0003400001147983 */ /* 0x001ea80000300a00 */
[----:B-1----:R-:W2:Y:S01]  /*17be0*/  LDL.LU.64 R22, [R1+0x348] ;  /* 0x0003480001167983 */ /* 0x002ea20000300a00 */
[C---:B----4-:R-:W-:Y:S08]  /*17bf0*/  HMMA.16816.F32 R24, R12.reuse, R4, R24 ;  /* 0x000000040c18723c */ /* 0x050ff00000001818 */
[----:B------:R-:W-:Y:S01]  /*17c00*/  HMMA.16816.F32 R12, R12, R2, R16 ;  /* 0x000000020c0c723c */ /* 0x000fe20000001810 */
[----:B--2---:R-:W-:Y:S04]  /*17c10*/  STL.64 [R1+0x1768], R22 ;  /* 0x0017681601007387 */ /* 0x004fe80000100a00 */
[----:B------:R0:W-:Y:S04]  /*17c20*/  STL.64 [R1+0x1760], R20 ;  /* 0x0017601401007387 */ /* 0x0001e80000100a00 */
[----:B0-----:R-:W2:Y:S04]  /*17c30*/  LDL.LU.64 R20, [R1+0x350] ;  /* 0x0003500001147983 */ /* 0x001ea80000300a00 */
[----:B------:R-:W4:Y:S04]  /*17c40*/  LDL.LU.64 R22, [R1+0x358] ;  /* 0x0003580001167983 */ /* 0x000f280000300a00 */
[----:B----4-:R-:W-:Y:S04]  /*17c50*/  STL.64 [R1+0x1778], R22 ;  /* 0x0017781601007387 */ /* 0x010fe80000100a00 */
[----:B--2---:R0:W-:Y:S04]  /*17c60*/  STL.64 [R1+0x1770], R20 ;  /* 0x0017701401007387 */ /* 0x0041e80000100a00 */
[----:B0-----:R-:W2:Y:S04]  /*17c70*/  LDL.LU.64 R20, [R1+0x360] ;  /* 0x0003600001147983 */ /* 0x001ea80000300a00 */
[----:B------:R-:W2:Y:S04]  /*17c80*/  LDL.LU.64 R22, [R1+0x368] ;  /* 0x0003680001167983 */ /* 0x000ea80000300a00 */
[----:B------:R0:W-:Y:S04]  /*17c90*/  STL.64 [R1+0x370], R24 ;  /* 0x0003701801007387 */ /* 0x0001e80000100a00 */
[----:B------:R1:W-:Y:S04]  /*17ca0*/  STL.64 [R1+0x378], R26 ;  /* 0x0003781a01007387 */ /* 0x0003e80000100a00 */
[----:B0-----:R-:W4:Y:S04]  /*17cb0*/  LDL.LU.64 R24, [R1+0x100] ;  /* 0x0001000001187983 */ /* 0x001f280000300a00 */
[----:B-1----:R-:W4:Y:S04]  /*17cc0*/  LDL.LU.64 R26, [R1+0x108] ;  /* 0x00010800011a7983 */ /* 0x002f280000300a00 */
[----:B------:R-:W2:Y:S04]  /*17cd0*/  LDL.LU.64 R18, [R1+0x1788] ;  /* 0x0017880001127983 */ /* 0x000ea80000300a00 */
[----:B------:R-:W2:Y:S04]  /*17ce0*/  LDL.LU.64 R16, [R1+0x1780] ;  /* 0x0017800001107983 */ /* 0x000ea80000300a00 */
[----:B------:R0:W-:Y:S04]  /*17cf0*/  STL.64 [R1+0x110], R12 ;  /* 0x0001100c01007387 */ /* 0x0001e80000100a00 */
[----:B------:R1:W-:Y:S04]  /*17d00*/  STL.64 [R1+0x118], R14 ;  /* 0x0001180e01007387 */ /* 0x0003e80000100a00 */
[----:B0-----:R-:W2:Y:S04]  /*17d10*/  LDL.LU R13, [R1+0x484] ;  /* 0x00048400010d7983 */ /* 0x001ea80000300800 */
[----:B-1----:R-:W2:Y:S04]  /*17d20*/  LDL.LU R14, [R1+0x480] ;  /* 0x00048000010e7983 */ /* 0x002ea80000300800 */
[----:B------:R-:W3:Y:S01]  /*17d30*/  LDL.LU R15, [R1+0x48c] ;  /* 0x00048c00010f7983 */ /* 0x000ee20000300800 */
[----:B--2---:R-:W-:-:S02]  /*17d40*/  IMAD R12, R14, 0x100, R13 ;  /* 0x000001000e0c7824 */ /* 0x004fc400078e020d */
[----:B---3--:R-:W-:Y:S02]  /*17d50*/  IMAD R13, R0, 0x100, R15 ;  /* 0x00000100000d7824 */ /* 0x008fe400078e020f */
[----:B------:R-:W-:Y:S02]  /*17d60*/  IMAD R14, R29, 0x100, R28 ;  /* 0x000001001d0e7824 */ /* 0x000fe400078e021c */
[----:B------:R-:W-:Y:S01]  /*17d70*/  IMAD R15, R17, 0x100, R16 ;  /* 0x00000100110f7824 */ /* 0x000fe200078e0210 */
[----:B------:R-:W-:Y:S02]  /*17d80*/  F2FP.F16.E4M3.UNPACK_B R12, R12 ;  /* 0x0000000cff0c723e */ /* 0x000fe400020006ff */
[----:B------:R-:W-:Y:S02]  /*17d90*/  F2FP.F16.E4M3.UNPACK_B R13, R13 ;  /* 0x0000000dff0d723e */ /* 0x000fe400020006ff */
[----:B------:R-:W-:Y:S02]  /*17da0*/  F2FP.F16.E4M3.UNPACK_B R14, R14 ;  /* 0x0000000eff0e723e */ /* 0x000fe400020006ff */
[----:B------:R-:W-:Y:S01]  /*17db0*/  F2FP.F16.E4M3.UNPACK_B R15, R15 ;  /* 0x0000000fff0f723e */ /* 0x000fe200020006ff */
[----:B------:R-:W2:Y:S04]  /*17dc0*/  LDL.LU R16, [R1+0x4bc] ;  /* 0x0004bc0001107983 */ /* 0x000ea80000300800 */
[----:B------:R-:W2:Y:S02]  /*17dd0*/  LDL.LU R17, [R1+0x4b8] ;  /* 0x0004b80001117983 */ /* 0x000ea40000300800 */
[----:B------:R-:W-:-:S15]  /*17de0*/  HMMA.16816.F32 R20, R12, R8, R20 ;  /* 0x000000080c14723c */ /* 0x000fde0000001814 */
[----:B------:R-:W-:-:S04]  /*17df0*/  NOP ;  /* 0x0000000000007918 */ /* 0x000fc80000000000 */
[----:B------:R-:W-:Y:S04]  /*17e00*/  STL.64 [R1+0x360], R20 ;  /* 0x0003601401007387 */ /* 0x000fe80000100a00 */
[----:B------:R0:W-:Y:S04]  /*17e10*/  STL.64 [R1+0x368], R22 ;  /* 0x0003681601007387 */ /* 0x0001e80000100a00 */
[----:B0-----:R-:W3:Y:S04]  /*17e20*/  LDL.LU.64 R22, [R1+0x1778] ;  /* 0x0017780001167983 */ /* 0x001ee80000300a00 */
[----:B------:R-:W3:Y:S02]  /*17e30*/  LDL.LU.64 R20, [R1+0x1770] ;  /* 0x0017700001147983 */ /* 0x000ee40000300a00 */
[----:B---3--:R-:W-:-:S15]  /*17e40*/  HMMA.16816.F32 R20, R12, R6, R20 ;  /* 0x000000060c14723c */ /* 0x008fde0000001814 */
        /* <DEDUP_REMOVED lines=9> */
[----:B0-----:R-:W3:Y:S04]  /*17ee0*/  LDL.LU R22, [R1+0x175c] ;  /* 0x00175c0001167983 */ /* 0x001ee80000300800 */
[----:B------:R-:W3:Y:S04]  /*17ef0*/  LDL.LU R21, [R1+0x1758] ;  /* 0x0017580001157983 */ /* 0x000ee80000300800 */
[----:B------:R-:W-:Y:S04]  /*17f00*/  STL.64 [R1+0x1750], R6 ;  /* 0x0017500601007387 */ /* 0x000fe80000100a00 */
[----:B------:R4:W-:Y:S02]  /*17f10*/  STL.64 [R1+0x1748], R4 ;  /* 0x0017480401007387 */ /* 0x0009e40000100a00 */
[----:B----4-:R-:W-:Y:S01]  /*17f20*/  HMMA.16816.F32 R4, R12, R2, R24 ;  /* 0x000000020c04723c */ /* 0x010fe20000001818 */
[----:B------:R-:W-:-:S15]  /*17f30*/  IMAD R13, R19, 0x100, R18 ;  /* 0x00000100130d7824 */ /* 0x000fde00078e0212 */
[----:B------:R-:W-:-:S03]  /*17f40*/  NOP ;  /* 0x0000000000007918 */ /* 0x000fc60000000000 */
[----:B------:R0:W-:Y:S04]  /*17f50*/  STL.64 [R1+0x100], R4 ;  /* 0x0001000401007387 */ /* 0x0001e80000100a00 */
[----:B------:R1:W-:Y:S04]  /*17f60*/  STL.64 [R1+0x108], R6 ;  /* 0x0001080601007387 */ /* 0x0003e80000100a00 */
[----:B------:R-:W4:Y:S04]  /*17f70*/  LDL.LU R18, [R1+0x4e4] ;  /* 0x0004e40001127983 */ /* 0x000f280000300800 */
[----:B------:R-:W4:Y:S04]  /*17f80*/  LDL.LU R19, [R1+0x4e0] ;  /* 0x0004e00001137983 */ /* 0x000f280000300800 */
[----:B----4-:R-:W-:Y:S04]  /*17f90*/  STL.64 [R1+0x16e8], R18 ;  /* 0x0016e81201007387 */ /* 0x010fe80000100a00 */
[----:B0-----:R-:W4:Y:S04]  /*17fa0*/  LDL.LU.64 R4, [R1+0x330] ;  /* 0x0003300001047983 */ /* 0x001f280000300a00 */
[----:B-1----:R-:W4:Y:S04]  /*17fb0*/  LDL.LU.64 R6, [R1+0x338] ;  /* 0x0003380001067983 */ /* 0x002f280000300a00 */
[----:B------:R-:W2:Y:S04]  /*17fc0*/  LDL.LU R0, [R1+0x4dc] ;  /* 0x0004dc0001007983 */ /* 0x000ea80000300800 */
[----:B--2---:R0:W-:Y:S04]  /*17fd0*/  STL [R1+0x1710], R0 ;  /* 0x0017100001007387 */ /* 0x0041e80000100800 */
[----:B0-----:R-:W2:Y:S01]  /*17fe0*/  LDL.LU R0, [R1+0x4cc] ;  /* 0x0004cc0001007983 */ /* 0x001ea20000300800 */
[----:B---3--:R-:W-:-:S03]  /*17ff0*/  IMAD R12, R22, 0x100, R21 ;  /* 0x00000100160c7824 */ /* 0x008fc600078e0215 */
[----:B--2---:R0:W-:Y:S04]  /*18000*/  STL [R1+0x1714], R0 ;  /* 0x0017140001007387 */ /* 0x0041e80000100800 */
[----:B0-----:R-:W2:Y:S04]  /*18010*/  LDL.LU R0, [R1+0x4c4] ;  /* 0x0004c40001007983 */ /* 0x001ea80000300800 */
[----:B------:R-:W3:Y:S04]  /*18020*/  LDL.LU R28, [R1+0x4d8] ;  /* 0x0004d800011c7983 */ /* 0x000ee80000300800 */
[----:B------:R-:W2:Y:S04]  /*18030*/  LDL.LU R29, [R1+0x4ec] ;  /* 0x0004ec00011d7983 */ /* 0x000ea80000300800 */
[----:B------:R-:W2:Y:S04]  /*18040*/  LDL.LU R23, [R1+0x4e8] ;  /* 0x0004e80001177983 */ /* 0x000ea80000300800 */
[----:B------:R-:W2:Y:S04]  /*18050*/  LDL.LU R21, [R1+0x4f4] ;  /* 0x0004f40001157983 */ /* 0x000ea80000300800 */
[----:B------:R-:W2:Y:S01]  /*18060*/  LDL.LU R22, [R1+0x4f0] ;  /* 0x0004f00001167983 */ /* 0x000ea20000300800 */
[----:B------:R-:W-:-:S03]  /*18070*/  IMAD R14, R11, 0x100, R10 ;  /* 0x000001000b0e7824 */ /* 0x000fc600078e020a */
[----:B--2---:R-:W-:Y:S04]  /*18080*/  STL.64 [R1+0x16f8], R22 ;  /* 0x0016f81601007387 */ /* 0x004fe80000100a00 */
[----:B------:R0:W-:Y:S04]  /*18090*/  STL [R1+0x16f0], R21 ;  /* 0x0016f01501007387 */ /* 0x0001e80000100800 */
[----:B------:R-:W2:Y:S04]  /*180a0*/  LDL.LU R10, [R1+0x4fc] ;  /* 0x0004fc00010a7983 */ /* 0x000ea80000300800 */
[----:B------:R-:W2:Y:S04]  /*180b0*/  LDL.LU R11, [R1+0x4f8] ;  /* 0x0004f800010b7983 */ /* 0x000ea80000300800 */
[----:B0-----:R-:W2:Y:S04]  /*180c0*/  LDL.LU.64 R20, [R1+0x2f0] ;  /* 0x0002f00001147983 */ /* 0x001ea80000300a00 */
[----:B------:R-:W2:Y:S04]  /*180d0*/  LDL.LU.64 R22, [R1+0x2f8] ;  /* 0x0002f80001167983 */ /* 0x000ea80000300a00 */
[----:B--2---:R-:W-:Y:S04]  /*180e0*/  STL.64 [R1+0x1708], R22 ;  /* 0x0017081601007387 */ /* 0x004fe80000100a00 */
[----:B------:R0:W-:Y:S04]  /*180f0*/  STL.64 [R1+0x1700], R20 ;  /* 0x0017001401007387 */ /* 0x0001e80000100a00 */
[----:B0-----:R-:W2:Y:S04]  /*18100*/  LDL.LU.64 R20, [R1+0x300] ;  /* 0x0003000001147983 */ /* 0x001ea80000300a00 */
[----:B------:R-:W2:Y:S04]  /*18110*/  LDL.LU.64 R22, [R1+0x308] ;  /* 0x0003080001167983 */ /* 0x000ea80000300a00 */
[----:B--2---:R-:W-:Y:S04]  /*18120*/  STL.64 [R1+0x1720], R22 ;  /* 0x0017201601007387 */ /* 0x004fe80000100a00 */
[----:B------:R0:W-:Y:S04]  /*18130*/  STL.64 [R1+0x1718], R20 ;  /* 0x0017181401007387 */ /* 0x0001e80000100a00 */
[----:B0-----:R-:W2:Y:S04]  /*18140*/  LDL.LU.64 R20, [R1+0xf0] ;  /* 0x0000f00001147983 */ /* 0x001ea80000300a00 */
[----:B------:R-:W2:Y:S01]  /*18150*/  LDL.LU.64 R22, [R1+0xf8] ;  /* 0x0000f80001167983 */ /* 0x000ea20000300a00 */
[----:B------:R-:W-:Y:S01]  /*18160*/  IMAD R15, R17, 0x100, R16 ;  /* 0x00000100110f7824 */ /* 0x000fe200078e0210 */
[----:B------:R-:W-:-:S02]  /*18170*/  F2FP.F16.E4M3.UNPACK_B R12, R12 ;  /* 0x0000000cff0c723e */ /* 0x000fc400020006ff */
[----:B------:R-:W-:Y:S02]  /*18180*/  F2FP.F16.E4M3.UNPACK_B R13, R13 ;  /* 0x0000000dff0d723e */ /* 0x000fe400020006ff */
[----:B------:R-:W-:Y:S02]  /*18190*/  F2FP.F16.E4M3.UNPACK_B R14, R14 ;  /* 0x0000000eff0e723e */ /* 0x000fe400020006ff */
[----:B------:R-:W-:Y:S01]  /*181a0*/  F2FP.F16.E4M3.UNPACK_B R15, R15 ;  /* 0x0000000fff0f723e */ /* 0x000fe200020006ff */
[----:B--2---:R-:W-:Y:S04]  /*181b0*/  STL.64 [R1+0x1730], R22 ;  /* 0x0017301601007387 */ /* 0x004fe80000100a00 */
[----:B------:R0:W-:Y:S04]  /*181c0*/  STL.64 [R1+0x1728], R20 ;  /* 0x0017281401007387 */ /* 0x0001e80000100a00 */
[----:B0-----:R-:W2:Y:S04]  /*181d0*/  LDL.LU.64 R20, [R1+0x310] ;  /* 0x0003100001147983 */ /* 0x001ea80000300a00 */
[----:B------:R-:W2:Y:S01]  /*181e0*/  LDL.LU.64 R22, [R1+0x318] ;  /* 0x0003180001167983 */ /* 0x000ea20000300a00 */
[C---:B----4-:R-:W-:Y:S03]  /*181f0*/  HMMA.16816.F32 R4, R12.reuse, R8, R4 ;  /* 0x000000080c04723c */ /* 0x050fe60000001804 */
[----:B--2---:R-:W-:Y:S04]  /*18200*/  STL.64 [R1+0x1740], R22 ;  /* 0x0017401601007387 */ /* 0x004fe80000100a00 */
[----:B------:R0:W-:Y:S04]  /*18210*/  STL.64 [R1+0x1738], R20 ;  /* 0x0017381401007387 */ /* 0x0001e80000100a00 */
[----:B0-----:R-:W2:Y:S04]  /*18220*/  LDL.LU.64 R20, [R1+0x320] ;  /* 0x0003200001147983 */ /* 0x001ea80000300a00 */
[----:B------:R-:W2:Y:S04]  /*18230*/  LDL.LU.64 R22, [R1+0x328] ;  /* 0x0003280001167983 */ /* 0x000ea80000300a00 */
[----:B------:R-:W4:Y:S04]  /*18240*/  LDL.LU.64 R16, [R1+0x2e0] ;  /* 0x0002e00001107983 */ /* 0x000f280000300a00 */
[----:B------:R-:W4:Y:S04]  /*18250*/  LDL.LU.64 R18, [R1+0x2e8] ;  /* 0x0002e80001127983 */ /* 0x000f280000300a00 */
[----:B------:R-:W2:Y:S04]  /*18260*/  LDL.LU.64 R24, [R1+0xe0] ;  /* 0x0000e00001187983 */ /* 0x000ea80000300a00 */
[----:B------:R-:W2:Y:S04]  /*18270*/  LDL.LU.64 R26, [R1+0xe8] ;  /* 0x0000e800011a7983 */ /* 0x000ea80000300a00 */
        /* <DEDUP_REMOVED lines=14> */
[----:B0-----:R-:W2:Y:S04]  /*18360*/  LDL.LU.64 R22, [R1+0x1730] ;  /* 0x0017300001167983 */ /* 0x001ea80000300a00 */
[----:B------:R-:W2:Y:S02]  /*18370*/  LDL.LU.64 R20, [R1+0x1728] ;  /* 0x0017280001147983 */ /* 0x000ea40000300a00 */
[----:B--2---:R-:W-:Y:S02]  /*18380*/  HMMA.16816.F32 R12, R12, R2, R20 ;  /* 0x000000020c0c723c */ /* 0x004fe40000001814 */
[----:B------:R-:W2:Y:S04]  /*18390*/  LDL.LU.64 R22, [R1+0x1720] ;  /* 0x0017200001167983 */ /* 0x000ea80000300a00 */
[----:B------:R-:W2:-:S13]  /*183a0*/  LDL.LU.64 R20, [R1+0x1718] ;  /* 0x0017180001147983 */ /* 0x000e9a0000300a00 */
[----:B------:R0:W-:Y:S04]  /*183b0*/  STL.64 [R1+0xf0], R12 ;  /* 0x0000f00c01007387 */ /* 0x0001e80000100a00 */
[----:B------:R1:W-:Y:S04]  /*183c0*/  STL.64 [R1+0xf8], R14 ;  /* 0x0000f80e01007387 */ /* 0x0003e80000100a00 */
[----:B0-----:R-:W3:Y:S04]  /*183d0*/  LDL.LU R12, [R1+0x4c0] ;  /* 0x0004c000010c7983 */ /* 0x001ee80000300800 */
[----:B------:R-:W2:Y:S04]  /*183e0*/  LDL.LU R13, [R1+0x4c8] ;  /* 0x0004c800010d7983 */ /* 0x000ea80000300800 */
[----:B-1----:R-:W2:Y:S04]  /*183f0*/  LDL.LU R14, [R1+0x4d4] ;  /* 0x0004d400010e7983 */ /* 0x002ea80000300800 */
[----:B------:R-:W2:Y:S01]  /*18400*/  LDL.LU R15, [R1+0x4d0] ;  /* 0x0004d000010f7983 */ /* 0x000ea20000300800 */
[----:B---3--:R-:W-:-:S03]  /*18410*/  IMAD R12, R12, 0x100, R0 ;  /* 0x000001000c0c7824 */ /* 0x008fc600078e0200 */
[----:B------:R-:W2:Y:S02]  /*18420*/  LDL.LU R0, [R1+0x1714] ;  /* 0x0017140001007983 */ /* 0x000ea40000300800 */
[----:B--2---:R-:W-:Y:S02]  /*18430*/  IMAD R13, R13, 0x100, R0 ;  /* 0x000001000d0d7824 */ /* 0x004fe400078e0200 */
[----:B------:R-:W2:Y:S01]  /*18440*/  LDL.LU R0, [R1+0x1710] ;  /* 0x0017100001007983 */ /* 0x000ea20000300800 */
[----:B------:R-:W-:Y:S01]  /*18450*/  IMAD R14, R15, 0x100, R14 ;  /* 0x000001000f0e7824 */ /* 0x000fe200078e020e */
[----:B------:R-:W-:Y:S02]  /*18460*/  F2FP.F16.E4M3.UNPACK_B R12, R12 ;  /* 0x0000000cff0c723e */ /* 0x000fe400020006ff */
[----:B------:R-:W-:Y:S02]  /*18470*/  F2FP.F16.E4M3.UNPACK_B R13, R13 ;  /* 0x0000000dff0d723e */ /* 0x000fe400020006ff */
[----:B------:R-:W-:Y:S01]  /*18480*/  F2FP.F16.E4M3.UNPACK_B R14, R14 ;  /* 0x0000000eff0e723e */ /* 0x000fe200020006ff */
[----:B--2---:R-:W-:-:S05]  /*18490*/  IMAD R15, R28, 0x100, R0 ;  /* 0x000001001c0f7824 */ /* 0x004fca00078e0200 */
[----:B------:R-:W-:-:S07]  /*184a0*/  F2FP.F16.E4M3.UNPACK_B R15, R15 ;  /* 0x0000000fff0f723e */ /* 0x000fce00020006ff */
[----:B------:R-:W-:-:S15]  /*184b0*/  HMMA.16816.F32 R20, R12, R8, R20 ;  /* 0x000000080c14723c */ /* 0x000fde0000001814 */
[----:B------:R-:W-:-:S04]  /*184c0*/  NOP ;  /* 0x0000000000007918 */ /* 0x000fc80000000000 */
[----:B------:R-:W-:Y:S04]  /*184d0*/  STL.64 [R1+0x300], R20 ;  /* 0x0003001401007387 */ /* 0x000fe80000100a00 */
[----:B------:R0:W-:Y:S04]  /*184e0*/  STL.64 [R1+0x308], R22 ;  /* 0x0003081601007387 */ /* 0x0001e80000100a00 */
[----:B0-----:R-:W2:Y:S04]  /*184f0*/  LDL.LU.64 R22, [R1+0x1708] ;  /* 0x0017080001167983 */ /* 0x001ea80000300a00 */
[----:B------:R-:W2:Y:S01]  /*18500*/  LDL.LU.64 R20, [R1+0x1700] ;  /* 0x0017000001147983 */ /* 0x000ea20000300a00 */
[C---:B----4-:R-:W-:Y:S08]  /*18510*/  HMMA.16816.F32 R16, R12.reuse, R4, R16 ;  /* 0x000000040c10723c */ /* 0x050ff00000001810 */
[----:B--2---:R-:W-:-:S15]  /*18520*/  HMMA.16816.F32 R20, R12, R6, R20 ;  /* 0x000000060c14723c */ /* 0x004fde0000001814 */
[----:B------:R-:W-:-:S04]  /*18530*/  NOP ;  /* 0x0000000000007918 */ /* 0x000fc80000000000 */
[----:B------:R-:W-:Y:S04]  /*18540*/  STL.64 [R1+0x2f0], R20 ;  /* 0x0002f01401007387 */ /* 0x000fe80000100a00 */
[----:B------:R0:W-:Y:S04]  /*18550*/  STL.64 [R1+0x2f8], R22 ;  /* 0x0002f81601007387 */ /* 0x0001e80000100a00 */
[----:B0-----:R-:W2:Y:S04]  /*18560*/  LDL.LU.64 R22, [R1+0x16f8] ;  /* 0x0016f80001167983 */ /* 0x001ea80000300a00 */
[----:B------:R-:W2:Y:S04]  /*18570*/  LDL.LU R21, [R1+0x16f0] ;  /* 0x0016f00001157983 */ /* 0x000ea80000300800 */
[----:B------:R-:W-:Y:S04]  /*18580*/  STL.64 [R1+0x2e0], R16 ;  /* 0x0002e01001007387 */ /* 0x000fe80000100a00 */
[----:B------:R0:W-:Y:S04]  /*18590*/  STL.64 [R1+0x2e8], R18 ;  /* 0x0002e81201007387 */ /* 0x0001e80000100a00 */
[----:B0-----:R-:W3:Y:S01]  /*185a0*/  LDL.LU.64 R18, [R1+0x16e8] ;  /* 0x0016e80001127983 */ /* 0x001ee20000300a00 */
[----:B------:R-:W-:Y:S03]  /*185b0*/  HMMA.16816.F32 R12, R12, R2, R24 ;  /* 0x000000020c0c723c */ /* 0x000fe60000001818 */
[----:B------:R-:W-:Y:S04]  /*185c0*/  STL [R1+0x16cc], R2 ;  /* 0x0016cc0201007387 */ /* 0x000fe80000100800 */
[----:B------:R-:W-:-:S12]  /*185d0*/  STL [R1+0x16c8], R3 ;  /* 0x0016c80301007387 */ /* 0x000fd80000100800 */
[----:B------:R-:W-:Y:S04]  /*185e0*/  STL.64 [R1+0xe0], R12 ;  /* 0x0000e00c01007387 */ /* 0x000fe80000100a00 */
[----:B------:R2:W-:Y:S04]  /*185f0*/  STL.64 [R1+0xe8], R14 ;  /* 0x0000e80e01007387 */ /* 0x0005e80000100a00 */
[----:B------:R-:W4:Y:S04]  /*18600*/  LDL.LU.64 R24, [R1+0x2d0] ;  /* 0x0002d00001187983 */ /* 0x000f280000300a00 */
[----:B------:R-:W4:Y:S04]  /*18610*/  LDL.LU.64 R26, [R1+0x2d8] ;  /* 0x0002d800011a7983 */ /* 0x000f280000300a00 */
[----:B------:R-:W4:Y:S01]  /*18620*/  LDL.LU.64 R16, [R1+0x2c0] ;  /* 0x0002c00001107983 */ /* 0x000f220000300a00 */
[----:B--2---:R-:W-:-:S02]  /*18630*/  IMAD R14, R22, 0x100, R21 ;  /* 0x00000100160e7824 */ /* 0x004fc400078e0215 */
[----:B---3--:R-:W-:Y:S02]  /*18640*/  IMAD R12, R19, 0x100, R18 ;  /* 0x00000100130c7824 */ /* 0x008fe400078e0212 */
[----:B------:R-:W2:Y:S04]  /*18650*/  LDL.LU.64 R18, [R1+0x2c8] ;  /* 0x0002c80001127983 */ /* 0x000ea80000300a00 */
[----:B------:R-:W3:Y:S04]  /*18660*/  LDL.LU R21, [R1+0x500] ;  /* 0x0005000001157983 */ /* 0x000ee80000300800 */
[----:B------:R-:W3:Y:S04]  /*18670*/  LDL.LU R22, [R1+0x508] ;  /* 0x0005080001167983 */ /* 0x000ee80000300800 */
[----:B------:R-:W3:Y:S01]  /*18680*/  LDL.LU R2, [R1+0x514] ;  /* 0x0005140001027983 */ /* 0x000ee20000300800 */
[----:B------:R-:W-:-:S02]  /*18690*/  IMAD R13, R23, 0x100, R29 ;  /* 0x00000100170d7824 */ /* 0x000fc400078e021d */
[----:B------:R-:W-:Y:S01]  /*186a0*/  IMAD R15, R11, 0x100, R10 ;  /* 0x000001000b0f7824 */ /* 0x000fe200078e020a */
[----:B------:R-:W-:Y:S02]  /*186b0*/  F2FP.F16.E4M3.UNPACK_B R12, R12 ;  /* 0x0000000cff0c723e */ /* 0x000fe400020006ff */
[----:B------:R-:W-:Y:S02]  /*186c0*/  F2FP.F16.E4M3.UNPACK_B R14, R14 ;  /* 0x0000000eff0e723e */ /* 0x000fe400020006ff */
[----:B------:R-:W-:Y:S02]  /*186d0*/  F2FP.F16.E4M3.UNPACK_B R13, R13 ;  /* 0x0000000dff0d723e */ /* 0x000fe400020006ff */
[----:B------:R-:W-:-:S07]  /*186e0*/  F2FP.F16.E4M3.UNPACK_B R15, R15 ;  /* 0x0000000fff0f723e */ /* 0x000fce00020006ff */
[C---:B----4-:R-:W-:Y:S08]  /*186f0*/  HMMA.16816.F32 R24, R12.reuse, R8, R24 ;  /* 0x000000080c18723c */ /* 0x050ff00000001818 */
[C---:B--2---:R-:W-:Y:S01]  /*18700*/  HMMA.16816.F32 R16, R12.reuse, R6, R16 ;  /* 0x000000060c10723c */ /* 0x044fe20000001810 */
[----:B---3--:R0:W-:Y:S04]  /*18710*/  STL [R1+0x16d0], R2 ;  /* 0x0016d00201007387 */ /* 0x0081e80000100800 */
[----:B0-----:R-:W2:Y:S04]  /*18720*/  LDL.LU R2, [R1+0x50c] ;  /* 0x00050c0001027983 */ /* 0x001ea80000300800 */
[----:B------:R-:W3:Y:S04]  /*18730*/  LDL.LU R23, [R1+0x510] ;  /* 0x0005100001177983 */ /* 0x000ee80000300800 */
[----:B------:R-:W4:Y:S04]  /*18740*/  LDL.LU R3, [R1+0x51c] ;  /* 0x00051c0001037983 */ /* 0x000f280000300800 */
[----:B------:R-:W4:Y:S04]  /*18750*/  LDL.LU R28, [R1+0x518] ;  /* 0x00051800011c7983 */ /* 0x000f280000300800 */
[----:B------:R0:W-:Y:S04]  /*18760*/  STL.64 [R1+0x2d0], R24 ;  /* 0x0002d01801007387 */ /* 0x0001e80000100a00 */
[----:B------:R1:W-:Y:S04]  /*18770*/  STL.64 [R1+0x2d8], R26 ;  /* 0x0002d81a01007387 */ /* 0x0003e80000100a00 */
[----:B0-----:R-:W2:Y:S04]  /*18780*/  LDL.LU R24, [R1+0x524] ;  /* 0x0005240001187983 */ /* 0x001ea80000300800 */
[----:B------:R-:W2:Y:S04]  /*18790*/  LDL.LU R25, [R1+0x520] ;  /* 0x0005200001197983 */ /* 0x000ea80000300800 */
[----:B------:R-:W-:Y:S04]  /*187a0*/  STL.64 [R1+0x2c0], R16 ;  /* 0x0002c01001007387 */ /* 0x000fe80000100a00 */
[----:B------:R-:W-:Y:S04]  /*187b0*/  STL.64 [R1+0x2c8], R18 ;  /* 0x0002c81201007387 */ /* 0x000fe80000100a00 */
[----:B-1----:R-:W2:Y:S04]  /*187c0*/  LDL.LU R26, [R1+0x52c] ;  /* 0x00052c00011a7983 */ /* 0x002ea80000300800 */
[----:B------:R-:W2:Y:S04]  /*187d0*/  LDL.LU R27, [R1+0x528] ;  /* 0x00052800011b7983 */ /* 0x000ea80000300800 */
[----:B--2---:R-:W-:Y:S04]  /*187e0*/  STL.64 [R1+0x16b0], R26 ;  /* 0x0016b01a01007387 */ /* 0x004fe80000100a00 */
[----:B------:R0:W-:Y:S04]  /*187f0*/  STL.64 [R1+0x16a8], R24 ;  /* 0x0016a81801007387 */ /* 0x0001e80000100a00 */
[----:B0-----:R-:W2:Y:S04]  /*18800*/  LDL.LU.64 R24, [R1+0xd0] ;  /* 0x0000d00001187983 */ /* 0x001ea80000300a00 */
[----:B------:R-:W2:Y:S04]  /*18810*/  LDL.LU.64 R26, [R1+0xd8] ;  /* 0x0000d800011a7983 */ /* 0x000ea80000300a00 */
[----:B--2---:R-:W-:Y:S04]  /*18820*/  STL.64 [R1+0x16e0], R26 ;  /* 0x0016e01a01007387 */ /* 0x004fe80000100a00 */
[----:B------:R0:W-:Y:S04]  /*18830*/  STL.64 [R1+0x16d8], R24 ;  /* 0x0016d81801007387 */ /* 0x0001e80000100a00 */
[----:B0-----:R-:W2:Y:S04]  /*18840*/  LDL.LU.64 R24, [R1+0x2b0] ;  /* 0x0002b00001187983 */ /* 0x001ea80000300a00 */
[----:B------:R-:W2:Y:S04]  /*18850*/  LDL.LU.64 R26, [R1+0x2b8] ;  /* 0x0002b800011a7983 */ /* 0x000ea80000300a00 */
[----:B------:R-:W2:Y:S04]  /*18860*/  LDL.LU R20, [R1+0x538] ;  /* 0x0005380001147983 */ /* 0x000ea80000300800 */
[----:B--2---:R0:W-:Y:S04]  /*18870*/  STL [R1+0x16a0], R20 ;  /* 0x0016a01401007387 */ /* 0x0041e80000100800 */
        /* <DEDUP_REMOVED lines=8> */
[----:B------:R-:W2:Y:S01]  /*18900*/  LDL.LU R19, [R1+0x558] ;  /* 0x0005580001137983 */ /* 0x000ea20000300800 */
[----:B------:R-:W-:Y:S03]  /*18910*/  HMMA.16816.F32 R24, R12, R4, R24 ;  /* 0x000000040c18723c */ /* 0x000fe60000001818 */
[----:B--2---:R0:W-:Y:S04]  /*18920*/  STL.64 [R1+0x1678], R18 ;  /* 0x0016781201007387 */ /* 0x0041e80000100a00 */
[----:B0-----:R-:W2:Y:S04]  /*18930*/  LDL.LU R19, [R1+0x504] ;  /* 0x0005040001137983 */ /* 0x001ea80000300800 */
[----:B------:R-:W-:Y:S08]  /*18940*/  STL.64 [R1+0x1670], R16 ;  /* 0x0016701001007387 */ /* 0x000ff00000100a00 */
[----:B------:R-:W-:Y:S04]  /*18950*/  STL.64 [R1+0x2b0], R24 ;  /* 0x0002b01801007387 */ /* 0x000fe80000100a00 */
[----:B------:R0:W-:Y:S01]  /*18960*/  STL.64 [R1+0x2b8], R26 ;  /* 0x0002b81a01007387 */ /* 0x0001e20000100a00 */
[----:B------:R-:W-:-:S03]  /*18970*/  IMAD R22, R22, 0x100, R2 ;  /* 0x0000010016167824 */ /* 0x000fc600078e0202 */
[----:B0-----:R-:W3:Y:S04]  /*18980*/  LDL.LU.64 R26, [R1+0x16e0] ;  /* 0x0016e000011a7983 */ /* 0x001ee80000300a00 */
[----:B------:R-:W3:Y:S04]  /*18990*/  LDL.LU.64 R24, [R1+0x16d8] ;  /* 0x0016d80001187983 */ /* 0x000ee80000300a00 */
[----:B------:R-:W3:Y:S01]  /*189a0*/  LDL.LU.64 R16, [R1+0x2a0] ;  /* 0x0002a00001107983 */ /* 0x000ee20000300a00 */
[----:B--2---:R-:W-:-:S03]  /*189b0*/  IMAD R21, R21, 0x100, R19 ;  /* 0x0000010015157824 */ /* 0x004fc600078e0213 */
[----:B------:R-:W2:Y:S04]  /*189c0*/  LDL.LU.64 R18, [R1+0x2a8] ;  /* 0x0002a80001127983 */ /* 0x000ea80000300a00 */
[----:B------:R-:W3:Y:S01]  /*189d0*/  LDL.LU R2, [R1+0x16d0] ;  /* 0x0016d00001027983 */ /* 0x000ee20000300800 */
[----:B----4-:R-:W-:Y:S02]  /*189e0*/  IMAD R28, R28, 0x100, R3 ;  /* 0x000001001c1c7824 */ /* 0x010fe400078e0203 */
[----:B---3--:R-:W-:Y:S02]  /*189f0*/  IMAD R23, R23, 0x100, R2 ;  /* 0x0000010017177824 */ /* 0x008fe400078e0202 */
[----:B------:R-:W3:Y:S04]  /*18a00*/  LDL.LU R2, [R1+0x16cc] ;  /* 0x0016cc0001027983 */ /* 0x000ee80000300800 */
[----:B------:R-:W3:Y:S02]  /*18a10*/  LDL.LU R3, [R1+0x16c8] ;  /* 0x0016c80001037983 */ /* 0x000ee40000300800 */
[----:B---3--:R-:W-:Y:S02]  /*18a20*/  HMMA.16816.F32 R12, R12, R2, R24 ;  /* 0x000000020c0c723c */ /* 0x008fe40000001818 */
[----:B------:R-:W3:Y:S04]  /*18a30*/  LDL.LU.64 R24, [R1+0x280] ;  /* 0x0002800001187983 */ /* 0x000ee80000300a00 */
[----:B------:R-:W4:-:S13]  /*18a40*/  LDL.LU.64 R26, [R1+0x288] ;  /* 0x00028800011a7983 */ /* 0x000f1a0000300a00 */
[----:B------:R0:W-:Y:S04]  /*18a50*/  STL.64 [R1+0xd0], R12 ;  /* 0x0000d00c01007387 */ /* 0x0001e80000100a00 */
[----:B------:R1:W-:Y:S01]  /*18a60*/  STL.64 [R1+0xd8], R14 ;  /* 0x0000d80e01007387 */ /* 0x0003e20000100a00 */
[----:B0-----:R-:W-:Y:S02]  /*18a70*/  F2FP.F16.E4M3.UNPACK_B R12, R21 ;  /* 0x00000015ff0c723e */ /* 0x001fe400020006ff */
[----:B------:R-:W-:Y:S02]  /*18a80*/  F2FP.F16.E4M3.UNPACK_B R13, R22 ;  /* 0x00000016ff0d723e */ /* 0x000fe400020006ff */
[----:B-1----:R-:W-:Y:S02]  /*18a90*/  F2FP.F16.E4M3.UNPACK_B R14, R23 ;  /* 0x00000017ff0e723e */ /* 0x002fe400020006ff */
[----:B------:R-:W-:-:S07]  /*18aa0*/  F2FP.F16.E4M3.UNPACK_B R15, R28 ;  /* 0x0000001cff0f723e */ /* 0x000fce00020006ff */
[C---:B--2---:R-:W-:Y:S01]  /*18ab0*/  HMMA.16816.F32 R16, R12.reuse, R8, R16 ;  /* 0x000000080c10723c */ /* 0x044fe20000001810 */
[----:B----4-:R-:W-:Y:S04]  /*18ac0*/  STL.64 [R1+0x16c0], R26 ;  /* 0x0016c01a01007387 */ /* 0x010fe80000100a00 */
[----:B---3--:R0:W-:Y:S04]  /*18ad0*/  STL.64 [R1+0x16b8], R24 ;  /* 0x0016b81801007387 */ /* 0x0081e80000100a00 */
[----:B0-----:R-:W2:Y:S04]  /*18ae0*/  LDL.LU.64 R24, [R1+0x290] ;  /* 0x0002900001187983 */ /* 0x001ea80000300a00 */
[----:B------:R-:W2:Y:S04]  /*18af0*/  LDL.LU.64 R26, [R1+0x298] ;  /* 0x00029800011a7983 */ /* 0x000ea80000300a00 */
[----:B------:R-:W3:Y:S04]  /*18b00*/  LDL.LU R23, [R1+0x530] ;  /* 0x0005300001177983 */ /* 0x000ee80000300800 */
[----:B------:R-:W4:Y:S04]  /*18b10*/  LDL.LU R28, [R1+0x53c] ;  /* 0x00053c00011c7983 */ /* 0x000f280000300800 */
[----:B------:R-:W-:Y:S04]  /*18b20*/  STL.64 [R1+0x1698], R10 ;  /* 0x0016980a01007387 */ /* 0x000fe80000100a00 */
[----:B------:R0:W-:Y:S04]  /*18b30*/  STL.64 [R1+0x1690], R8 ;  /* 0x0016900801007387 */ /* 0x0001e80000100a00 */
[----:B------:R1:W-:Y:S04]  /*18b40*/  STL.64 [R1+0x2a0], R16 ;  /* 0x0002a01001007387 */ /* 0x0003e80000100a00 */
[----:B------:R1:W-:Y:S04]  /*18b50*/  STL.64 [R1+0x2a8], R18 ;  /* 0x0002a81201007387 */ /* 0x0003e80000100a00 */
[----:B0-----:R-:W3:Y:S04]  /*18b60*/  LDL.LU.64 R8, [R1+0xc0] ;  /* 0x0000c00001087983 */ /* 0x001ee80000300a00 */
[----:B------:R-:W3:Y:S04]  /*18b70*/  LDL.LU.64 R10, [R1+0xc8] ;  /* 0x0000c800010a7983 */ /* 0x000ee80000300a00 */
[----:B-1----:R-:W3:Y:S04]  /*18b80*/  LDL.LU.64 R16, [R1+0x260] ;  /* 0x0002600001107983 */ /* 0x002ee80000300a00 */
[----:B------:R-:W3:Y:S01]  /*18b90*/  LDL.LU.64 R18, [R1+0x268] ;  /* 0x0002680001127983 */ /* 0x000ee20000300a00 */
[C---:B--2---:R-:W-:Y:S03]  /*18ba0*/  HMMA.16816.F32 R24, R12.reuse, R6, R24 ;  /* 0x000000060c18723c */ /* 0x044fe60000001818 */
[----:B---3--:R-:W-:Y:S04]  /*18bb0*/  STL.64 [R1+0x1688], R18 ;  /* 0x0016881201007387 */ /* 0x008fe80000100a00 */
[----:B------:R0:W-:Y:S04]  /*18bc0*/  STL.64 [R1+0x1680], R16 ;  /* 0x0016801001007387 */ /* 0x0001e80000100a00 */
[----:B0-----:R-:W2:Y:S04]  /*18bd0*/  LDL.LU.64 R16, [R1+0x270] ;  /* 0x0002700001107983 */ /* 0x001ea80000300a00 */
[----:B------:R-:W2:Y:S04]  /*18be0*/  LDL.LU.64 R18, [R1+0x278] ;  /* 0x0002780001127983 */ /* 0x000ea80000300a00 */
        /* <DEDUP_REMOVED lines=9> */
[----:B------:R-:W2:Y:S01]  /*18c80*/  LDL.LU.64 R24, [R1+0x16a8] ;  /* 0x0016a80001187983 */ /* 0x000ea20000300a00 */
[----:B------:R-:W-:Y:S01]  /*18c90*/  IMAD R23, R23, 0x100, R20 ;  /* 0x0000010017177824 */ /* 0x000fe200078e0214 */
[----:B------:R-:W-:Y:S01]  /*18ca0*/  HMMA.16816.F32 R12, R12, R2, R8 ;  /* 0x000000020c0c723c */ /* 0x000fe20000001808 */
[----:B---3--:R-:W-:-:S02]  /*18cb0*/  IMAD R22, R27, 0x100, R26 ;  /* 0x000001001b167824 */ /* 0x008fc400078e021a */
[----:B--2---:R-:W-:Y:S02]  /*18cc0*/  IMAD R21, R25, 0x100, R24 ;  /* 0x0000010019157824 */ /* 0x004fe400078e0218 */
[----:B------:R-:W2:Y:S04]  /*18cd0*/  LDL.LU.64 R24, [R1+0xb0] ;  /* 0x0000b00001187983 */ /* 0x000ea80000300a00 */
[----:B------:R-:W2:Y:S04]  /*18ce0*/  LDL.LU.64 R26, [R1+0xb8] ;  /* 0x0000b800011a7983 */ /* 0x000ea80000300a00 */
[----:B------:R-:W4:Y:S04]  /*18cf0*/  LDL.LU R20, [R1+0x16a0] ;  /* 0x0016a00001147983 */ /* 0x000f280000300800 */
[----:B------:R-:W3:Y:S04]  /*18d00*/  LDL.LU.64 R10, [R1+0x1698] ;  /* 0x00169800010a7983 */ /* 0x000ee80000300a00 */
[----:B------:R-:W2:Y:S04]  /*18d10*/  LDL.LU.64 R8, [R1+0x1690] ;  /* 0x0016900001087983 */ /* 0x000ea80000300a00 */
[----:B------:R0:W-:Y:S04]  /*18d20*/  STL.64 [R1+0xc0], R12 ;  /* 0x0000c00c01007387 */ /* 0x0001e80000100a00 */
[----:B------:R1:W-:Y:S01]  /*18d30*/  STL.64 [R1+0xc8], R14 ;  /* 0x0000c80e01007387 */ /* 0x0003e20000100a00 */
[----:B0-----:R-:W-:-:S02]  /*18d40*/  F2FP.F16.E4M3.UNPACK_B R12, R21 ;  /* 0x00000015ff0c723e */ /* 0x001fc400020006ff */
[----:B------:R-:W-:Y:S02]  /*18d50*/  F2FP.F16.E4M3.UNPACK_B R13, R22 ;  /* 0x00000016ff0d723e */ /* 0x000fe400020006ff */
[----:B-1----:R-:W-:Y:S01]  /*18d60*/  F2FP.F16.E4M3.UNPACK_B R14, R23 ;  /* 0x00000017ff0e723e */ /* 0x002fe200020006ff */
[----:B----4-:R-:W-:Y:S02]  /*18d70*/  IMAD R28, R20, 0x100, R28 ;  /* 0x00000100141c7824 */ /* 0x010fe400078e021c */
[----:B------:R-:W4:Y:S04]  /*18d80*/  LDL.LU.64 R20, [R1+0x250] ;  /* 0x0002500001147983 */ /* 0x000f280000300a00 */
[----:B------:R-:W4:Y:S01]  /*18d90*/  LDL.LU.64 R22, [R1+0x258] ;  /* 0x0002580001167983 */ /* 0x000f220000300a00 */
[----:B------:R-:W-:-:S07]  /*18da0*/  F2FP.F16.E4M3.UNPACK_B R15, R28 ;  /* 0x0000001cff0f723e */ /* 0x000fce00020006ff */
[----:B--2---:R-:W-:-:S15]  /*18db0*/  HMMA.16816.F32 R16, R12, R8, R16 ;  /* 0x000000080c10723c */ /* 0x004fde0000001810 */
[----:B------:R-:W-:-:S04]  /*18dc0*/  NOP ;  /* 0x0000000000007918 */ /* 0x000fc80000000000 */
[----:B------:R-:W-:Y:S04]  /*18dd0*/  STL.64 [R1+0x270], R16 ;  /* 0x0002701001007387 */ /* 0x000fe80000100a00 */
[----:B------:R0:W-:Y:S04]  /*18de0*/  STL.64 [R1+0x278], R18 ;  /* 0x0002781201007387 */ /* 0x0001e80000100a00 */
[----:B0-----:R-:W2:Y:S04]  /*18df0*/  LDL.LU.64 R18, [R1+0x1688] ;  /* 0x0016880001127983 */ /* 0x001ea80000300a00 */
[----:B------:R-:W2:Y:S02]  /*18e00*/  LDL.LU.64 R16, [R1+0x1680] ;  /* 0x0016800001107983 */ /* 0x000ea40000300a00 */
[----:B--2---:R-:W-:-:S15]  /*18e10*/  HMMA.16816.F32 R16, R12, R6, R16 ;  /* 0x000000060c10723c */ /* 0x004fde0000001810 */
[----:B------:R-:W-:-:S04]  /*18e20*/  NOP ;  /* 0x0000000000007918 */ /* 0x000fc80000000000 */
[----:B------:R-:W-:Y:S04]  /*18e30*/  STL.64 [R1+0x260], R16 ;  /* 0x0002601001007387 */ /* 0x000fe80000100a00 */
[----:B------:R0:W-:Y:S04]  /*18e40*/  STL.64 [R1+0x268], R18 ;  /* 0x0002681201007387 */ /* 0x0001e80000100a00 */
[----:B0-----:R-:W2:Y:S04]  /*18e50*/  LDL.LU.64 R18, [R1+0x1678] ;  /* 0x0016780001127983 */ /* 0x001ea80000300a00 */
[----:B------:R-:W3:Y:S01]  /*18e60*/  LDL.LU.64 R16, [R1+0x1670] ;  /* 0x0016700001107983 */ /* 0x000ee20000300a00 */
[C---:B----4-:R-:W-:Y:S08]  /*18e70*/  HMMA.16816.F32 R20, R12.reuse, R4, R20 ;  /* 0x000000040c14723c */ /* 0x050ff00000001814 */
[----:B------:R-:W-:Y:S11]  /*18e80*/  HMMA.16816.F32 R12, R12, R2, R24 ;  /* 0x000000020c0c723c */ /* 0x000ff60000001818 */
[----:B------:R-:W-:Y:S04]  /*18e90*/  STL.64 [R1+0x250], R20 ;  /* 0x0002501401007387 */ /* 0x000fe80000100a00 */
[----:B------:R3:W-:Y:S01]  /*18ea0*/  STL.64 [R1+0x258], R22 ;  /* 0x0002581601007387 */ /* 0x0007e20000100a00 */
[----:B--2---:R-:W-:-:S02]  /*18eb0*/  IMAD R28, R19, 0x100, R18 ;  /* 0x00000100131c7824 */ /* 0x004fc400078e0212 */
[----:B---3--:R-:W-:Y:S02]  /*18ec0*/  IMAD R23, R17, 0x100, R16 ;  /* 0x0000010011177824 */ /* 0x008fe400078e0210 */
[----:B------:R-:W2:Y:S04]  /*18ed0*/  LDL.LU.64 R16, [R1+0x240] ;  /* 0x0002400001107983 */ /* 0x000ea80000300a00 */
[----:B------:R-:W2:Y:S04]  /*18ee0*/  LDL.LU.64 R18, [R1+0x248] ;  /* 0x0002480001127983 */ /* 0x000ea80000300a00 */
[----:B------:R-:W3:Y:S04]  /*18ef0*/  LDL.LU R24, [R1+0x580] ;  /* 0x0005800001187983 */ /* 0x000ee80000300800 */
[----:B------:R-:W3:Y:S04]  /*18f00*/  LDL.LU R25, [R1+0x58c] ;  /* 0x00058c0001197983 */ /* 0x000ee80000300800 */
[----:B------:R0:W-:Y:S04]  /*18f10*/  STL.64 [R1+0xb0], R12 ;  /* 0x0000b00c01007387 */ /* 0x0001e80000100a00 */
[----:B------:R1:W-:Y:S04]  /*18f20*/  STL.64 [R1+0xb8], R14 ;  /* 0x0000b80e01007387 */ /* 0x0003e80000100a00 */
[----:B------:R-:W4:Y:S04]  /*18f30*/  LDL.LU R26, [R1+0x588] ;  /* 0x00058800011a7983 */ /* 0x000f280000300800 */
[----:B------:R-:W4:Y:S01]  /*18f40*/  LDL.LU R27, [R1+0x594] ;  /* 0x00059400011b7983 */ /* 0x000f220000300800 */
[----:B------:R-:W-:-:S02]  /*18f50*/  IMAD R21, R29, 0x100, R0 ;  /* 0x000001001d157824 */ /* 0x000fc400078e0200 */
[----:B------:R-:W-:-:S03]  /*18f60*/  IMAD R22, R11, 0x100, R10 ;  /* 0x000001000b167824 */ /* 0x000fc600078e020a */
        /* <DEDUP_REMOVED lines=11> */
[----:B------:R-:W2:Y:S04]  /*19020*/  LDL.LU R28, [R1+0x578] ;  /* 0x00057800011c7983 */ /* 0x000ea80000300800 */
[----:B------:R-:W-:Y:S04]  /*19030*/  STL.64 [R1+0x240], R16 ;  /* 0x0002401001007387 */ /* 0x000fe80000100a00 */
[----:B------:R0:W-:Y:S04]  /*19040*/  STL.64 [R1+0x248], R18 ;  /* 0x0002481201007387 */ /* 0x0001e80000100a00 */
[----:B0-----:R-:W2:Y:S04]  /*19050*/  LDL.LU.64 R18, [R1+0x1668] ;  /* 0x0016680001127983 */ /* 0x001ea80000300a00 */
[----:B------:R-:W2:Y:S04]  /*19060*/  LDL.LU.64 R16, [R1+0x1660] ;  /* 0x0016600001107983 */ /* 0x000ea80000300a00 */
[----:B------:R0:W-:Y:S04]  /*19070*/  STL.64 [R1+0x1650], R8 ;  /* 0x0016500801007387 */ /* 0x0001e80000100a00 */
[----:B0-----:R-:W2:Y:S04]  /*19080*/  LDL.LU.64 R8, [R1+0x230] ;  /* 0x0002300001087983 */ /* 0x001ea80000300a00 */
[----:B------:R-:W2:Y:S02]  /*19090*/  LDL.LU.64 R10, [R1+0x238] ;  /* 0x00023800010a7983 */ /* 0x000ea40000300a00 */
[----:B--2---:R-:W-:-:S15]  /*190a0*/  HMMA.16816.F32 R8, R12, R6, R8 ;  /* 0x000000060c08723c */ /* 0x004fde0000001808 */
[----:B------:R-:W-:-:S04]  /*190b0*/  NOP ;  /* 0x0000000000007918 */ /* 0x000fc80000000000 */
[----:B------:R-:W-:Y:S04]  /*190c0*/  STL.64 [R1+0x230], R8 ;  /* 0x0002300801007387 */ /* 0x000fe80000100a00 */
[----:B------:R0:W-:Y:S02]  /*190d0*/  STL.64 [R1+0x238], R10 ;  /* 0x0002380a01007387 */ /* 0x0001e40000100a00 */
[----:B0-----:R-:W-:Y:S02]  /*190e0*/  HMMA.16816.F32 R8, R12, R4, R24 ;  /* 0x000000040c08723c */ /* 0x001fe40000001818 */
[----:B------:R-:W-:Y:S04]  /*190f0*/  STL.64 [R1+0x1648], R6 ;  /* 0x0016480601007387 */ /* 0x000fe80000100a00 */
[----:B------:R-:W-:Y:S01]  /*19100*/  STL.64 [R1+0x1640], R4 ;  /* 0x0016400401007387 */ /* 0x000fe20000100a00 */
[----:B------:R-:W-:-:S12]  /*19110*/  IMAD R21, R19, 0x100, R18 ;  /* 0x0000010013157824 */ /* 0x000fd800078e0212 */
[----:B------:R0:W-:Y:S04]  /*19120*/  STL.64 [R1+0x220], R8 ;  /* 0x0002200801007387 */ /* 0x0001e80000100a00 */
[----:B------:R1:W-:Y:S04]  /*19130*/  STL.64 [R1+0x228], R10 ;  /* 0x0002280a01007387 */ /* 0x0003e80000100a00 */
[----:B------:R-:W2:Y:S04]  /*19140*/  LDL.LU R0, [R1+0x59c] ;  /* 0x00059c0001007983 */ /* 0x000ea80000300800 */
[----:B------:R-:W2:Y:S04]  /*19150*/  LDL.LU R29, [R1+0x598] ;  /* 0x00059800011d7983 */ /* 0x000ea80000300800 */
[----:B------:R-:W2:Y:S04]  /*19160*/  LDL.LU R18, [R1+0x165c] ;  /* 0x00165c0001127983 */ /* 0x000ea80000300800 */
[----:B------:R-:W2:Y:S04]  /*19170*/  LDL.LU R19, [R1+0x1658] ;  /* 0x0016580001137983 */ /* 0x000ea80000300800 */
[----:B0-----:R-:W2:Y:S04]  /*19180*/  LDL.LU.64 R8, [R1+0xa0] ;  /* 0x0000a00001087983 */ /* 0x001ea80000300a00 */
[----:B-1----:R-:W2:Y:S04]  /*19190*/  LDL.LU.64 R10, [R1+0xa8] ;  /* 0x0000a800010a7983 */ /* 0x002ea80000300a00 */
[----:B------:R-:W2:Y:S04]  /*191a0*/  LDL.LU.64 R4, [R1+0x210] ;  /* 0x0002100001047983 */ /* 0x000ea80000300a00 */
[----:B------:R-:W2:Y:S04]  /*191b0*/  LDL.LU.64 R6, [R1+0x218] ;  /* 0x0002180001067983 */ /* 0x000ea80000300a00 */
[----:B------:R-:W2:Y:S04]  /*191c0*/  LDL.LU.64 R24, [R1+0x1f0] ;  /* 0x0001f00001187983 */ /* 0x000ea80000300a00 */
[----:B------:R-:W2:Y:S01]  /*191d0*/  LDL.LU.64 R26, [R1+0x1f8] ;  /* 0x0001f800011a7983 */ /* 0x000ea20000300a00 */
[----:B------:R-:W-:-:S03]  /*191e0*/  IMAD R22, R16, 0x100, R17 ;  /* 0x0000010010167824 */ /* 0x000fc600078e0211 */
[----:B--2---:R-:W-:Y:S04]  /*191f0*/  STL.64 [R1+0x1638], R26 ;  /* 0x0016381a01007387 */ /* 0x004fe80000100a00 */
[----:B------:R0:W-:Y:S04]  /*19200*/  STL.64 [R1+0x1630], R24 ;  /* 0x0016301801007387 */ /* 0x0001e80000100a00 */
[----:B0-----:R-:W2:Y:S04]  /*19210*/  LDL.LU.64 R24, [R1+0x200] ;  /* 0x0002000001187983 */ /* 0x001ea80000300a00 */
[----:B------:R-:W2:Y:S04]  /*19220*/  LDL.LU.64 R26, [R1+0x208] ;  /* 0x00020800011a7983 */ /* 0x000ea80000300a00 */
[----:B------:R-:W2:Y:S04]  /*19230*/  LDL.LU R16, [R1+0x5a4] ;  /* 0x0005a40001107983 */ /* 0x000ea80000300800 */
[----:B------:R-:W2:Y:S04]  /*19240*/  LDL.LU R17, [R1+0x5a0] ;  /* 0x0005a00001117983 */ /* 0x000ea80000300800 */
[----:B------:R0:W-:Y:S04]  /*19250*/  STL.64 [R1+0x1600], R18 ;  /* 0x0016001201007387 */ /* 0x0001e80000100a00 */
[----:B0-----:R-:W3:Y:S04]  /*19260*/  LDL.LU R18, [R1+0x57c] ;  /* 0x00057c0001127983 */ /* 0x001ee80000300800 */
[----:B------:R-:W4:Y:S01]  /*19270*/  LDL.LU R19, [R1+0x584] ;  /* 0x0005840001137983 */ /* 0x000f220000300800 */
[----:B------:R-:W-:Y:S03]  /*19280*/  HMMA.16816.F32 R12, R12, R2, R8 ;  /* 0x000000020c0c723c */ /* 0x000fe60000001808 */
[----:B--2---:R0:W-:Y:S04]  /*19290*/  STL.64 [R1+0x15f8], R16 ;  /* 0x0015f81001007387 */ /* 0x0041e80000100a00 */
[----:B0-----:R-:W4:Y:S04]  /*192a0*/  LDL.LU R17, [R1+0x574] ;  /* 0x0005740001117983 */ /* 0x001f280000300800 */
[----:B------:R-:W2:Y:S01]  /*192b0*/  LDL.LU.64 R8, [R1+0x1650] ;  /* 0x0016500001087983 */ /* 0x000ea20000300a00 */
[----:B---3--:R-:W-:-:S07]  /*192c0*/  IMAD R28, R28, 0x100, R18 ;  /* 0x000001001c1c7824 */ /* 0x008fce00078e0212 */
[----:B------:R0:W-:Y:S04]  /*192d0*/  STL.64 [R1+0xa0], R12 ;  /* 0x0000a00c01007387 */ /* 0x0001e80000100a00 */
[----:B------:R1:W-:Y:S01]  /*192e0*/  STL.64 [R1+0xa8], R14 ;  /* 0x0000a80e01007387 */ /* 0x0003e20000100a00 */
[----:B0-----:R-:W-:Y:S02]  /*192f0*/  F2FP.F16.E4M3.UNPACK_B R12, R21 ;  /* 0x00000015ff0c723e */ /* 0x001fe400020006ff */
[----:B------:R-:W-:Y:S02]  /*19300*/  F2FP.F16.E4M3.UNPACK_B R13, R22 ;  /* 0x00000016ff0d723e */ /* 0x000fe400020006ff */
[----:B-1----:R-:W-:Y:S01]  /*19310*/  F2FP.F16.E4M3.UNPACK_B R15, R28 ;  /* 0x0000001cff0f723e */ /* 0x002fe200020006ff */
[----:B----4-:R-:W-:-:S05]  /*19320*/  IMAD R23, R23, 0x100, R17 ;  /* 0x0000010017177824 */ /* 0x010fca00078e0211 */
[----:B------:R-:W-:-:S07]  /*19330*/  F2FP.F16.E4M3.UNPACK_B R14, R23 ;  /* 0x00000017ff0e723e */ /* 0x000fce00020006ff */
[----:B--2---:R-:W-:-:S15]  /*19340*/  HMMA.16816.F32 R4, R12, R8, R4 ;  /* 0x000000080c04723c */ /* 0x004fde0000001804 */
[----:B------:R-:W-:-:S04]  /*19350*/  NOP ;  /* 0x0000000000007918 */ /* 0x000fc80000000000 */
[----:B------:R-:W-:Y:S04]  /*19360*/  STL.64 [R1+0x210], R4 ;  /* 0x0002100401007387 */ /* 0x000fe80000100a00 */
[----:B------:R0:W-:Y:S04]  /*19370*/  STL.64 [R1+0x218], R6 ;  /* 0x0002180601007387 */ /* 0x0001e80000100a00 */
[----:B0-----:R-:W2:Y:S04]  /*19380*/  LDL.LU.64 R6, [R1+0x1648] ;  /* 0x0016480001067983 */ /* 0x001ea80000300a00 */
[----:B------:R-:W3:Y:S04]  /*19390*/  LDL.LU.64 R4, [R1+0x1640] ;  /* 0x0016400001047983 */ /* 0x000ee80000300a00 */
[----:B------:R0:W-:Y:S04]  /*193a0*/  STL.64 [R1+0x1618], R8 ;  /* 0x0016180801007387 */ /* 0x0001e80000100a00 */
[----:B0-----:R-:W4:Y:S04]  /*193b0*/  LDL.LU.64 R8, [R1+0x90] ;  /* 0x0000900001087983 */ /* 0x001f280000300a00 */
[----:B------:R-:W4:Y:S01]  /*193c0*/  LDL.LU.64 R10, [R1+0x98] ;  /* 0x00009800010a7983 */ /* 0x000f220000300a00 */
        /* <DEDUP_REMOVED lines=11> */
[----:B------:R-:W3:Y:S04]  /*19480*/  LDL.LU.64 R24, [R1+0x1620] ;  /* 0x0016200001187983 */ /* 0x000ee80000300a00 */
[----:B------:R-:W-:Y:S04]  /*19490*/  STL.64 [R1+0x1610], R6 ;  /* 0x0016100601007387 */ /* 0x000fe80000100a00 */
[----:B------:R0:W-:Y:S01]  /*194a0*/  STL.64 [R1+0x1608], R4 ;  /* 0x0016080401007387 */ /* 0x0001e20000100a00 */
[----:B------:R-:W-:Y:S01]  /*194b0*/  IMAD R28, R29, 0x100, R0 ;  /* 0x000001001d1c7824 */ /* 0x000fe200078e0200 */
[----:B----4-:R-:W-:Y:S02]  /*194c0*/  HMMA.16816.F32 R12, R12, R2, R8 ;  /* 0x000000020c0c723c */ /* 0x010fe40000001808 */
[----:B0-----:R-:W4:Y:S04]  /*194d0*/  LDL.LU.64 R4, [R1+0x1e0] ;  /* 0x0001e00001047983 */ /* 0x001f280000300a00 */
[----:B------:R-:W4:Y:S04]  /*194e0*/  LDL.LU.64 R6, [R1+0x1e8] ;  /* 0x0001e80001067983 */ /* 0x000f280000300a00 */
[----:B------:R-:W4:Y:S01]  /*194f0*/  LDL.LU.64 R16, [R1+0x1d0] ;  /* 0x0001d00001107983 */ /* 0x000f220000300a00 */
[----:B---3--:R-:W-:-:S02]  /*19500*/  IMAD R21, R24, 0x100, R19 ;  /* 0x0000010018157824 */ /* 0x008fc400078e0213 */
[----:B--2---:R-:W-:Y:S01]  /*19510*/  IMAD R22, R26, 0x100, R25 ;  /* 0x000001001a167824 */ /* 0x004fe200078e0219 */
[----:B------:R-:W2:Y:S01]  /*19520*/  LDL.LU.64 R18, [R1+0x1d8] ;  /* 0x0001d80001127983 */ /* 0x000ea20000300a00 */
[----:B------:R-:W-:-:S03]  /*19530*/  IMAD R23, R20, 0x100, R27 ;  /* 0x0000010014177824 */ /* 0x000fc600078e021b */
[----:B------:R-:W3:Y:S04]  /*19540*/  LDL.LU.64 R24, [R1+0x1c0] ;  /* 0x0001c00001187983 */ /* 0x000ee80000300a00 */
[----:B------:R-:W3:Y:S04]  /*19550*/  LDL.LU.64 R26, [R1+0x1c8] ;  /* 0x0001c800011a7983 */ /* 0x000ee80000300a00 */
[----:B------:R-:W2:Y:S04]  /*19560*/  LDL.LU R20, [R1+0x5ac] ;  /* 0x0005ac0001147983 */ /* 0x000ea80000300800 */
[----:B------:R-:W2:Y:S04]  /*19570*/  LDL.LU R0, [R1+0x5a8] ;  /* 0x0005a80001007983 */ /* 0x000ea80000300800 */
[----:B------:R-:W4:Y:S04]  /*19580*/  LDL.LU.64 R8, [R1+0x1618] ;  /* 0x0016180001087983 */ /* 0x000f280000300a00 */
[----:B------:R0:W-:Y:S04]  /*19590*/  STL [R1+0x15f4], R2 ;  /* 0x0015f40201007387 */ /* 0x0001e80000100800 */
[----:B0-----:R-:W2:Y:S04]  /*195a0*/  LDL.LU R2, [R1+0x5b4] ;  /* 0x0005b40001027983 */ /* 0x001ea80000300800 */
[----:B------:R0:W-:Y:S04]  /*195b0*/  STL.64 [R1+0x90], R12 ;  /* 0x0000900c01007387 */ /* 0x0001e80000100a00 */
[----:B------:R1:W-:Y:S01]  /*195c0*/  STL.64 [R1+0x98], R14 ;  /* 0x0000980e01007387 */ /* 0x0003e20000100a00 */
[----:B0-----:R-:W-:-:S02]  /*195d0*/  F2FP.F16.E4M3.UNPACK_B R12, R21 ;  /* 0x00000015ff0c723e */ /* 0x001fc400020006ff */
[----:B------:R-:W-:Y:S02]  /*195e0*/  F2FP.F16.E4M3.UNPACK_B R13, R22 ;  /* 0x00000016ff0d723e */ /* 0x000fe400020006ff */
[----:B-1----:R-:W-:Y:S02]  /*195f0*/  F2FP.F16.E4M3.UNPACK_B R14, R23 ;  /* 0x00000017ff0e723e */ /* 0x002fe400020006ff */
[----:B------:R-:W-:Y:S01]  /*19600*/  F2FP.F16.E4M3.UNPACK_B R15, R28 ;  /* 0x0000001cff0f723e */ /* 0x000fe200020006ff */
[----:B------:R0:W-:Y:S04]  /*19610*/  STL [R1+0x15f0], R3 ;  /* 0x0015f00301007387 */ /* 0x0001e80000100800 */
[----:B0-----:R-:W2:Y:S04]  /*19620*/  LDL.LU R3, [R1+0x5bc] ;  /* 0x0005bc0001037983 */ /* 0x001ea80000300800 */
[----:B------:R-:W2:Y:S04]  /*19630*/  LDL.LU R23, [R1+0x5b0] ;  /* 0x0005b00001177983 */ /* 0x000ea80000300800 */
[----:B------:R-:W2:Y:S01]  /*19640*/  LDL.LU R28, [R1+0x5b8] ;  /* 0x0005b800011c7983 */ /* 0x000ea20000300800 */
[----:B----4-:R-:W-:-:S15]  /*19650*/  HMMA.16816.F32 R4, R12, R8, R4 ;  /* 0x000000080c04723c */ /* 0x010fde0000001804 */
[----:B------:R-:W-:-:S04]  /*19660*/  NOP ;  /* 0x0000000000007918 */ /* 0x000fc80000000000 */
        /* <DEDUP_REMOVED lines=9> */
[----:B------:R-:W4:Y:S01]  /*19700*/  LDL.LU.64 R16, [R1+0x15f8] ;  /* 0x0015f80001107983 */ /* 0x000f220000300a00 */
[----:B---3--:R-:W-:Y:S01]  /*19710*/  HMMA.16816.F32 R24, R12, R4, R24 ;  /* 0x000000040c18723c */ /* 0x008fe20000001818 */
[----:B----4-:R-:W-:-:S02]  /*19720*/  IMAD R21, R17, 0x100, R16 ;  /* 0x0000010011157824 */ /* 0x010fc400078e0210 */
[----:B------:R-:W3:-:S15]  /*19730*/  LDL.LU R16, [R1+0x5c4] ;  /* 0x0005c40001107983 */ /* 0x000ede0000300800 */
[----:B------:R-:W-:Y:S01]  /*19740*/  NOP ;  /* 0x0000000000007918 */ /* 0x000fe20000000000 */
[----:B------:R-:W-:Y:S04]  /*19750*/  STL.64 [R1+0x1c0], R24 ;  /* 0x0001c01801007387 */ /* 0x000fe80000100a00 */
[----:B------:R-:W-:Y:S04]  /*19760*/  STL.64 [R1+0x1c8], R26 ;  /* 0x0001c81a01007387 */ /* 0x000fe80000100a00 */
[----:B------:R-:W3:Y:S04]  /*19770*/  LDL.LU R17, [R1+0x5c0] ;  /* 0x0005c00001117983 */ /* 0x000ee80000300800 */
[----:B--2---:R-:W-:Y:S04]  /*19780*/  STL.64 [R1+0x15d8], R18 ;  /* 0x0015d81201007387 */ /* 0x004fe80000100a00 */
[----:B---3--:R0:W-:Y:S04]  /*19790*/  STL.64 [R1+0x15d0], R16 ;  /* 0x0015d01001007387 */ /* 0x0081e80000100a00 */
[----:B0-----:R-:W2:Y:S04]  /*197a0*/  LDL.LU.64 R16, [R1+0x80] ;  /* 0x0000800001107983 */ /* 0x001ea80000300a00 */
[----:B------:R-:W2:Y:S04]  /*197b0*/  LDL.LU.64 R18, [R1+0x88] ;  /* 0x0000880001127983 */ /* 0x000ea80000300a00 */
[----:B------:R-:W3:Y:S04]  /*197c0*/  LDL.LU R24, [R1+0x5e4] ;  /* 0x0005e40001187983 */ /* 0x000ee80000300800 */
[----:B------:R-:W3:Y:S04]  /*197d0*/  LDL.LU R25, [R1+0x5e0] ;  /* 0x0005e00001197983 */ /* 0x000ee80000300800 */
[----:B------:R-:W4:Y:S04]  /*197e0*/  LDL.LU R26, [R1+0x5ec] ;  /* 0x0005ec00011a7983 */ /* 0x000f280000300800 */
[----:B------:R-:W4:Y:S01]  /*197f0*/  LDL.LU R27, [R1+0x5e8] ;  /* 0x0005e800011b7983 */ /* 0x000f220000300800 */
[----:B------:R-:W-:-:S02]  /*19800*/  IMAD R22, R0, 0x100, R20 ;  /* 0x0000010000167824 */ /* 0x000fc400078e0214 */
[----:B------:R-:W-:Y:S02]  /*19810*/  IMAD R23, R23, 0x100, R2 ;  /* 0x0000010017177824 */ /* 0x000fe400078e0202 */
[----:B------:R-:W-:Y:S01]  /*19820*/  IMAD R28, R28, 0x100, R3 ;  /* 0x000001001c1c7824 */ /* 0x000fe200078e0203 */
[----:B----4-:R-:W-:Y:S04]  /*19830*/  STL.64 [R1+0x1590], R26 ;  /* 0x0015901a01007387 */ /* 0x010fe80000100a00 */
[----:B---3--:R0:W-:Y:S04]  /*19840*/  STL.64 [R1+0x1588], R24 ;  /* 0x0015881801007387 */ /* 0x0081e80000100a00 */
[----:B------:R-:W3:Y:S04]  /*19850*/  LDL.LU R29, [R1+0x5f0] ;  /* 0x0005f000011d7983 */ /* 0x000ee80000300800 */
[----:B------:R-:W4:Y:S04]  /*19860*/  LDL.LU R10, [R1+0x5fc] ;  /* 0x0005fc00010a7983 */ /* 0x000f280000300800 */
[----:B------:R-:W4:Y:S04]  /*19870*/  LDL.LU R11, [R1+0x5f8] ;  /* 0x0005f800010b7983 */ /* 0x000f280000300800 */
[----:B0-----:R-:W2:Y:S04]  /*19880*/  LDL.LU.64 R24, [R1+0x1b0] ;  /* 0x0001b00001187983 */ /* 0x001ea80000300a00 */
[----:B------:R-:W2:Y:S04]  /*19890*/  LDL.LU.64 R26, [R1+0x1b8] ;  /* 0x0001b800011a7983 */ /* 0x000ea80000300a00 */
[----:B------:R-:W2:Y:S04]  /*198a0*/  LDL.LU R0, [R1+0x5d4] ;  /* 0x0005d40001007983 */ /* 0x000ea80000300800 */
[----:B------:R-:W2:Y:S04]  /*198b0*/  LDL.LU R20, [R1+0x5dc] ;  /* 0x0005dc0001147983 */ /* 0x000ea80000300800 */
[----:B------:R-:W2:Y:S04]  /*198c0*/  LDL.LU R2, [R1+0x15f4] ;  /* 0x0015f40001027983 */ /* 0x000ea80000300800 */
[----:B------:R-:W2:Y:S02]  /*198d0*/  LDL.LU R3, [R1+0x15f0] ;  /* 0x0015f00001037983 */ /* 0x000ea40000300800 */
[----:B--2---:R-:W-:Y:S02]  /*198e0*/  HMMA.16816.F32 R12, R12, R2, R16 ;  /* 0x000000020c0c723c */ /* 0x004fe40000001810 */
[----:B------:R-:W2:Y:S04]  /*198f0*/  LDL.LU.64 R16, [R1+0x190] ;  /* 0x0001900001107983 */ /* 0x000ea80000300a00 */
[----:B------:R-:W2:-:S13]  /*19900*/  LDL.LU.64 R18, [R1+0x198] ;  /* 0x0001980001127983 */ /* 0x000e9a0000300a00 */
[----:B------:R0:W-:Y:S04]  /*19910*/  STL.64 [R1+0x80], R12 ;  /* 0x0000800c01007387 */ /* 0x0001e80000100a00 */
[----:B------:R1:W-:Y:S01]  /*19920*/  STL.64 [R1+0x88], R14 ;  /* 0x0000880e01007387 */ /* 0x0003e20000100a00 */
[----:B0-----:R-:W-:Y:S02]  /*19930*/  F2FP.F16.E4M3.UNPACK_B R12, R21 ;  /* 0x00000015ff0c723e */ /* 0x001fe400020006ff */
[----:B------:R-:W-:Y:S02]  /*19940*/  F2FP.F16.E4M3.UNPACK_B R13, R22 ;  /* 0x00000016ff0d723e */ /* 0x000fe400020006ff */
[----:B-1----:R-:W-:Y:S02]  /*19950*/  F2FP.F16.E4M3.UNPACK_B R14, R23 ;  /* 0x00000017ff0e723e */ /* 0x002fe400020006ff */
[----:B------:R-:W-:-:S07]  /*19960*/  F2FP.F16.E4M3.UNPACK_B R15, R28 ;  /* 0x0000001cff0f723e */ /* 0x000fce00020006ff */
[C---:B------:R-:W-:Y:S01]  /*19970*/  HMMA.16816.F32 R24, R12.reuse, R8, R24 ;  /* 0x000000080c18723c */ /* 0x040fe20000001818 */
[----:B--2---:R-:W-:Y:S04]  /*19980*/  STL.64 [R1+0x15e8], R18 ;  /* 0x0015e81201007387 */ /* 0x004fe80000100a00 */
[----:B------:R0:W-:Y:S04]  /*19990*/  STL.64 [R1+0x15e0], R16 ;  /* 0x0015e01001007387 */ /* 0x0001e80000100a00 */
[----:B0-----:R-:W2:Y:S04]  /*199a0*/  LDL.LU.64 R16, [R1+0x1a0] ;  /* 0x0001a00001107983 */ /* 0x001ea80000300a00 */
[----:B------:R-:W2:Y:S04]  /*199b0*/  LDL.LU.64 R18, [R1+0x1a8] ;  /* 0x0001a80001127983 */ /* 0x000ea80000300a00 */
[----:B------:R-:W2:Y:S04]  /*199c0*/  LDL.LU R23, [R1+0x5d0] ;  /* 0x0005d00001177983 */ /* 0x000ea80000300800 */
[----:B------:R-:W2:Y:S04]  /*199d0*/  LDL.LU R28, [R1+0x5d8] ;  /* 0x0005d800011c7983 */ /* 0x000ea80000300800 */
[----:B----4-:R-:W-:Y:S04]  /*199e0*/  STL.64 [R1+0x15c0], R10 ;  /* 0x0015c00a01007387 */ /* 0x010fe80000100a00 */
[----:B------:R0:W-:Y:S04]  /*199f0*/  STL.64 [R1+0x15b8], R8 ;  /* 0x0015b80801007387 */ /* 0x0001e80000100a00 */
[----:B------:R1:W-:Y:S04]  /*19a00*/  STL.64 [R1+0x1b0], R24 ;  /* 0x0001b01801007387 */ /* 0x0003e80000100a00 */
[----:B------:R4:W-:Y:S04]  /*19a10*/  STL.64 [R1+0x1b8], R26 ;  /* 0x0001b81a01007387 */ /* 0x0009e80000100a00 */
[----:B0-----:R-:W2:Y:S04]  /*19a20*/  LDL.LU.64 R8, [R1+0x70] ;  /* 0x0000700001087983 */ /* 0x001ea80000300a00 */
[----:B------:R-:W2:Y:S04]  /*19a30*/  LDL.LU.64 R10, [R1+0x78] ;  /* 0x00007800010a7983 */ /* 0x000ea80000300a00 */
[----:B-1----:R-:W2:Y:S04]  /*19a40*/  LDL.LU.64 R24, [R1+0x160] ;  /* 0x0001600001187983 */ /* 0x002ea80000300a00 */
[----:B----4-:R-:W4:Y:S04]  /*19a50*/  LDL.LU.64 R26, [R1+0x168] ;  /* 0x00016800011a7983 */ /* 0x010f280000300a00 */
[----:B----4-:R-:W-:Y:S04]  /*19a60*/  STL.64 [R1+0x15a0], R26 ;  /* 0x0015a01a01007387 */ /* 0x010fe80000100a00 */
[----:B--2---:R0:W-:Y:S04]  /*19a70*/  STL.64 [R1+0x1598], R24 ;  /* 0x0015981801007387 */ /* 0x0041e80000100a00 */
[----:B0-----:R-:W2:Y:S04]  /*19a80*/  LDL.LU.64 R24, [R1+0x170] ;  /* 0x0001700001187983 */ /* 0x001ea80000300a00 */
[----:B------:R-:W4:Y:S01]  /*19a90*/  LDL.LU.64 R26, [R1+0x178] ;  /* 0x00017800011a7983 */ /* 0x000f220000300a00 */
[C---:B------:R-:W-:Y:S03]  /*19aa0*/  HMMA.16816.F32 R16, R12.reuse, R6, R16 ;  /* 0x000000060c10723c */ /* 0x040fe60000001810 */
[----:B----4-:R-:W-:Y:S04]  /*19ab0*/  STL.64 [R1+0x15b0], R26 ;  /* 0x0015b01a01007387 */ /* 0x010fe80000100a00 */
[----:B--2---:R0:W-:Y:S04]  /*19ac0*/  STL.64 [R1+0x15a8], R24 ;  /* 0x0015a81801007387 */ /* 0x0041e80000100a00 */
[----:B0-----:R-:W2:Y:S04]  /*19ad0*/  LDL.LU.64 R24, [R1+0x180] ;  /* 0x0001800001187983 */ /* 0x001ea80000300a00 */
[----:B------:R-:W2:Y:S04]  /*19ae0*/  LDL.LU.64 R26, [R1+0x188] ;  /* 0x00018800011a7983 */ /* 0x000ea80000300a00 */
[----:B------:R-:W-:Y:S04]  /*19af0*/  STL.64 [R1+0x1a0], R16 ;  /* 0x0001a01001007387 */ /* 0x000fe80000100a00 */
[----:B------:R0:W-:Y:S04]  /*19b00*/  STL.64 [R1+0x1a8], R18 ;  /* 0x0001a81201007387 */ /* 0x0001e80000100a00 */
[----:B0-----:R-:W4:Y:S04]  /*19b10*/  LDL.LU.64 R18, [R1+0x15e8] ;  /* 0x0015e80001127983 */ /* 0x001f280000300a00 */
[----:B------:R-:W4:Y:S02]  /*19b20*/  LDL.LU.64 R16, [R1+0x15e0] ;  /* 0x0015e00001107983 */ /* 0x000f240000300a00 */
[----:B----4-:R-:W-:-:S15]  /*19b30*/  HMMA.16816.F32 R16, R12, R4, R16 ;  /* 0x000000040c10723c */ /* 0x010fde0000001810 */
[----:B------:R-:W-:-:S04]  /*19b40*/  NOP ;  /* 0x0000000000007918 */ /* 0x000fc80000000000 */
[----:B------:R-:W-:Y:S04]  /*19b50*/  STL.64 [R1+0x190], R16 ;  /* 0x0001901001007387 */ /* 0x000fe80000100a00 */
[----:B------:R0:W-:Y:S04]  /*19b60*/  STL.64 [R1+0x198], R18 ;  /* 0x0001981201007387 */ /* 0x0001e80000100a00 */
[----:B0-----:R-:W4:Y:S04]  /*19b70*/  LDL.LU.64 R18, [R1+0x15d8] ;  /* 0x0015d80001127983 */ /* 0x001f280000300a00 */
[----:B------:R-:W2:Y:S01]  /*19b80*/  LDL.LU.64 R16, [R1+0x15d0] ;  /* 0x0015d00001107983 */ /* 0x000ea20000300a00 */
[----:B------:R-:W-:-:S02]  /*19b90*/  IMAD R23, R23, 0x100, R0 ;  /* 0x0000010017177824 */ /* 0x000fc400078e0200 */
[----:B------:R-:W-:Y:S01]  /*19ba0*/  IMAD R28, R28, 0x100, R20 ;  /* 0x000001001c1c7824 */ /* 0x000fe200078e0214 */
[----:B------:R-:W-:Y:S01]  /*19bb0*/  HMMA.16816.F32 R12, R12, R2, R8 ;  /* 0x000000020c0c723c */ /* 0x000fe20000001808 */
[----:B----4-:R-:W-:Y:S02]  /*19bc0*/  IMAD R22, R18, 0x100, R19 ;  /* 0x0000010012167824 */ /* 0x010fe400078e0213 */
[----:B--2---:R-:W-:Y:S02]  /*19bd0*/  IMAD R21, R17, 0x100, R16 ;  /* 0x0000010011157824 */ /* 0x004fe400078e0210 */
[----:B------:R-:W2:Y:S04]  /*19be0*/  LDL.LU.64 R16, [R1+0x60] ;  /* 0x0000600001107983 */ /* 0x000ea80000300a00 */
[----:B------:R-:W2:Y:S04]  /*19bf0*/  LDL.LU.64 R18, [R1+0x68] ;  /* 0x0000680001127983 */ /* 0x000ea80000300a00 */
[----:B------:R-:W4:Y:S04]  /*19c00*/  LDL.LU R0, [R1+0x15cc] ;  /* 0x0015cc0001007983 */ /* 0x000f280000300800 */
[----:B------:R-:W2:Y:S04]  /*19c10*/  LDL.LU R20, [R1+0x15c8] ;  /* 0x0015c80001147983 */ /* 0x000ea80000300800 */
[----:B------:R-:W2:Y:S04]  /*19c20*/  LDL.LU.64 R10, [R1+0x15c0] ;  /* 0x0015c000010a7983 */ /* 0x000ea80000300a00 */
[----:B------:R-:W2:Y:S04]  /*19c30*/  LDL.LU.64 R8, [R1+0x15b8] ;  /* 0x0015b80001087983 */ /* 0x000ea80000300a00 */
[----:B------:R0:W-:Y:S04]  /*19c40*/  STL.64 [R1+0x70], R12 ;  /* 0x0000700c01007387 */ /* 0x0001e80000100a00 */
[----:B------:R1:W-:Y:S01]  /*19c50*/  STL.64 [R1+0x78], R14 ;  /* 0x0000780e01007387 */ /* 0x0003e20000100a00 */
[----:B0-----:R-:W-:-:S02]  /*19c60*/  F2FP.F16.E4M3.UNPACK_B R12, R21 ;  /* 0x00000015ff0c723e */ /* 0x001fc400020006ff */
[----:B------:R-:W-:Y:S02]  /*19c70*/  F2FP.F16.E4M3.UNPACK_B R13, R22 ;  /* 0x00000016ff0d723e */ /* 0x000fe400020006ff */
[----:B-1----:R-:W-:Y:S02]  /*19c80*/  F2FP.F16.E4M3.UNPACK_B R14, R23 ;  /* 0x00000017ff0e723e */ /* 0x002fe400020006ff */
[----:B------:R-:W-:Y:S01]  /*19c90*/  F2FP.F16.E4M3.UNPACK_B R15, R28 ;  /* 0x0000001cff0f723e */ /* 0x000fe200020006ff */
[----:B------:R-:W3:Y:S06]  /*19ca0*/  LDL.LU R23, [R1+0x5f4] ;  /* 0x0005f40001177983 */ /* 0x000eec0000300800 */
        /* <DEDUP_REMOVED lines=17> */
[----:B------:R-:W4:Y:S01]  /*19dc0*/  LDL.LU.64 R24, [R1+0x1588] ;  /* 0x0015880001187983 */ /* 0x000f220000300a00 */
[----:B------:R-:W-:Y:S01]  /*19dd0*/  HMMA.16816.F32 R12, R12, R2, R16 ;  /* 0x000000020c0c723c */ /* 0x000fe20000001810 */
[----:B---3--:R-:W-:-:S02]  /*19de0*/  IMAD R23, R29, 0x100, R23 ;  /* 0x000001001d177824 */ /* 0x008fc400078e0217 */
[----:B------:R-:W-:Y:S02]  /*19df0*/  IMAD R28, R11, 0x100, R10 ;  /* 0x000001000b1c7824 */ /* 0x000fe400078e020a */
[----:B--2---:R-:W-:Y:S02]  /*19e00*/  IMAD R22, R27, 0x100, R26 ;  /* 0x000001001b167824 */ /* 0x004fe400078e021a */
[----:B----4-:R-:W-:Y:S02]  /*19e10*/  IMAD R21, R25, 0x100, R24 ;  /* 0x0000010019157824 */ /* 0x010fe400078e0218 */
[----:B------:R-:W2:Y:S04]  /*19e20*/  LDL.LU.64 R24, [R1+0x50] ;  /* 0x0000500001187983 */ /* 0x000ea80000300a00 */
[----:B------:R-:W2:Y:S06]  /*19e30*/  LDL.LU.64 R26, [R1+0x58] ;  /* 0x00005800011a7983 */ /* 0x000eac0000300a00 */
[----:B------:R-:W-:-:S02]  /*19e40*/  IMAD.MOV.U32 R17, RZ, RZ, R12 ;  /* 0x000000ffff117224 */ /* 0x000fc400078e000c */
[----:B------:R-:W-:Y:S02]  /*19e50*/  IMAD.MOV.U32 R16, RZ, RZ, R13 ;  /* 0x000000ffff107224 */ /* 0x000fe400078e000d */
[----:B------:R-:W-:Y:S02]  /*19e60*/  IMAD.MOV.U32 R11, RZ, RZ, R14 ;  /* 0x000000ffff0b7224 */ /* 0x000fe400078e000e */
[----:B------:R-:W-:Y:S01]  /*19e70*/  IMAD.MOV.U32 R10, RZ, RZ, R15 ;  /* 0x000000ffff0a7224 */ /* 0x000fe200078e000f */
[----:B------:R-:W-:Y:S02]  /*19e80*/  F2FP.F16.E4M3.UNPACK_B R12, R21 ;  /* 0x00000015ff0c723e */ /* 0x000fe400020006ff */
[----:B------:R-:W-:Y:S02]  /*19e90*/  F2FP.F16.E4M3.UNPACK_B R13, R22 ;  /* 0x00000016ff0d723e */ /* 0x000fe400020006ff */
[----:B------:R-:W-:Y:S02]  /*19ea0*/  F2FP.F16.E4M3.UNPACK_B R14, R23 ;  /* 0x00000017ff0e723e */ /* 0x000fe400020006ff */
[----:B------:R-:W-:Y:S01]  /*19eb0*/  F2FP.F16.E4M3.UNPACK_B R15, R28 ;  /* 0x0000001cff0f723e */ /* 0x000fe200020006ff */
[----:B------:R-:W-:Y:S04]  /*19ec0*/  STL [R1+0x120c], R10 ;  /* 0x00120c0a01007387 */ /* 0x000fe80000100800 */
[----:B------:R-:W-:Y:S04]  /*19ed0*/  STL [R1+0x1208], R11 ;  /* 0x0012080b01007387 */ /* 0x000fe80000100800 */
[----:B------:R-:W3:Y:S04]  /*19ee0*/  LDL.LU R21, [R1+0x618] ;  /* 0x0006180001157983 */ /* 0x000ee80000300800 */
[----:B------:R-:W3:Y:S04]  /*19ef0*/  LDL.LU R22, [R1+0x61c] ;  /* 0x00061c0001167983 */ /* 0x000ee80000300800 */
[----:B------:R-:W4:Y:S01]  /*19f00*/  LDL.LU R23, [R1+0x610] ;  /* 0x0006100001177983 */ /* 0x000f220000300800 */
[----:B--2---:R-:W-:-:S15]  /*19f10*/  HMMA.16816.F32 R24, R12, R8, R24 ;  /* 0x000000080c18723c */ /* 0x004fde0000001818 */
[----:B------:R-:W-:-:S04]  /*19f20*/  NOP ;  /* 0x0000000000007918 */ /* 0x000fc80000000000 */
[----:B------:R-:W-:Y:S02]  /*19f30*/  IMAD.MOV.U32 R29, RZ, RZ, R24 ;  /* 0x000000ffff1d7224 */ /* 0x000fe400078e0018 */
[----:B------:R-:W-:Y:S02]  /*19f40*/  IMAD.MOV.U32 R28, RZ, RZ, R25 ;  /* 0x000000ffff1c7224 */ /* 0x000fe400078e0019 */
[----:B------:R-:W-:Y:S02]  /*19f50*/  IMAD.MOV.U32 R19, RZ, RZ, R26 ;  /* 0x000000ffff137224 */ /* 0x000fe400078e001a */
[----:B------:R-:W-:Y:S01]  /*19f60*/  IMAD.MOV.U32 R18, RZ, RZ, R27 ;  /* 0x000000ffff127224 */ /* 0x000fe200078e001b */
[----:B------:R-:W2:Y:S04]  /*19f70*/  LDL.LU.64 R24, [R1+0x20] ;  /* 0x0000200001187983 */ /* 0x000ea80000300a00 */
[----:B------:R-:W2:Y:S04]  /*19f80*/  LDL.LU.64 R26, [R1+0x28] ;  /* 0x00002800011a7983 */ /* 0x000ea80000300a00 */
[----:B--2---:R-:W-:Y:S04]  /*19f90*/  STL.64 [R1+0x1580], R26 ;  /* 0x0015801a01007387 */ /* 0x004fe80000100a00 */
[----:B------:R0:W-:Y:S04]  /*19fa0*/  STL.64 [R1+0x1578], R24 ;  /* 0x0015781801007387 */ /* 0x0001e80000100a00 */
[----:B0-----:R-:W2:Y:S04]  /*19fb0*/  LDL.LU.64 R24, [R1+0x30] ;  /* 0x0000300001187983 */ /* 0x001ea80000300a00 */
[----:B------:R-:W2:Y:S04]  /*19fc0*/  LDL.LU.64 R26, [R1+0x38] ;  /* 0x00003800011a7983 */ /* 0x000ea80000300a00 */
[----:B------:R-:W3:Y:S04]  /*19fd0*/  LDL.LU.64 R8, [R1+0x10] ;  /* 0x0000100001087983 */ /* 0x000ee80000300a00 */
[----:B------:R-:W3:Y:S04]  /*19fe0*/  LDL.LU.64 R10, [R1+0x18] ;  /* 0x00001800010a7983 */ /* 0x000ee80000300a00 */
[----:B------:R0:W-:Y:S04]  /*19ff0*/  STL [R1+0x1258], R28 ;  /* 0x0012581c01007387 */ /* 0x0001e80000100800 */
[----:B0-----:R-:W4:Y:S04]  /*1a000*/  LDL.LU R28, [R1+0x614] ;  /* 0x00061400011c7983 */ /* 0x001f280000300800 */
[----:B------:R0:W-:Y:S04]  /*1a010*/  STL [R1+0x1210], R29 ;  /* 0x0012101d01007387 */ /* 0x0001e80000100800 */
[----:B0-----:R-:W3:Y:S04]  /*1a020*/  LDL.LU R29, [R1+0x608] ;  /* 0x00060800011d7983 */ /* 0x001ee80000300800 */
[----:B------:R0:W-:Y:S04]  /*1a030*/  STL.64 [R1+0x11d0], R18 ;  /* 0x0011d01201007387 */ /* 0x0001e80000100a00 */
[----:B------:R1:W-:Y:S01]  /*1a040*/  STL.64 [R1+0x11c8], R16 ;  /* 0x0011c81001007387 */ /* 0x0003e20000100a00 */
[----:B0-----:R-:W-:-:S03]  /*1a050*/  IMAD.MOV.U32 R18, RZ, RZ, R20 ;  /* 0x000000ffff127224 */ /* 0x001fc600078e0014 */
[----:B-1----:R-:W3:Y:S04]  /*1a060*/  LDL.LU R16, [R1+0x40] ;  /* 0x0000400001107983 */ /* 0x002ee80000300800 */
[----:B------:R-:W3:Y:S01]  /*1a070*/  LDL.LU R17, [R1+0x44] ;  /* 0x0000440001117983 */ /* 0x000ee20000300800 */
[----:B------:R-:W-:Y:S01]  /*1a080*/  IMAD.MOV.U32 R19, RZ, RZ, R0 ;  /* 0x000000ffff137224 */ /* 0x000fe200078e0000 */
[----:B--2---:R-:W-:-:S15]  /*1a090*/  HMMA.16816.F32 R24, R12, R6, R24 ;  /* 0x000000060c18723c */ /* 0x004fde0000001818 */
[----:B------:R-:W-:-:S04]  /*1a0a0*/  NOP ;  /* 0x0000000000007918 */ /* 0x000fc80000000000 */
[----:B------:R-:W-:Y:S01]  /*1a0b0*/  IMAD.MOV.U32 R20, RZ, RZ, R26 ;  /* 0x000000ffff147224 */ /* 0x000fe200078e001a */
[----:B------:R0:W-:Y:S01]  /*1a0c0*/  STL.64 [R1+0x30], R24 ;  /* 0x0000301801007387 */ /* 0x0001e20000100a00 */
[----:B------:R-:W-:-:S03]  /*1a0d0*/  IMAD.MOV.U32 R0, RZ, RZ, R27 ;  /* 0x000000ffff007224 */ /* 0x000fc600078e001b */
[----:B------:R-:W2:Y:S04]  /*1a0e0*/  LDL.LU.64 R26, [R1+0x1580] ;  /* 0x00158000011a7983 */ /* 0x000ea80000300a00 */
[----:B0-----:R-:W2:Y:S04]  /*1a0f0*/  LDL.LU.64 R24, [R1+0x1578] ;  /* 0x0015780001187983 */ /* 0x001ea80000300a00 */
[----:B------:R-:W3:Y:S04]  /*1a100*/  LDL.LU R6, [R1+0x600] ;  /* 0x0006000001067983 */ /* 0x000ee80000300800 */
[----:B------:R-:W3:Y:S04]  /*1a110*/  LDL.LU R7, [R1+0x60c] ;  /* 0x00060c0001077983 */ /* 0x000ee80000300800 */
[----:B------:R0:W-:Y:S04]  /*1a120*/  STL [R1+0x1260], R0 ;  /* 0x0012600001007387 */ /* 0x0001e80000100800 */
[----:B0-----:R-:W3:Y:S04]  /*1a130*/  LDL.LU R0, [R1+0x604] ;  /* 0x0006040001007983 */ /* 0x001ee80000300800 */
[----:B------:R-:W-:Y:S01]  /*1a140*/  STL [R1+0x125c], R20 ;  /* 0x00125c1401007387 */ /* 0x000fe20000100800 */
[----:B--2---:R-:W-:-:S15]  /*1a150*/  HMMA.16816.F32 R24, R12, R4, R24 ;  /* 0x000000040c18723c */ /* 0x004fde0000001818 */
[----:B------:R-:W-:-:S04]  /*1a160*/  NOP ;  /* 0x0000000000007918 */ /* 0x000fc80000000000 */
[----:B------:R-:W-:Y:S04]  /*1a170*/  STL.64 [R1+0x20], R24 ;  /* 0x0000201801007387 */ /* 0x000fe80000100a00 */
[----:B------:R0:W-:Y:S04]  /*1a180*/  STL.64 [R1+0x28], R26 ;  /* 0x0000281a01007387 */ /* 0x0001e80000100a00 */
[----:B0-----:R-:W2:Y:S04]  /*1a190*/  LDL.LU.64 R26, [R1+0x1570] ;  /* 0x00157000011a7983 */ /* 0x001ea80000300a00 */
[----:B------:R-:W2:Y:S01]  /*1a1a0*/  LDL.LU.64 R24, [R1+0x1568] ;  /* 0x0015680001187983 */ /* 0x000ea20000300a00 */
[----:B---3--:R-:W-:Y:S01]  /*1a1b0*/  HMMA.16816.F32 R8, R12, R2, R8 ;  /* 0x000000020c08723c */ /* 0x008fe20000001808 */
[----:B------:R-:W-:-:S02]  /*1a1c0*/  IMAD R4, R6, 0x100, R0 ;  /* 0x0000010006047824 */ /* 0x000fc400078e0200 */
[----:B----4-:R-:W-:-:S05]  /*1a1d0*/  IMAD R6, R23, 0x100, R28 ;  /* 0x0000010017067824 */ /* 0x010fca00078e021c */
[----:B------:R-:W-:-:S11]  /*1a1e0*/  F2FP.F16.E4M3.UNPACK_B R14, R6 ;  /* 0x00000006ff0e723e */ /* 0x000fd600020006ff */
[----:B------:R0:W-:Y:S04]  /*1a1f0*/  STL.64 [R1+0x10], R8 ;  /* 0x0000100801007387 */ /* 0x0001e80000100a00 */
[----:B------:R1:W-:Y:S01]  /*1a200*/  STL.64 [R1+0x18], R10 ;  /* 0x0000180a01007387 */ /* 0x0003e20000100a00 */
[----:B------:R-:W-:Y:S02]  /*1a210*/  IMAD R5, R29, 0x100, R7 ;  /* 0x000001001d057824 */ /* 0x000fe400078e0207 */
[----:B------:R-:W-:Y:S01]  /*1a220*/  IMAD R7, R21, 0x100, R22 ;  /* 0x0000010015077824 */ /* 0x000fe200078e0216 */
[----:B--2---:R-:W-:Y:S02]  /*1a230*/  F2FP.F16.E4M3.UNPACK_B R6, R26.H1 ;  /* 0x0000001aff06723e */ /* 0x004fe400030006ff */
[----:B------:R-:W2:Y:S01]  /*1a240*/  LDL.LU R26, [R1+0x644] ;  /* 0x00064400011a7983 */ /* 0x000ea20000300800 */
[----:B------:R-:W-:-:S02]  /*1a250*/  F2FP.F16.E4M3.UNPACK_B R12, R4 ;  /* 0x00000004ff0c723e */ /* 0x000fc400020006ff */
[----:B------:R-:W-:Y:S02]  /*1a260*/  F2FP.F16.E4M3.UNPACK_B R13, R5 ;  /* 0x00000005ff0d723e */ /* 0x000fe400020006ff */
[----:B------:R-:W-:Y:S02]  /*1a270*/  F2FP.F16.E4M3.UNPACK_B R15, R7 ;  /* 0x00000007ff0f723e */ /* 0x000fe400020006ff */
[----:B0-----:R-:W-:Y:S02]  /*1a280*/  F2FP.F16.E4M3.UNPACK_B R8, R24.H1 ;  /* 0x00000018ff08723e */ /* 0x001fe400030006ff */
[----:B------:R-:W-:-:S07]  /*1a290*/  F2FP.F16.E4M3.UNPACK_B R9, R25.H1 ;  /* 0x00000019ff09723e */ /* 0x000fce00030006ff */
[----:B------:R-:W-:Y:S01]  /*1a2a0*/  HMMA.16816.F32 R16, R12, R8, R16 ;  /* 0x000000080c10723c */ /* 0x000fe20000001810 */
[----:B--2---:R-:W-:-:S15]  /*1a2b0*/  STL [R1+0x1528], R26 ;  /* 0x0015281a01007387 */ /* 0x004fde0000100800 */
[----:B------:R-:W-:-:S03]  /*1a2c0*/  NOP ;  /* 0x0000000000007918 */ /* 0x000fc60000000000 */
[----:B------:R-:W-:Y:S04]  /*1a2d0*/  STL.64 [R1+0x40], R16 ;  /* 0x0000401001007387 */ /* 0x000fe80000100a00 */
[----:B------:R0:W-:Y:S04]  /*1a2e0*/  STL.64 [R1+0x48], R18 ;  /* 0x0000481201007387 */ /* 0x0001e80000100a00 */
[----:B------:R-:W2:Y:S04]  /*1a2f0*/  LDL.LU R25, [R1+0x640] ;  /* 0x0006400001197983 */ /* 0x000ea80000300800 */
[----:B--2---:R-:W-:Y:S04]  /*1a300*/  STL [R1+0x152c], R25 ;  /* 0x00152c1901007387 */ /* 0x004fe80000100800 */
[----:B------:R-:W2:Y:S04]  /*1a310*/  LDL.LU R20, [R1+0x64c] ;  /* 0x00064c0001147983 */ /* 0x000ea80000300800 */
[----:B--2---:R-:W-:Y:S04]  /*1a320*/  STL [R1+0x1530], R20 ;  /* 0x0015301401007387 */ /* 0x004fe80000100800 */
[----:B------:R-:W2:Y:S04]  /*1a330*/  LDL.LU R0, [R1+0x648] ;  /* 0x0006480001007983 */ /* 0x000ea80000300800 */
[----:B------:R-:W3:Y:S04]  /*1a340*/  LDL.LU R29, [R1+0x654] ;  /* 0x00065400011d7983 */ /* 0x000ee80000300800 */
[----:B------:R-:W3:Y:S04]  /*1a350*/  LDL.LU R28, [R1+0x650] ;  /* 0x00065000011c7983 */ /* 0x000ee80000300800 */
[----:B-1----:R-:W4:Y:S04]  /*1a360*/  LDL.LU R11, [R1+0x65c] ;  /* 0x00065c00010b7983 */ /* 0x002f280000300800 */
[----:B------:R-:W4:Y:S01]  /*1a370*/  LDL.LU R10, [R1+0x658] ;  /* 0x00065800010a7983 */ /* 0x000f220000300800 */
[----:B0-----:R-:W-:-:S03]  /*1a380*/  IMAD.MOV.U32 R19, RZ, RZ, R27 ;  /* 0x000000ffff137224 */ /* 0x001fc600078e001b */
[----:B----4-:R-:W-:Y:S04]  /*1a390*/  STL.64 [R1+0x1520], R10 ;  /* 0x0015200a01007387 */ /* 0x010fe80000100a00 */
[----:B------:R0:W-:Y:S04]  /*1a3a0*/  STL.64 [R1+0x1518], R8 ;  /* 0x0015180801007387 */ /* 0x0001e80000100a00 */
[----:B------:R-:W4:Y:S04]  /*1a3b0*/  LDL.LU R16, [R1+0x3a0] ;  /* 0x0003a00001107983 */ /* 0x000f280000300800 */
[----:B------:R-:W4:Y:S04]  /*1a3c0*/  LDL.LU R17, [R1+0x3a4] ;  /* 0x0003a40001117983 */ /* 0x000f280000300800 */
[----:B------:R-:W2:Y:S04]  /*1a3d0*/  LDL.LU R18, [R1+0x3a8] ;  /* 0x0003a80001127983 */ /* 0x000ea80000300800 */
[----:B------:R-:W2:Y:S04]  /*1a3e0*/  LDL.LU R27, [R1+0x1560] ;  /* 0x00156000011b7983 */ /* 0x000ea80000300800 */
[----:B0-----:R-:W2:Y:S04]  /*1a3f0*/  LDL.LU R8, [R1+0x140] ;  /* 0x0001400001087983 */ /* 0x001ea80000300800 */
[----:B------:R-:W2:Y:S04]  /*1a400*/  LDL.LU R9, [R1+0x144] ;  /* 0x0001440001097983 */ /* 0x000ea80000300800 */
[----:B------:R-:W2:Y:S04]  /*1a410*/  LDL.LU R10, [R1+0x148] ;  /* 0x00014800010a7983 */ /* 0x000ea80000300800 */
[----:B------:R-:W2:Y:S04]  /*1a420*/  LDL.LU R11, [R1+0x14c] ;  /* 0x00014c00010b7983 */ /* 0x000ea80000300800 */
[----:B--2---:R-:W-:Y:S04]  /*1a430*/  STL.64 [R1+0x1540], R10 ;  /* 0x0015400a01007387 */ /* 0x004fe80000100a00 */
[----:B------:R0:W-:Y:S04]  /*1a440*/  STL.64 [R1+0x1538], R8 ;  /* 0x0015380801007387 */ /* 0x0001e80000100a00 */
        /* <DEDUP_REMOVED lines=10> */
[----:B------:R-:W2:Y:S04]  /*1a4f0*/  LDL.LU R4, [R1] ;  /* 0x0000000001047983 */ /* 0x000ea80000300800 */
        /* <DEDUP_REMOVED lines=10> */
[----:B------:R-:W-:Y:S04]  /*1a5a0*/  STL.64 [R1+0x14e0], R18 ;  /* 0x0014e01201007387 */ /* 0x000fe80000100a00 */
[----:B----4-:R0:W-:Y:S04]  /*1a5b0*/  STL.64 [R1+0x14d8], R16 ;  /* 0x0014d81001007387 */ /* 0x0101e80000100a00 */
[----:B0-----:R-:W4:Y:S04]  /*1a5c0*/  LDL.LU R16, [R1+0x130] ;  /* 0x0001300001107983 */ /* 0x001f280000300800 */
[----:B------:R-:W4:Y:S04]  /*1a5d0*/  LDL.LU R17, [R1+0x134] ;  /* 0x0001340001117983 */ /* 0x000f280000300800 */
[----:B------:R-:W2:Y:S01]  /*1a5e0*/  LDL.LU R18, [R1+0x138] ;  /* 0x0001380001127983 */ /* 0x000ea20000300800 */
[----:B------:R-:W-:-:S03]  /*1a5f0*/  IMAD.MOV.U32 R19, RZ, RZ, R27 ;  /* 0x000000ffff137224 */ /* 0x000fc600078e001b */
[----:B------:R-:W3:Y:S04]  /*1a600*/  LDL.LU R27, [R1+0x155c] ;  /* 0x00155c00011b7983 */ /* 0x000ee80000300800 */
[----:B--2---:R-:W-:Y:S04]  /*1a610*/  STL.64 [R1+0x14f0], R18 ;  /* 0x0014f01201007387 */ /* 0x004fe80000100a00 */
[----:B----4-:R0:W-:Y:S04]  /*1a620*/  STL.64 [R1+0x14e8], R16 ;  /* 0x0014e81001007387 */ /* 0x0101e80000100a00 */
[----:B0-----:R-:W2:Y:S04]  /*1a630*/  LDL.LU R16, [R1+0x3d0] ;  /* 0x0003d00001107983 */ /* 0x001ea80000300800 */
[----:B------:R-:W2:Y:S04]  /*1a640*/  LDL.LU R17, [R1+0x3d4] ;  /* 0x0003d40001117983 */ /* 0x000ea80000300800 */
[----:B------:R-:W4:Y:S04]  /*1a650*/  LDL.LU R18, [R1+0x3d8] ;  /* 0x0003d80001127983 */ /* 0x000f280000300800 */
[----:B------:R-:W4:Y:S04]  /*1a660*/  LDL.LU R19, [R1+0x3dc] ;  /* 0x0003dc0001137983 */ /* 0x000f280000300800 */
[----:B----4-:R-:W-:Y:S04]  /*1a670*/  STL.64 [R1+0x1500], R18 ;  /* 0x0015001201007387 */ /* 0x010fe80000100a00 */
[----:B--2---:R0:W-:Y:S04]  /*1a680*/  STL.64 [R1+0x14f8], R16 ;  /* 0x0014f81001007387 */ /* 0x0041e80000100a00 */
[----:B0-----:R-:W2:Y:S04]  /*1a690*/  LDL.LU R16, [R1+0x3e0] ;  /* 0x0003e00001107983 */ /* 0x001ea80000300800 */
[----:B------:R-:W2:Y:S04]  /*1a6a0*/  LDL.LU R17, [R1+0x3e4] ;  /* 0x0003e40001117983 */ /* 0x000ea80000300800 */
[----:B------:R-:W4:Y:S01]  /*1a6b0*/  LDL.LU R18, [R1+0x3e8] ;  /* 0x0003e80001127983 */ /* 0x000f220000300800 */
[----:B---3--:R-:W-:-:S03]  /*1a6c0*/  IMAD.MOV.U32 R19, RZ, RZ, R27 ;  /* 0x000000ffff137224 */ /* 0x008fc600078e001b */
[----:B------:R-:W3:Y:S02]  /*1a6d0*/  LDL.LU R27, [R1+0x1558] ;  /* 0x00155800011b7983 */ /* 0x000ee40000300800 */
[----:B---3--:R-:W-:-:S07]  /*1a6e0*/  F2FP.F16.E4M3.UNPACK_B R7, R27.H1 ;  /* 0x0000001bff07723e */ /* 0x008fce00030006ff */
[----:B------:R-:W-:Y:S01]  /*1a6f0*/  HMMA.16816.F32 R8, R12, R6, R8 ;  /* 0x000000060c08723c */ /* 0x000fe20000001808 */
[----:B----4-:R-:W-:Y:S04]  /*1a700*/  STL.64 [R1+0x1510], R18 ;  /* 0x0015101201007387 */ /* 0x010fe80000100a00 */
[----:B--2---:R0:W-:Y:S04]  /*1a710*/  STL.64 [R1+0x1508], R16 ;  /* 0x0015081001007387 */ /* 0x0041e80000100a00 */
[----:B0-----:R-:W2:Y:S04]  /*1a720*/  LDL.LU R16, [R1+0x3f0] ;  /* 0x0003f00001107983 */ /* 0x001ea80000300800 */
[----:B------:R-:W2:Y:S04]  /*1a730*/  LDL.LU R17, [R1+0x3f4] ;  /* 0x0003f40001117983 */ /* 0x000ea80000300800 */
[----:B------:R-:W2:Y:S04]  /*1a740*/  LDL.LU R18, [R1+0x3f8] ;  /* 0x0003f80001127983 */ /* 0x000ea80000300800 */
[----:B------:R-:W2:Y:S04]  /*1a750*/  LDL.LU R19, [R1+0x3fc] ;  /* 0x0003fc0001137983 */ /* 0x000ea80000300800 */
[----:B------:R-:W3:Y:S04]  /*1a760*/  LDL.LU R27, [R1+0x63c] ;  /* 0x00063c00011b7983 */ /* 0x000ee80000300800 */
[----:B------:R-:W-:Y:S04]  /*1a770*/  STL.64 [R1+0x150], R8 ;  /* 0x0001500801007387 */ /* 0x000fe80000100a00 */
[----:B------:R0:W-:Y:S04]  /*1a780*/  STL.64 [R1+0x158], R10 ;  /* 0x0001580a01007387 */ /* 0x0001e80000100a00 */
[----:B0-----:R-:W4:Y:S04]  /*1a790*/  LDL.LU.64 R10, [R1+0x1550] ;  /* 0x00155000010a7983 */ /* 0x001f280000300a00 */
[----:B------:R-:W4:Y:S01]  /*1a7a0*/  LDL.LU.64 R8, [R1+0x1548] ;  /* 0x0015480001087983 */ /* 0x000f220000300a00 */
[----:B------:R-:W-:-:S02]  /*1a7b0*/  F2FP.F16.E4M3.UNPACK_B R4, R4.H1 ;  /* 0x00000004ff04723e */ /* 0x000fc400030006ff */
[----:B------:R-:W-:-:S07]  /*1a7c0*/  F2FP.F16.E4M3.UNPACK_B R5, R5.H1 ;  /* 0x00000005ff05723e */ /* 0x000fce00030006ff */
[----:B----4-:R-:W-:-:S15]  /*1a7d0*/  HMMA.16816.F32 R8, R12, R4, R8 ;  /* 0x000000040c08723c */ /* 0x010fde0000001808 */
[----:B------:R-:W-:-:S04]  /*1a7e0*/  NOP ;  /* 0x0000000000007918 */ /* 0x000fc80000000000 */
[----:B------:R-:W-:Y:S04]  /*1a7f0*/  STL.64 [R1+0x400], R8 ;  /* 0x0004000801007387 */ /* 0x000fe80000100a00 */
[----:B------:R0:W-:Y:S04]  /*1a800*/  STL.64 [R1+0x408], R10 ;  /* 0x0004080a01007387 */ /* 0x0001e80000100a00 */
[----:B0-----:R-:W4:Y:S04]  /*1a810*/  LDL.LU.64 R10, [R1+0x1540] ;  /* 0x00154000010a7983 */ /* 0x001f280000300a00 */
[----:B------:R-:W4:Y:S01]  /*1a820*/  LDL.LU.64 R8, [R1+0x1538] ;  /* 0x0015380001087983 */ /* 0x000f220000300a00 */
[----:B------:R-:W-:-:S02]  /*1a830*/  F2FP.F16.E4M3.UNPACK_B R2, R2.H1 ;  /* 0x00000002ff02723e */ /* 0x000fc400030006ff */
[----:B------:R-:W-:Y:S01]  /*1a840*/  F2FP.F16.E4M3.UNPACK_B R3, R3.H1 ;  /* 0x00000003ff03723e */ /* 0x000fe200030006ff */
[----:B------:R-:W-:Y:S02]  /*1a850*/  IMAD R21, R21, 0x100, R20 ;  /* 0x0000010015157824 */ /* 0x000fe400078e0214 */
[----:B------:R-:W-:Y:S01]  /*1a860*/  IMAD R22, R22, 0x100, R25 ;  /* 0x0000010016167824 */ /* 0x000fe200078e0219 */
[----:B------:R-:W2:Y:S04]  /*1a870*/  LDL.LU R20, [R1+0x1530] ;  /* 0x0015300001147983 */ /* 0x000ea80000300800 */
[----:B------:R-:W2:Y:S01]  /*1a880*/  LDL.LU R25, [R1+0x152c] ;  /* 0x00152c0001197983 */ /* 0x000ea20000300800 */
[----:B------:R-:W-:-:S03]  /*1a890*/  IMAD R23, R23, 0x100, R26 ;  /* 0x0000010017177824 */ /* 0x000fc600078e021a */
[----:B------:R-:W2:Y:S01]  /*1a8a0*/  LDL.LU R26, [R1+0x1528] ;  /* 0x00152800011a7983 */ /* 0x000ea20000300800 */
[----:B---3--:R-:W-:Y:S01]  /*1a8b0*/  IMAD R24, R24, 0x100, R27 ;  /* 0x0000010018187824 */ /* 0x008fe200078e021b */
[----:B----4-:R-:W-:Y:S02]  /*1a8c0*/  HMMA.16816.F32 R12, R12, R2, R8 ;  /* 0x000000020c0c723c */ /* 0x010fe40000001808 */
[----:B------:R-:W3:Y:S04]  /*1a8d0*/  LDL.LU.64 R10, [R1+0x1520] ;  /* 0x00152000010a7983 */ /* 0x000ee80000300a00 */
[----:B------:R-:W2:-:S13]  /*1a8e0*/  LDL.LU.64 R8, [R1+0x1518] ;  /* 0x0015180001087983 */ /* 0x000e9a0000300a00 */
[----:B------:R0:W-:Y:S04]  /*1a8f0*/  STL.64 [R1+0x140], R12 ;  /* 0x0001400c01007387 */ /* 0x0001e80000100a00 */
[----:B------:R1:W-:Y:S01]  /*1a900*/  STL.64 [R1+0x148], R14 ;  /* 0x0001480e01007387 */ /* 0x0003e20000100a00 */
[----:B0-----:R-:W-:Y:S02]  /*1a910*/  F2FP.F16.E4M3.UNPACK_B R12, R21 ;  /* 0x00000015ff0c723e */ /* 0x001fe400020006ff */
[----:B------:R-:W-:Y:S02]  /*1a920*/  F2FP.F16.E4M3.UNPACK_B R13, R22 ;  /* 0x00000016ff0d723e */ /* 0x000fe400020006ff */
[----:B-1----:R-:W-:Y:S02]  /*1a930*/  F2FP.F16.E4M3.UNPACK_B R14, R23 ;  /* 0x00000017ff0e723e */ /* 0x002fe400020006ff */
        /* <DEDUP_REMOVED lines=18> */
[----:B------:R-:W2:Y:S01]  /*1aa60*/  LDL.LU.64 R16, [R1+0x14e8] ;  /* 0x0014e80001107983 */ /* 0x000ea20000300a00 */
[----:B------:R-:W-:-:S02]  /*1aa70*/  IMAD R21, R25, 0x100, R26 ;  /* 0x0000010019157824 */ /* 0x000fc400078e021a */
[----:B------:R-:W-:Y:S02]  /*1aa80*/  IMAD R22, R0, 0x100, R20 ;  /* 0x0000010000167824 */ /* 0x000fe400078e0214 */
[----:B------:R-:W-:Y:S02]  /*1aa90*/  IMAD R23, R28, 0x100, R29 ;  /* 0x000001001c177824 */ /* 0x000fe400078e021d */
[----:B---3--:R-:W-:Y:S01]  /*1aaa0*/  IMAD R24, R10, 0x100, R11 ;  /* 0x000001000a187824 */ /* 0x008fe200078e020b */
[----:B--2---:R-:W-:Y:S01]  /*1aab0*/  HMMA.16816.F32 R12, R12, R2, R16 ;  /* 0x000000020c0c723c */ /* 0x004fe20000001810 */
[----:B------:R-:W2:Y:S04]  /*1aac0*/  LDL.LU.64 R18, [R1+0x14e0] ;  /* 0x0014e00001127983 */ /* 0x000ea80000300a00 */
[----:B------:R-:W2:Y:S04]  /*1aad0*/  LDL.LU.64 R16, [R1+0x14d8] ;  /* 0x0014d80001107983 */ /* 0x000ea80000300a00 */
[----:B------:R-:W-:Y:S04]  /*1aae0*/  STL [R1+0x14cc], R2 ;  /* 0x0014cc0201007387 */ /* 0x000fe80000100800 */
[----:B------:R-:W-:Y:S06]  /*1aaf0*/  STL [R1+0x14c8], R3 ;  /* 0x0014c80301007387 */ /* 0x000fec0000100800 */
[----:B------:R0:W-:Y:S04]  /*1ab00*/  STL.64 [R1+0x130], R12 ;  /* 0x0001300c01007387 */ /* 0x0001e80000100a00 */
[----:B------:R1:W-:Y:S04]  /*1ab10*/  STL.64 [R1+0x138], R14 ;  /* 0x0001380e01007387 */ /* 0x0003e80000100a00 */
[----:B------:R-:W3:Y:S01]  /*1ab20*/  LDL.LU R20, [R1+0x3b0] ;  /* 0x0003b00001147983 */ /* 0x000ee20000300800 */
[----:B0-----:R-:W-:-:S02]  /*1ab30*/  F2FP.F16.E4M3.UNPACK_B R12, R21 ;  /* 0x00000015ff0c723e */ /* 0x001fc400020006ff */
[----:B------:R-:W-:Y:S01]  /*1ab40*/  F2FP.F16.E4M3.UNPACK_B R13, R22 ;  /* 0x00000016ff0d723e */ /* 0x000fe200020006ff */
[----:B------:R-:W3:Y:S01]  /*1ab50*/  LDL.LU R21, [R1+0x3b4] ;  /* 0x0003b40001157983 */ /* 0x000ee20000300800 */
[----:B-1----:R-:W-:-:S03]  /*1ab60*/  F2FP.F16.E4M3.UNPACK_B R14, R23 ;  /* 0x00000017ff0e723e */ /* 0x002fc600020006ff */
[----:B------:R-:W3:Y:S04]  /*1ab70*/  LDL.LU R22, [R1+0x3b8] ;  /* 0x0003b80001167983 */ /* 0x000ee80000300800 */
[----:B------:R-:W3:Y:S01]  /*1ab80*/  LDL.LU R23, [R1+0x3bc] ;  /* 0x0003bc0001177983 */ /* 0x000ee20000300800 */
[----:B------:R-:W-:-:S03]  /*1ab90*/  F2FP.F16.E4M3.UNPACK_B R15, R24 ;  /* 0x00000018ff0f723e */ /* 0x000fc600020006ff */
[----:B------:R-:W4:Y:S04]  /*1aba0*/  LDL.LU R24, [R1+0x3c0] ;  /* 0x0003c00001187983 */ /* 0x000f280000300800 */
[----:B------:R-:W4:Y:S04]  /*1abb0*/  LDL.LU R25, [R1+0x3c4] ;  /* 0x0003c40001197983 */ /* 0x000f280000300800 */
[----:B------:R-:W4:Y:S04]  /*1abc0*/  LDL.LU R26, [R1+0x3c8] ;  /* 0x0003c800011a7983 */ /* 0x000f280000300800 */
[----:B------:R-:W4:Y:S01]  /*1abd0*/  LDL.LU R27, [R1+0x3cc] ;  /* 0x0003cc00011b7983 */ /* 0x000f220000300800 */
[C---:B--2---:R-:W-:Y:S08]  /*1abe0*/  HMMA.16816.F32 R16, R12.reuse, R4, R16 ;  /* 0x000000040c10723c */ /* 0x044ff00000001810 */
[C---:B---3--:R-:W-:Y:S08]  /*1abf0*/  HMMA.16816.F32 R20, R12.reuse, R6, R20 ;  /* 0x000000060c14723c */ /* 0x048ff00000001814 */
[----:B----4-:R-:W-:-:S15]  /*1ac00*/  HMMA.16816.F32 R24, R12, R8, R24 ;  /* 0x000000080c18723c */ /* 0x010fde0000001818 */
[----:B------:R-:W-:-:S04]  /*1ac10*/  NOP ;  /* 0x0000000000007918 */ /* 0x000fc80000000000 */
[----:B------:R-:W-:Y:S04]  /*1ac20*/  STL.64 [R1+0x3c0], R24 ;  /* 0x0003c01801007387 */ /* 0x000fe80000100a00 */
[----:B------:R0:W-:Y:S04]  /*1ac30*/  STL.64 [R1+0x3c8], R26 ;  /* 0x0003c81a01007387 */ /* 0x0001e80000100a00 */
[----:B------:R-:W-:Y:S04]  /*1ac40*/  STL [R1+0x14d4], R14 ;  /* 0x0014d40e01007387 */ /* 0x000fe80000100800 */
[----:B------:R1:W-:Y:S04]  /*1ac50*/  STL.64 [R1+0x3b0], R20 ;  /* 0x0003b01401007387 */ /* 0x0003e80000100a00 */
[----:B------:R-:W-:Y:S04]  /*1ac60*/  STL.64 [R1+0x3b8], R22 ;  /* 0x0003b81601007387 */ /* 0x000fe80000100a00 */
[----:B------:R-:W-:Y:S04]  /*1ac70*/  STL [R1+0x14d0], R15 ;  /* 0x0014d00f01007387 */ /* 0x000fe80000100800 */
[----:B------:R2:W-:Y:S04]  /*1ac80*/  STL.64 [R1+0x3a0], R16 ;  /* 0x0003a01001007387 */ /* 0x0005e80000100a00 */
[----:B------:R3:W-:Y:S04]  /*1ac90*/  STL.64 [R1+0x3a8], R18 ;  /* 0x0003a81201007387 */ /* 0x0007e80000100a00 */
[----:B------:R-:W-:Y:S04]  /*1aca0*/  STL.64 [R1+0x14b0], R6 ;  /* 0x0014b00601007387 */ /* 0x000fe80000100a00 */
[----:B------:R-:W-:Y:S04]  /*1acb0*/  STL.64 [R1+0x14a8], R4 ;  /* 0x0014a80401007387 */ /* 0x000fe80000100a00 */
[----:B0-----:R-:W4:Y:S04]  /*1acc0*/  LDL.LU R26, [R1+0x6a4] ;  /* 0x0006a400011a7983 */ /* 0x001f280000300800 */
[----:B----4-:R-:W-:Y:S04]  /*1acd0*/  STL [R1+0x1478], R26 ;  /* 0x0014781a01007387 */ /* 0x010fe80000100800 */
[----:B------:R-:W4:Y:S04]  /*1ace0*/  LDL.LU R25, [R1+0x6a0] ;  /* 0x0006a00001197983 */ /* 0x000f280000300800 */
[----:B----4-:R-:W-:Y:S04]  /*1acf0*/  STL [R1+0x147c], R25 ;  /* 0x00147c1901007387 */ /* 0x010fe80000100800 */
[----:B-1----:R-:W4:Y:S04]  /*1ad00*/  LDL.LU R20, [R1+0x6ac] ;  /* 0x0006ac0001147983 */ /* 0x002f280000300800 */
[----:B----4-:R-:W-:Y:S04]  /*1ad10*/  STL [R1+0x1480], R20 ;  /* 0x0014801401007387 */ /* 0x010fe80000100800 */
[----:B------:R-:W4:Y:S04]  /*1ad20*/  LDL.LU R0, [R1+0x6a8] ;  /* 0x0006a80001007983 */ /* 0x000f280000300800 */
[----:B------:R-:W2:Y:S04]  /*1ad30*/  LDL.LU R29, [R1+0x6b4] ;  /* 0x0006b400011d7983 */ /* 0x000ea80000300800 */
[----:B------:R-:W2:Y:S04]  /*1ad40*/  LDL.LU R28, [R1+0x6b0] ;  /* 0x0006b000011c7983 */ /* 0x000ea80000300800 */
[----:B------:R-:W2:Y:S04]  /*1ad50*/  LDL.LU R11, [R1+0x6bc] ;  /* 0x0006bc00010b7983 */ /* 0x000ea80000300800 */
[----:B------:R-:W2:Y:S04]  /*1ad60*/  LDL.LU R10, [R1+0x6b8] ;  /* 0x0006b800010a7983 */ /* 0x000ea80000300800 */
[----:B--2---:R-:W-:Y:S04]  /*1ad70*/  STL.64 [R1+0x14c0], R10 ;  /* 0x0014c00a01007387 */ /* 0x004fe80000100a00 */
[----:B------:R-:W-:Y:S04]  /*1ad80*/  STL.64 [R1+0x14b8], R8 ;  /* 0x0014b80801007387 */ /* 0x000fe80000100a00 */
[----:B------:R-:W2:Y:S04]  /*1ad90*/  LDL.LU R16, [R1+0x100] ;  /* 0x0001000001107983 */ /* 0x000ea80000300800 */
[----:B------:R-:W2:Y:S04]  /*1ada0*/  LDL.LU R17, [R1+0x104] ;  /* 0x0001040001117983 */ /* 0x000ea80000300800 */
[----:B---3--:R-:W3:Y:S04]  /*1adb0*/  LDL.LU R18, [R1+0x108] ;  /* 0x0001080001127983 */ /* 0x008ee80000300800 */
[----:B------:R-:W3:Y:S04]  /*1adc0*/  LDL.LU R19, [R1+0x10c] ;  /* 0x00010c0001137983 */ /* 0x000ee80000300800 */
[----:B---3--:R-:W-:Y:S04]  /*1add0*/  STL.64 [R1+0x1440], R18 ;  /* 0x0014401201007387 */ /* 0x008fe80000100a00 */
[----:B--2---:R0:W-:Y:S04]  /*1ade0*/  STL.64 [R1+0x1438], R16 ;  /* 0x0014381001007387 */ /* 0x0041e80000100a00 */
[----:B0-----:R-:W2:Y:S04]  /*1adf0*/  LDL.LU R16, [R1+0x340] ;  /* 0x0003400001107983 */ /* 0x001ea80000300800 */
[----:B------:R-:W2:Y:S04]  /*1ae00*/  LDL.LU R17, [R1+0x344] ;  /* 0x0003440001117983 */ /* 0x000ea80000300800 */
[----:B------:R-:W3:Y:S04]  /*1ae10*/  LDL.LU R18, [R1+0x348] ;  /* 0x0003480001127983 */ /* 0x000ee80000300800 */
[----:B------:R-:W3:Y:S04]  /*1ae20*/  LDL.LU R19, [R1+0x34c] ;  /* 0x00034c0001137983 */ /* 0x000ee80000300800 */
[----:B------:R-:W2:Y:S04]  /*1ae30*/  LDL.LU R20, [R1+0x684] ;  /* 0x0006840001147983 */ /* 0x000ea80000300800 */
[----:B------:R-:W4:Y:S04]  /*1ae40*/  LDL.LU R25, [R1+0x68c] ;  /* 0x00068c0001197983 */ /* 0x000f280000300800 */
[----:B------:R-:W4:Y:S04]  /*1ae50*/  LDL.LU R26, [R1+0x694] ;  /* 0x00069400011a7983 */ /* 0x000f280000300800 */
[----:B------:R-:W4:Y:S04]  /*1ae60*/  LDL.LU R27, [R1+0x698] ;  /* 0x00069800011b7983 */ /* 0x000f280000300800 */
        /* <DEDUP_REMOVED lines=34> */
[----:B---3--:R-:W-:Y:S04]  /*1b090*/  STL.64 [R1+0x1490], R18 ;  /* 0x0014901201007387 */ /* 0x008fe80000100a00 */
[----:B--2---:R0:W-:Y:S04]  /*1b0a0*/  STL.64 [R1+0x1488], R16 ;  /* 0x0014881001007387 */ /* 0x0041e80000100a00 */
[----:B0-----:R-:W2:Y:S04]  /*1b0b0*/  LDL.LU R16, [R1+0x370] ;  /* 0x0003700001107983 */ /* 0x001ea80000300800 */
[----:B------:R-:W2:Y:S04]  /*1b0c0*/  LDL.LU R17, [R1+0x374] ;  /* 0x0003740001117983 */ /* 0x000ea80000300800 */
[----:B------:R-:W3:Y:S04]  /*1b0d0*/  LDL.LU R18, [R1+0x378] ;  /* 0x0003780001127983 */ /* 0x000ee80000300800 */
[----:B------:R-:W3:Y:S01]  /*1b0e0*/  LDL.LU R19, [R1+0x37c] ;  /* 0x00037c0001137983 */ /* 0x000ee20000300800 */
[----:B----4-:R-:W-:-:S02]  /*1b0f0*/  IMAD R21, R21, 0x100, R14 ;  /* 0x0000010015157824 */ /* 0x010fc400078e020e */
[----:B------:R-:W-:Y:S02]  /*1b100*/  IMAD R22, R22, 0x100, R15 ;  /* 0x0000010016167824 */ /* 0x000fe400078e020f */
[----:B------:R-:W-:Y:S02]  /*1b110*/  IMAD R23, R23, 0x100, R2 ;  /* 0x0000010017177824 */ /* 0x000fe400078e0202 */
[----:B------:R-:W-:Y:S01]  /*1b120*/  IMAD R24, R24, 0x100, R3 ;  /* 0x0000010018187824 */ /* 0x000fe200078e0203 */
[----:B---3--:R-:W-:Y:S04]  /*1b130*/  STL.64 [R1+0x14a0], R18 ;  /* 0x0014a01201007387 */ /* 0x008fe80000100a00 */
[----:B--2---:R0:W-:Y:S04]  /*1b140*/  STL.64 [R1+0x1498], R16 ;  /* 0x0014981001007387 */ /* 0x0041e80000100a00 */
[----:B0-----:R-:W2:Y:S04]  /*1b150*/  LDL.LU R16, [R1+0x380] ;  /* 0x0003800001107983 */ /* 0x001ea80000300800 */
[----:B------:R-:W2:Y:S04]  /*1b160*/  LDL.LU R17, [R1+0x384] ;  /* 0x0003840001117983 */ /* 0x000ea80000300800 */
[----:B------:R-:W2:Y:S04]  /*1b170*/  LDL.LU R18, [R1+0x388] ;  /* 0x0003880001127983 */ /* 0x000ea80000300800 */
[----:B------:R-:W2:Y:S04]  /*1b180*/  LDL.LU R19, [R1+0x38c] ;  /* 0x00038c0001137983 */ /* 0x000ea80000300800 */
[----:B------:R-:W3:Y:S04]  /*1b190*/  LDL.LU R14, [R1+0x14d4] ;  /* 0x0014d400010e7983 */ /* 0x000ee80000300800 */
[----:B------:R-:W3:Y:S04]  /*1b1a0*/  LDL.LU R15, [R1+0x14d0] ;  /* 0x0014d000010f7983 */ /* 0x000ee80000300800 */
        /* <DEDUP_REMOVED lines=10> */
[----:B------:R-:W-:Y:S01]  /*1b250*/  F2FP.F16.E4M3.UNPACK_B R15, R24 ;  /* 0x00000018ff0f723e */ /* 0x000fe200020006ff */
[----:B------:R-:W2:Y:S04]  /*1b260*/  LDL.LU R21, [R1+0x680] ;  /* 0x0006800001157983 */ /* 0x000ea80000300800 */
[----:B------:R-:W2:Y:S04]  /*1b270*/  LDL.LU R22, [R1+0x688] ;  /* 0x0006880001167983 */ /* 0x000ea80000300800 */
[----:B------:R-:W2:Y:S04]  /*1b280*/  LDL.LU R23, [R1+0x690] ;  /* 0x0006900001177983 */ /* 0x000ea80000300800 */
[----:B------:R-:W2:Y:S01]  /*1b290*/  LDL.LU R24, [R1+0x69c] ;  /* 0x00069c0001187983 */ /* 0x000ea20000300800 */
[----:B----4-:R-:W-:-:S15]  /*1b2a0*/  HMMA.16816.F32 R4, R12, R8, R4 ;  /* 0x000000080c04723c */ /* 0x010fde0000001804 */
[----:B------:R-:W-:-:S04]  /*1b2b0*/  NOP ;  /* 0x0000000000007918 */ /* 0x000fc80000000000 */
[----:B------:R-:W-:Y:S04]  /*1b2c0*/  STL.64 [R1+0x390], R4 ;  /* 0x0003900401007387 */ /* 0x000fe80000100a00 */
[----:B------:R0:W-:Y:S04]  /*1b2d0*/  STL.64 [R1+0x398], R6 ;  /* 0x0003980601007387 */ /* 0x0001e80000100a00 */
[----:B0-----:R-:W2:Y:S04]  /*1b2e0*/  LDL.LU.64 R6, [R1+0x14b0] ;  /* 0x0014b00001067983 */ /* 0x001ea80000300a00 */
[----:B------:R-:W4:Y:S01]  /*1b2f0*/  LDL.LU.64 R4, [R1+0x14a8] ;  /* 0x0014a80001047983 */ /* 0x000f220000300a00 */
[----:B--2---:R-:W-:-:S15]  /*1b300*/  HMMA.16816.F32 R16, R12, R6, R16 ;  /* 0x000000060c10723c */ /* 0x004fde0000001810 */
[----:B------:R-:W-:-:S04]  /*1b310*/  NOP ;  /* 0x0000000000007918 */ /* 0x000fc80000000000 */
        /* <DEDUP_REMOVED lines=8> */
[----:B0-----:R-:W2:Y:S04]  /*1b3a0*/  LDL.LU.64 R18, [R1+0x1490] ;  /* 0x0014900001127983 */ /* 0x001ea80000300a00 */
[----:B------:R-:W2:Y:S01]  /*1b3b0*/  LDL.LU.64 R16, [R1+0x1488] ;  /* 0x0014880001107983 */ /* 0x000ea20000300a00 */
[----:B------:R-:W-:-:S02]  /*1b3c0*/  IMAD R21, R21, 0x100, R20 ;  /* 0x0000010015157824 */ /* 0x000fc400078e0214 */
[----:B------:R-:W-:Y:S01]  /*1b3d0*/  IMAD R22, R22, 0x100, R25 ;  /* 0x0000010016167824 */ /* 0x000fe200078e0219 */
[----:B------:R-:W4:Y:S04]  /*1b3e0*/  LDL.LU R20, [R1+0x1480] ;  /* 0x0014800001147983 */ /* 0x000f280000300800 */
[----:B------:R-:W3:Y:S01]  /*1b3f0*/  LDL.LU R25, [R1+0x147c] ;  /* 0x00147c0001197983 */ /* 0x000ee20000300800 */
[----:B------:R-:W-:-:S03]  /*1b400*/  IMAD R23, R23, 0x100, R26 ;  /* 0x0000010017177824 */ /* 0x000fc600078e021a */
[----:B------:R-:W3:Y:S01]  /*1b410*/  LDL.LU R26, [R1+0x1478] ;  /* 0x00147800011a7983 */ /* 0x000ee20000300800 */
[----:B------:R-:W-:Y:S01]  /*1b420*/  IMAD R24, R27, 0x100, R24 ;  /* 0x000001001b187824 */ /* 0x000fe200078e0218 */
        /* <DEDUP_REMOVED lines=26> */
[----:B------:R-:W2:Y:S04]  /*1b5d0*/  LDL.LU.64 R16, [R1+0x1438] ;  /* 0x0014380001107983 */ /* 0x000ea80000300a00 */
[----:B------:R-:W-:Y:S04]  /*1b5e0*/  STL.64 [R1+0x1430], R6 ;  /* 0x0014300601007387 */ /* 0x000fe80000100a00 */
[----:B------:R2:W-:Y:S04]  /*1b5f0*/  STL.64 [R1+0x1428], R4 ;  /* 0x0014280401007387 */ /* 0x0005e80000100a00 */
[----:B------:R-:W-:Y:S04]  /*1b600*/  STL [R1+0x13fc], R2 ;  /* 0x0013fc0201007387 */ /* 0x000fe80000100800 */
[----:B------:R-:W-:Y:S01]  /*1b610*/  STL [R1+0x13f8], R3 ;  /* 0x0013f80301007387 */ /* 0x000fe20000100800 */
[----:B---3--:R-:W-:Y:S01]  /*1b620*/  IMAD R21, R25, 0x100, R26 ;  /* 0x0000010019157824 */ /* 0x008fe200078e021a */
[----:B--2---:R-:W-:-:S15]  /*1b630*/  HMMA.16816.F32 R4, R12, R2, R16 ;  /* 0x000000020c04723c */ /* 0x004fde0000001810 */
[----:B------:R-:W-:-:S04]  /*1b640*/  NOP ;  /* 0x0000000000007918 */ /* 0x000fc80000000000 */
[----:B------:R-:W-:Y:S04]  /*1b650*/  STL.64 [R1+0x100], R4 ;  /* 0x0001000401007387 */ /* 0x000fe80000100a00 */
[----:B------:R-:W-:Y:S04]  /*1b660*/  STL.64 [R1+0x108], R6 ;  /* 0x0001080601007387 */ /* 0x000fe80000100a00 */
[----:B------:R-:W2:Y:S01]  /*1b670*/  LDL.LU R26, [R1+0x6e4] ;  /* 0x0006e400011a7983 */ /* 0x000ea20000300800 */
[----:B----4-:R-:W-:Y:S02]  /*1b680*/  IMAD R22, R0, 0x100, R20 ;  /* 0x0000010000167824 */ /* 0x010fe400078e0214 */
[----:B------:R-:W-:-:S02]  /*1b690*/  IMAD R23, R28, 0x100, R29 ;  /* 0x000001001c177824 */ /* 0x000fc400078e021d */
[----:B------:R-:W-:Y:S01]  /*1b6a0*/  IMAD R24, R10, 0x100, R11 ;  /* 0x000001000a187824 */ /* 0x000fe200078e020b */
[----:B--2---:R-:W-:Y:S04]  /*1b6b0*/  STL [R1+0x1400], R26 ;  /* 0x0014001a01007387 */ /* 0x004fe80000100800 */
[----:B------:R-:W2:Y:S04]  /*1b6c0*/  LDL.LU R25, [R1+0x6e0] ;  /* 0x0006e00001197983 */ /* 0x000ea80000300800 */
[----:B------:R-:W3:Y:S04]  /*1b6d0*/  LDL.LU R20, [R1+0x6ec] ;  /* 0x0006ec0001147983 */ /* 0x000ee80000300800 */
[----:B------:R-:W3:Y:S04]  /*1b6e0*/  LDL.LU R0, [R1+0x6e8] ;  /* 0x0006e80001007983 */ /* 0x000ee80000300800 */
[----:B------:R-:W4:Y:S04]  /*1b6f0*/  LDL.LU R29, [R1+0x6f4] ;  /* 0x0006f400011d7983 */ /* 0x000f280000300800 */
[----:B------:R-:W4:Y:S04]  /*1b700*/  LDL.LU R28, [R1+0x6f0] ;  /* 0x0006f000011c7983 */ /* 0x000f280000300800 */
[----:B------:R-:W2:Y:S04]  /*1b710*/  LDL.LU R11, [R1+0x6fc] ;  /* 0x0006fc00010b7983 */ /* 0x000ea80000300800 */
[----:B------:R-:W2:Y:S04]  /*1b720*/  LDL.LU R10, [R1+0x6f8] ;  /* 0x0006f800010a7983 */ /* 0x000ea80000300800 */
[----:B------:R-:W2:Y:S04]  /*1b730*/  LDL.LU R16, [R1+0x2c0] ;  /* 0x0002c00001107983 */ /* 0x000ea80000300800 */
        /* <DEDUP_REMOVED lines=9> */
[----:B------:R-:W3:Y:S04]  /*1b7d0*/  LDL.LU R26, [R1+0x6c4] ;  /* 0x0006c400011a7983 */ /* 0x000ee80000300800 */
[----:B------:R-:W3:Y:S04]  /*1b7e0*/  LDL.LU R2, [R1+0x6cc] ;  /* 0x0006cc0001027983 */ /* 0x000ee80000300800 */
[----:B------:R-:W3:Y:S04]  /*1b7f0*/  LDL.LU R3, [R1+0x6d4] ;  /* 0x0006d40001037983 */ /* 0x000ee80000300800 */
[----:B------:R-:W3:Y:S04]  /*1b800*/  LDL.LU R27, [R1+0x6d8] ;  /* 0x0006d800011b7983 */ /* 0x000ee80000300800 */
        /* <DEDUP_REMOVED lines=27> */
[----:B------:R-:W2:Y:S01]  /*1b9c0*/  LDL.LU R19, [R1+0xfc] ;  /* 0x0000fc0001137983 */ /* 0x000ea20000300800 */
[----:B------:R-:W-:-:S02]  /*1b9d0*/  F2FP.F16.E4M3.UNPACK_B R12, R21 ;  /* 0x00000015ff0c723e */ /* 0x000fc400020006ff */
[----:B------:R-:W-:Y:S02]  /*1b9e0*/  F2FP.F16.E4M3.UNPACK_B R13, R22 ;  /* 0x00000016ff0d723e */ /* 0x000fe400020006ff */
[----:B------:R-:W-:Y:S02]  /*1b9f0*/  F2FP.F16.E4M3.UNPACK_B R14, R23 ;  /* 0x00000017ff0e723e */ /* 0x000fe400020006ff */
[----:B------:R-:W-:Y:S01]  /*1ba00*/  F2FP.F16.E4M3.UNPACK_B R15, R24 ;  /* 0x00000018ff0f723e */ /* 0x000fe200020006ff */
[----:B--2---:R-:W-:Y:S04]  /*1ba10*/  STL.64 [R1+0x1410], R18 ;  /* 0x0014101201007387 */ /* 0x004fe80000100a00 */
[----:B------:R0:W-:Y:S04]  /*1ba20*/  STL.64 [R1+0x1408], R16 ;  /* 0x0014081001007387 */ /* 0x0001e80000100a00 */
[----:B0-----:R-:W2:Y:S04]  /*1ba30*/  LDL.LU R16, [R1+0x310] ;  /* 0x0003100001107983 */ /* 0x001ea80000300800 */
[----:B------:R-:W2:Y:S04]  /*1ba40*/  LDL.LU R17, [R1+0x314] ;  /* 0x0003140001117983 */ /* 0x000ea80000300800 */
[----:B------:R-:W2:Y:S04]  /*1ba50*/  LDL.LU R18, [R1+0x318] ;  /* 0x0003180001127983 */ /* 0x000ea80000300800 */
[----:B------:R-:W2:Y:S01]  /*1ba60*/  LDL.LU R19, [R1+0x31c] ;  /* 0x00031c0001137983 */ /* 0x000ea20000300800 */
[C---:B---3--:R-:W-:Y:S03]  /*1ba70*/  HMMA.16816.F32 R4, R12.reuse, R8, R4 ;  /* 0x000000080c04723c */ /* 0x048fe60000001804 */
[----:B--2---:R-:W-:Y:S04]  /*1ba80*/  STL.64 [R1+0x1420], R18 ;  /* 0x0014201201007387 */ /* 0x004fe80000100a00 */
[----:B------:R0:W-:Y:S04]  /*1ba90*/  STL.64 [R1+0x1418], R16 ;  /* 0x0014181001007387 */ /* 0x0001e80000100a00 */
[----:B0-----:R-:W2:Y:S04]  /*1baa0*/  LDL.LU R16, [R1+0x320] ;  /* 0x0003200001107983 */ /* 0x001ea80000300800 */
[----:B------:R-:W2:Y:S04]  /*1bab0*/  LDL.LU R17, [R1+0x324] ;  /* 0x0003240001117983 */ /* 0x000ea80000300800 */
[----:B------:R-:W2:Y:S04]  /*1bac0*/  LDL.LU R18, [R1+0x328] ;  /* 0x0003280001127983 */ /* 0x000ea80000300800 */
[----:B------:R-:W2:Y:S04]  /*1bad0*/  LDL.LU R19, [R1+0x32c] ;  /* 0x00032c0001137983 */ /* 0x000ea80000300800 */
[----:B------:R-:W3:Y:S04]  /*1bae0*/  LDL.LU R21, [R1+0x6c0] ;  /* 0x0006c00001157983 */ /* 0x000ee80000300800 */
[----:B------:R-:W2:Y:S04]  /*1baf0*/  LDL.LU R22, [R1+0x6c8] ;  /* 0x0006c80001167983 */ /* 0x000ea80000300800 */
[----:B------:R-:W2:Y:S04]  /*1bb00*/  LDL.LU R23, [R1+0x6d0] ;  /* 0x0006d00001177983 */ /* 0x000ea80000300800 */
[----:B------:R-:W2:Y:S04]  /*1bb10*/  LDL.LU R24, [R1+0x6dc] ;  /* 0x0006dc0001187983 */ /* 0x000ea80000300800 */
        /* <DEDUP_REMOVED lines=10> */
[----:B---3--:R-:W-:-:S02]  /*1bbc0*/  IMAD R21, R21, 0x100, R26 ;  /* 0x0000010015157824 */ /* 0x008fc400078e021a */
[----:B------:R-:W-:Y:S02]  /*1bbd0*/  IMAD R22, R22, 0x100, R2 ;  /* 0x0000010016167824 */ /* 0x000fe400078e0202 */
[----:B------:R-:W-:Y:S01]  /*1bbe0*/  IMAD R23, R23, 0x100, R3 ;  /* 0x0000010017177824 */ /* 0x000fe200078e0203 */
[----:B--2---:R-:W-:-:S15]  /*1bbf0*/  HMMA.16816.F32 R16, R12, R4, R16 ;  /* 0x000000040c10723c */ /* 0x004fde0000001810 */
[----:B------:R-:W-:-:S04]  /*1bc00*/  NOP ;  /* 0x0000000000007918 */ /* 0x000fc80000000000 */
[----:B------:R-:W-:Y:S04]  /*1bc10*/  STL.64 [R1+0x310], R16 ;  /* 0x0003101001007387 */ /* 0x000fe80000100a00 */
[----:B------:R0:W-:Y:S04]  /*1bc20*/  STL.64 [R1+0x318], R18 ;  /* 0x0003181201007387 */ /* 0x0001e80000100a00 */
[----:B0-----:R-:W2:Y:S04]  /*1bc30*/  LDL.LU.64 R18, [R1+0x1410] ;  /* 0x0014100001127983 */ /* 0x001ea80000300a00 */
[----:B------:R-:W2:Y:S04]  /*1bc40*/  LDL.LU.64 R16, [R1+0x1408] ;  /* 0x0014080001107983 */ /* 0x000ea80000300a00 */
[----:B------:R-:W3:Y:S04]  /*1bc50*/  LDL.LU R26, [R1+0x1400] ;  /* 0x00140000011a7983 */ /* 0x000ee80000300800 */
[----:B------:R-:W2:Y:S04]  /*1bc60*/  LDL.LU R2, [R1+0x13fc] ;  /* 0x0013fc0001027983 */ /* 0x000ea80000300800 */
[----:B------:R-:W2:Y:S01]  /*1bc70*/  LDL.LU R3, [R1+0x13f8] ;  /* 0x0013f80001037983 */ /* 0x000ea20000300800 */
        /* <DEDUP_REMOVED lines=30> */
[----:B----4-:R-:W-:Y:S01]  /*1be60*/  IMAD R23, R28, 0x100, R29 ;  /* 0x000001001c177824 */ /* 0x010fe200078e021d */
        /* <DEDUP_REMOVED lines=14> */
[----:B------:R-:W-:-:S05]  /*1bf50*/  IMAD R24, R10, 0x100, R11 ;  /* 0x000001000a187824 */ /* 0x000fca00078e020b */
[----:B------:R-:W-:Y:S01]  /*1bf60*/  F2FP.F16.E4M3.UNPACK_B R15, R24 ;  /* 0x00000018ff0f723e */ /* 0x000fe200020006ff */
[----:B------:R-:W-:Y:S04]  /*1bf70*/  STL [R1+0x1394], R8 ;  /* 0x0013940801007387 */ /* 0x000fe80000100800 */
[----:B------:R2:W-:Y:S02]  /*1bf80*/  STL [R1+0x1390], R9 ;  /* 0x0013900901007387 */ /* 0x0005e40000100800 */
[C---:B---3--:R-:W-:Y:S08]  /*1bf90*/  HMMA.16816.F32 R20, R12.reuse, R8, R20 ;  /* 0x000000080c14723c */ /* 0x048ff00000001814 */
[C---:B--2---:R-:W-:Y:S11]  /*1bfa0*/  HMMA.16816.F32 R8, R12.reuse, R6, R16 ;  /* 0x000000060c08723c */ /* 0x044ff60000001810 */
[----:B------:R0:W-:Y:S04]  /*1bfb0*/  STL.64 [R1+0x2d0], R20 ;  /* 0x0002d01401007387 */ /* 0x0001e80000100a00 */
[----:B------:R-:W-:Y:S04]  /*1bfc0*/  STL.64 [R1+0x2d8], R22 ;  /* 0x0002d81601007387 */ /* 0x000fe80000100a00 */
[----:B------:R-:W2:Y:S04]  /*1bfd0*/  LDL.LU R27, [R1+0x728] ;  /* 0x00072800011b7983 */ /* 0x000ea80000300800 */
[----:B------:R-:W3:Y:S04]  /*1bfe0*/  LDL.LU R26, [R1+0x734] ;  /* 0x00073400011a7983 */ /* 0x000ee80000300800 */
[----:B------:R-:W-:Y:S04]  /*1bff0*/  STL.64 [R1+0x2c0], R8 ;  /* 0x0002c00801007387 */ /* 0x000fe80000100a00 */
[----:B------:R-:W-:Y:S04]  /*1c000*/  STL.64 [R1+0x2c8], R10 ;  /* 0x0002c80a01007387 */ /* 0x000fe80000100a00 */
[----:B------:R-:W3:Y:S04]  /*1c010*/  LDL.LU R25, [R1+0x730] ;  /* 0x0007300001197983 */ /* 0x000ee80000300800 */
[----:B0-----:R-:W4:Y:S04]  /*1c020*/  LDL.LU R20, [R1+0x73c] ;  /* 0x00073c0001147983 */ /* 0x001f280000300800 */
        /* <DEDUP_REMOVED lines=17> */
[----:B------:R-:W2:Y:S04]  /*1c140*/  LDL.LU R8, [R1+0x704] ;  /* 0x0007040001087983 */ /* 0x000ea80000300800 */
[----:B------:R-:W4:Y:S04]  /*1c150*/  LDL.LU R21, [R1+0x700] ;  /* 0x0007000001157983 */ /* 0x000f280000300800 */
[----:B------:R-:W2:Y:S04]  /*1c160*/  LDL.LU R9, [R1+0x70c] ;  /* 0x00070c0001097983 */ /* 0x000ea80000300800 */
[----:B------:R-:W2:Y:S04]  /*1c170*/  LDL.LU R22, [R1+0x708] ;  /* 0x0007080001167983 */ /* 0x000ea80000300800 */
[----:B------:R-:W2:Y:S04]  /*1c180*/  LDL.LU R2, [R1+0x714] ;  /* 0x0007140001027983 */ /* 0x000ea80000300800 */
[----:B------:R-:W2:Y:S04]  /*1c190*/  LDL.LU R23, [R1+0x710] ;  /* 0x0007100001177983 */ /* 0x000ea80000300800 */
[----:B--2---:R-:W-:Y:S04]  /*1c1a0*/  STL.64 [R1+0x13a0], R22 ;  /* 0x0013a01601007387 */ /* 0x004fe80000100a00 */
[----:B----4-:R0:W-:Y:S04]  /*1c1b0*/  STL.64 [R1+0x1398], R20 ;  /* 0x0013981401007387 */ /* 0x0101e80000100a00 */
[----:B0-----:R-:W2:Y:S04]  /*1c1c0*/  LDL.LU R20, [R1+0x2b0] ;  /* 0x0002b00001147983 */ /* 0x001ea80000300800 */
[----:B------:R-:W2:Y:S04]  /*1c1d0*/  LDL.LU R21, [R1+0x2b4] ;  /* 0x0002b40001157983 */ /* 0x000ea80000300800 */
[----:B------:R-:W2:Y:S04]  /*1c1e0*/  LDL.LU R22, [R1+0x2b8] ;  /* 0x0002b80001167983 */ /* 0x000ea80000300800 */
[----:B------:R-:W2:Y:S04]  /*1c1f0*/  LDL.LU R23, [R1+0x2bc] ;  /* 0x0002bc0001177983 */ /* 0x000ea80000300800 */
[----:B------:R-:W4:Y:S04]  /*1c200*/  LDL.LU R3, [R1+0x71c] ;  /* 0x00071c0001037983 */ /* 0x000f280000300800 */
[----:B------:R-:W4:Y:S04]  /*1c210*/  LDL.LU R24, [R1+0x718] ;  /* 0x0007180001187983 */ /* 0x000f280000300800 */
[----:B------:R-:W-:Y:S04]  /*1c220*/  STL.64 [R1+0x1350], R18 ;  /* 0x0013501201007387 */ /* 0x000fe80000100a00 */
        /* <DEDUP_REMOVED lines=11> */
[----:B------:R-:W-:Y:S03]  /*1c2e0*/  HMMA.16816.F32 R20, R12, R4, R20 ;  /* 0x000000040c14723c */ /* 0x000fe60000001814 */
        /* <DEDUP_REMOVED lines=17> */
[----:B------:R0:W-:Y:S04]  /*1c400*/  STL.64 [R1+0x2b8], R22 ;  /* 0x0002b81601007387 */ /* 0x0001e80000100a00 */
[----:B0-----:R-:W2:Y:S04]  /*1c410*/  LDL.LU.64 R22, [R1+0x13a0] ;  /* 0x0013a00001167983 */ /* 0x001ea80000300a00 */
[----:B------:R-:W3:Y:S01]  /*1c420*/  LDL.LU.64 R20, [R1+0x1398] ;  /* 0x0013980001147983 */ /* 0x000ee20000300a00 */
[----:B----4-:R-:W-:-:S02]  /*1c430*/  IMAD R24, R24, 0x100, R3 ;  /* 0x0000010018187824 */ /* 0x010fc400078e0203 */
[----:B--2---:R-:W-:Y:S02]  /*1c440*/  IMAD R22, R22, 0x100, R9 ;  /* 0x0000010016167824 */ /* 0x004fe400078e0209 */
[----:B---3--:R-:W-:Y:S02]  /*1c450*/  IMAD R21, R21, 0x100, R8 ;  /* 0x0000010015157824 */ /* 0x008fe400078e0208 */
[----:B------:R-:W-:Y:S01]  /*1c460*/  IMAD R23, R23, 0x100, R2 ;  /* 0x0000010017177824 */ /* 0x000fe200078e0202 */
[----:B------:R-:W2:Y:S04]  /*1c470*/  LDL.LU R8, [R1+0x1394] ;  /* 0x0013940001087983 */ /* 0x000ea80000300800 */
[----:B------:R-:W2:Y:S04]  /*1c480*/  LDL.LU R9, [R1+0x1390] ;  /* 0x0013900001097983 */ /* 0x000ea80000300800 */
[----:B------:R-:W3:Y:S04]  /*1c490*/  LDL.LU R2, [R1+0x138c] ;  /* 0x00138c0001027983 */ /* 0x000ee80000300800 */
[----:B------:R-:W3:Y:S02]  /*1c4a0*/  LDL.LU R3, [R1+0x1388] ;  /* 0x0013880001037983 */ /* 0x000ee40000300800 */
[----:B---3--:R-:W-:Y:S02]  /*1c4b0*/  HMMA.16816.F32 R12, R12, R2, R16 ;  /* 0x000000020c0c723c */ /* 0x008fe40000001810 */
[----:B------:R-:W2:Y:S04]  /*1c4c0*/  LDL.LU.64 R18, [R1+0x1380] ;  /* 0x0013800001127983 */ /* 0x000ea80000300a00 */
[----:B------:R-:W2:-:S13]  /*1c4d0*/  LDL.LU.64 R16, [R1+0x1378] ;  /* 0x0013780001107983 */ /* 0x000e9a0000300a00 */
[----:B------:R0:W-:Y:S04]  /*1c4e0*/  STL.64 [R1+0xd0], R12 ;  /* 0x0000d00c01007387 */ /* 0x0001e80000100a00 */
[----:B------:R1:W-:Y:S01]  /*1c4f0*/  STL.64 [R1+0xd8], R14 ;  /* 0x0000d80e01007387 */ /* 0x0003e20000100a00 */
[----:B0-----:R-:W-:Y:S02]  /*1c500*/  F2FP.F16.E4M3.UNPACK_B R12, R21 ;  /* 0x00000015ff0c723e */ /* 0x001fe400020006ff */
[----:B------:R-:W-:Y:S02]  /*1c510*/  F2FP.F16.E4M3.UNPACK_B R13, R22 ;  /* 0x00000016ff0d723e */ /* 0x000fe400020006ff */
[----:B-1----:R-:W-:Y:S02]  /*1c520*/  F2FP.F16.E4M3.UNPACK_B R14, R23 ;  /* 0x00000017ff0e723e */ /* 0x002fe400020006ff */
[----:B------:R-:W-:Y:S01]  /*1c530*/  F2FP.F16.E4M3.UNPACK_B R15, R24 ;  /* 0x00000018ff0f723e */ /* 0x000fe200020006ff */
[----:B------:R-:W3:Y:S04]  /*1c540*/  LDL.LU R21, [R1+0x720] ;  /* 0x0007200001157983 */ /* 0x000ee80000300800 */
[----:B------:R-:W4:Y:S04]  /*1c550*/  LDL.LU R22, [R1+0x72c] ;  /* 0x00072c0001167983 */ /* 0x000f280000300800 */
[----:B------:R-:W3:Y:S01]  /*1c560*/  LDL.LU R23, [R1+0x724] ;  /* 0x0007240001177983 */ /* 0x000ee20000300800 */
        /* <DEDUP_REMOVED lines=19> */
[----:B----4-:R-:W-:Y:S02]  /*1c6a0*/  IMAD R22, R27, 0x100, R22 ;  /* 0x000001001b167824 */ /* 0x010fe400078e0216 */
[----:B------:R-:W-:Y:S02]  /*1c6b0*/  IMAD R23, R25, 0x100, R26 ;  /* 0x0000010019177824 */ /* 0x000fe400078e021a */
[----:B------:R-:W-:Y:S01]  /*1c6c0*/  IMAD R24, R0, 0x100, R20 ;  /* 0x0000010000187824 */ /* 0x000fe200078e0214 */
[----:B--2---:R-:W-:Y:S01]  /*1c6d0*/  HMMA.16816.F32 R12, R12, R2, R16 ;  /* 0x000000020c0c723c */ /* 0x004fe20000001810 */
[----:B------:R-:W2:Y:S04]  /*1c6e0*/  LDL.LU.64 R18, [R1+0x1340] ;  /* 0x0013400001127983 */ /* 0x000ea80000300a00 */
[----:B------:R-:W2:-:S14]  /*1c6f0*/  LDL.LU.64 R16, [R1+0x1338] ;  /* 0x0013380001107983 */ /* 0x000e9c0000300a00 */
[----:B------:R0:W-:Y:S04]  /*1c700*/  STL.64 [R1+0xc0], R12 ;  /* 0x0000c00c01007387 */ /* 0x0001e80000100a00 */
[----:B------:R1:W-:Y:S04]  /*1c710*/  STL.64 [R1+0xc8], R14 ;  /* 0x0000c80e01007387 */ /* 0x0003e80000100a00 */
[----:B------:R-:W3:Y:S01]  /*1c720*/  LDL.LU R20, [R1+0x250] ;  /* 0x0002500001147983 */ /* 0x000ee20000300800 */
[----:B0-----:R-:W-:Y:S02]  /*1c730*/  F2FP.F16.E4M3.UNPACK_B R12, R21 ;  /* 0x00000015ff0c723e */ /* 0x001fe400020006ff */
        /* <DEDUP_REMOVED lines=10> */
[----:B--2---:R-:W-:-:S15]  /*1c7e0*/  HMMA.16816.F32 R16, R12, R8, R16 ;  /* 0x000000080c10723c */ /* 0x004fde0000001810 */
[----:B------:R-:W-:-:S04]  /*1c7f0*/  NOP ;  /* 0x0000000000007918 */ /* 0x000fc80000000000 */
[----:B------:R-:W-:Y:S04]  /*1c800*/  STL.64 [R1+0x270], R16 ;  /* 0x0002701001007387 */ /* 0x000fe80000100a00 */
[----:B------:R0:W-:Y:S04]  /*1c810*/  STL.64 [R1+0x278], R18 ;  /* 0x0002781201007387 */ /* 0x0001e80000100a00 */
[----:B0-----:R-:W2:Y:S04]  /*1c820*/  LDL.LU.64 R18, [R1+0x1330] ;  /* 0x0013300001127983 */ /* 0x001ea80000300a00 */
[----:B------:R-:W2:Y:S01]  /*1c830*/  LDL.LU.64 R16, [R1+0x1328] ;  /* 0x0013280001107983 */ /* 0x000ea20000300a00 */
[C---:B---3--:R-:W-:Y:S08]  /*1c840*/  HMMA.16816.F32 R20, R12.reuse, R4, R20 ;  /* 0x000000040c14723c */ /* 0x048ff00000001814 */
[----:B----4-:R-:W-:Y:S01]  /*1c850*/  HMMA.16816.F32 R24, R12, R6, R24 ;  /* 0x000000060c18723c */ /* 0x010fe20000001818 */
[----:B------:R-:W-:-:S15]  /*1c860*/  STL.64 [R1+0x1310], R6 ;  /* 0x0013100601007387 */ /* 0x000fde0000100a00 */
[----:B------:R-:W-:-:S03]  /*1c870*/  NOP ;  /* 0x0000000000007918 */ /* 0x000fc60000000000 */
[----:B------:R-:W-:Y:S04]  /*1c880*/  STL.64 [R1+0x260], R24 ;  /* 0x0002601801007387 */ /* 0x000fe80000100a00 */
[----:B------:R0:W-:Y:S04]  /*1c890*/  STL.64 [R1+0x268], R26 ;  /* 0x0002681a01007387 */ /* 0x0001e80000100a00 */
[----:B------:R-:W-:Y:S04]  /*1c8a0*/  STL.64 [R1+0x1308], R4 ;  /* 0x0013080401007387 */ /* 0x000fe80000100a00 */
[----:B------:R1:W-:Y:S04]  /*1c8b0*/  STL.64 [R1+0x250], R20 ;  /* 0x0002501401007387 */ /* 0x0003e80000100a00 */
[----:B------:R3:W-:Y:S04]  /*1c8c0*/  STL.64 [R1+0x258], R22 ;  /* 0x0002581601007387 */ /* 0x0007e80000100a00 */
[----:B0-----:R-:W4:Y:S04]  /*1c8d0*/  LDL.LU R26, [R1+0x784] ;  /* 0x00078400011a7983 */ /* 0x001f280000300800 */
[----:B----4-:R-:W-:Y:S04]  /*1c8e0*/  STL [R1+0x12d8], R26 ;  /* 0x0012d81a01007387 */ /* 0x010fe80000100800 */
[----:B------:R-:W4:Y:S04]  /*1c8f0*/  LDL.LU R25, [R1+0x780] ;  /* 0x0007800001197983 */ /* 0x000f280000300800 */
[----:B----4-:R-:W-:Y:S04]  /*1c900*/  STL [R1+0x12dc], R25 ;  /* 0x0012dc1901007387 */ /* 0x010fe80000100800 */
[----:B-1----:R-:W4:Y:S01]  /*1c910*/  LDL.LU R20, [R1+0x78c] ;  /* 0x00078c0001147983 */ /* 0x002f220000300800 */
[----:B---3--:R-:W-:-:S02]  /*1c920*/  IMAD R23, R28, 0x100, R29 ;  /* 0x000001001c177824 */ /* 0x008fc400078e021d */
[----:B------:R-:W-:Y:S01]  /*1c930*/  IMAD R24, R10, 0x100, R11 ;  /* 0x000001000a187824 */ /* 0x000fe200078e020b */
[----:B----4-:R-:W-:Y:S04]  /*1c940*/  STL [R1+0x12e0], R20 ;  /* 0x0012e01401007387 */ /* 0x010fe80000100800 */
[----:B------:R-:W3:Y:S04]  /*1c950*/  LDL.LU R0, [R1+0x788] ;  /* 0x0007880001007983 */ /* 0x000ee80000300800 */
[----:B------:R-:W4:Y:S04]  /*1c960*/  LDL.LU R29, [R1+0x794] ;  /* 0x00079400011d7983 */ /* 0x000f280000300800 */
[----:B------:R-:W4:Y:S04]  /*1c970*/  LDL.LU R28, [R1+0x790] ;  /* 0x00079000011c7983 */ /* 0x000f280000300800 */
[----:B------:R-:W3:Y:S04]  /*1c980*/  LDL.LU R11, [R1+0x79c] ;  /* 0x00079c00010b7983 */ /* 0x000ee80000300800 */
[----:B------:R-:W3:Y:S01]  /*1c990*/  LDL.LU R10, [R1+0x798] ;  /* 0x00079800010a7983 */ /* 0x000ee20000300800 */
[----:B--2---:R-:W-:-:S02]  /*1c9a0*/  IMAD R21, R17, 0x100, R16 ;  /* 0x0000010011157824 */ /* 0x004fc400078e0210 */
[----:B------:R-:W-:Y:S01]  /*1c9b0*/  IMAD R22, R19, 0x100, R18 ;  /* 0x0000010013167824 */ /* 0x000fe200078e0212 */
[----:B---3--:R-:W-:Y:S04]  /*1c9c0*/  STL.64 [R1+0x1320], R10 ;  /* 0x0013200a01007387 */ /* 0x008fe80000100a00 */
[----:B------:R-:W-:Y:S04]  /*1c9d0*/  STL.64 [R1+0x1318], R8 ;  /* 0x0013180801007387 */ /* 0x000fe80000100a00 */
[----:B------:R-:W2:Y:S04]  /*1c9e0*/  LDL.LU R16, [R1+0x1e0] ;  /* 0x0001e00001107983 */ /* 0x000ea80000300800 */
        /* <DEDUP_REMOVED lines=51> */
[----:B----4-:R-:W-:Y:S03]  /*1cd20*/  HMMA.16816.F32 R12, R12, R2, R8 ;  /* 0x000000020c0c723c */ /* 0x010fe60000001808 */
[----:B---3--:R-:W-:Y:S04]  /*1cd30*/  STL.64 [R1+0x1300], R18 ;  /* 0x0013001201007387 */ /* 0x008fe80000100a00 */
[----:B--2---:R0:W-:Y:S04]  /*1cd40*/  STL.64 [R1+0x12f8], R16 ;  /* 0x0012f81001007387 */ /* 0x0041e80000100a00 */
[----:B0-----:R-:W2:Y:S04]  /*1cd50*/  LDL.LU R16, [R1+0x230] ;  /* 0x0002300001107983 */ /* 0x001ea80000300800 */
[----:B------:R-:W2:Y:S04]  /*1cd60*/  LDL.LU R17, [R1+0x234] ;  /* 0x0002340001117983 */ /* 0x000ea80000300800 */
[----:B------:R-:W2:Y:S04]  /*1cd70*/  LDL.LU R18, [R1+0x238] ;  /* 0x0002380001127983 */ /* 0x000ea80000300800 */
[----:B------:R-:W2:Y:S04]  /*1cd80*/  LDL.LU R19, [R1+0x23c] ;  /* 0x00023c0001137983 */ /* 0x000ea80000300800 */
[----:B------:R-:W3:Y:S04]  /*1cd90*/  LDL.LU.64 R10, [R1+0x1320] ;  /* 0x00132000010a7983 */ /* 0x000ee80000300a00 */
[----:B------:R-:W4:Y:S04]  /*1cda0*/  LDL.LU.64 R8, [R1+0x1318] ;  /* 0x0013180001087983 */ /* 0x000f280000300a00 */
[----:B------:R0:W-:Y:S04]  /*1cdb0*/  STL.64 [R1+0xb0], R12 ;  /* 0x0000b00c01007387 */ /* 0x0001e80000100a00 */
[----:B------:R1:W-:Y:S01]  /*1cdc0*/  STL.64 [R1+0xb8], R14 ;  /* 0x0000b80e01007387 */ /* 0x0003e20000100a00 */
[----:B0-----:R-:W-:-:S02]  /*1cdd0*/  F2FP.F16.E4M3.UNPACK_B R12, R21 ;  /* 0x00000015ff0c723e */ /* 0x001fc400020006ff */
        /* <DEDUP_REMOVED lines=65> */
[----:B------:R-:W2:Y:S04]  /*1d1f0*/  LDL.LU.64 R16, [R1+0x1288] ;  /* 0x0012880001107983 */ /* 0x000ea80000300a00 */
[----:B------:R-:W-:Y:S10]  /*1d200*/  STL [R1+0x1264], R3 ;  /* 0x0012640301007387 */ /* 0x000ff40000100800 */
[----:B------:R0:W-:Y:S04]  /*1d210*/  STL.64 [R1+0x90], R12 ;  /* 0x0000900c01007387 */ /* 0x0001e80000100a00 */
[----:B------:R1:W-:Y:S01]  /*1d220*/  STL.64 [R1+0x98], R14 ;  /* 0x0000980e01007387 */ /* 0x0003e20000100a00 */
[----:B0-----:R-:W-:-:S02]  /*1d230*/  F2FP.F16.E4M3.UNPACK_B R12, R21 ;  /* 0x00000015ff0c723e */ /* 0x001fc400020006ff */
[----:B------:R-:W-:Y:S02]  /*1d240*/  F2FP.F16.E4M3.UNPACK_B R13, R22 ;  /* 0x00000016ff0d723e */ /* 0x000fe400020006ff */
[----:B-1----:R-:W-:Y:S02]  /*1d250*/  F2FP.F16.E4M3.UNPACK_B R14, R23 ;  /* 0x00000017ff0e723e */ /* 0x002fe400020006ff */
[----:B------:R-:W-:-:S07]  /*1d260*/  F2FP.F16.E4M3.UNPACK_B R15, R24 ;  /* 0x00000018ff0f723e */ /* 0x000fce00020006ff */
[----:B--2---:R-:W-:Y:S01]  /*1d270*/  HMMA.16816.F32 R20, R12, R8, R16 ;  /* 0x000000080c14723c */ /* 0x004fe20000001810 */
[----:B------:R-:W2:-:S15]  /*1d280*/  LDL.LU R16, [R1+0x160] ;  /* 0x0001600001107983 */ /* 0x000e9e0000300800 */
[----:B------:R-:W-:-:S03]  /*1d290*/  NOP ;  /* 0x0000000000007918 */ /* 0x000fc60000000000 */
[----:B------:R-:W-:Y:S04]  /*1d2a0*/  STL.64 [R1+0x1e0], R20 ;  /* 0x0001e01401007387 */ /* 0x000fe80000100a00 */
[----:B------:R-:W-:Y:S04]  /*1d2b0*/  STL.64 [R1+0x1e8], R22 ;  /* 0x0001e81601007387 */ /* 0x000fe80000100a00 */
        /* <DEDUP_REMOVED lines=9> */
[----:B------:R-:W4:Y:S04]  /*1d350*/  LDL.LU R29, [R1+0x1064] ;  /* 0x00106400011d7983 */ /* 0x000f280000300800 */
[----:B------:R-:W2:Y:S04]  /*1d360*/  LDL.LU R10, [R1+0x106c] ;  /* 0x00106c00010a7983 */ /* 0x000ea80000300800 */
[----:B------:R-:W2:Y:S04]  /*1d370*/  LDL.LU R11, [R1+0x1074] ;  /* 0x00107400010b7983 */ /* 0x000ea80000300800 */
[----:B--2---:R-:W-:Y:S04]  /*1d380*/  STL.64 [R1+0x1250], R10 ;  /* 0x0012500a01007387 */ /* 0x004fe80000100a00 */
[----:B------:R-:W-:Y:S04]  /*1d390*/  STL.64 [R1+0x1248], R8 ;  /* 0x0012480801007387 */ /* 0x000fe80000100a00 */
[----:B------:R-:W2:Y:S04]  /*1d3a0*/  LDL.LU R27, [R1+0x1078] ;  /* 0x00107800011b7983 */ /* 0x000ea80000300800 */
[----:B---3--:R-:W-:Y:S04]  /*1d3b0*/  STL.64 [R1+0x11f0], R18 ;  /* 0x0011f01201007387 */ /* 0x008fe80000100a00 */
[----:B------:R0:W-:Y:S04]  /*1d3c0*/  STL.64 [R1+0x11e8], R16 ;  /* 0x0011e81001007387 */ /* 0x0001e80000100a00 */
[----:B0-----:R-:W3:Y:S04]  /*1d3d0*/  LDL.LU R16, [R1+0x180] ;  /* 0x0001800001107983 */ /* 0x001ee80000300800 */
[----:B------:R-:W3:Y:S04]  /*1d3e0*/  LDL.LU R17, [R1+0x184] ;  /* 0x0001840001117983 */ /* 0x000ee80000300800 */
        /* <DEDUP_REMOVED lines=27> */
[----:B---3--:R0:W-:Y:S04]  /*1d5a0*/  STL.64 [R1+0x11f8], R16 ;  /* 0x0011f81001007387 */ /* 0x0081e80000100a00 */
[----:B0-----:R-:W3:Y:S04]  /*1d5b0*/  LDL.LU R16, [R1+0x70] ;  /* 0x0000700001107983 */ /* 0x001ee80000300800 */
[----:B------:R-:W3:Y:S04]  /*1d5c0*/  LDL.LU R17, [R1+0x74] ;  /* 0x0000740001117983 */ /* 0x000ee80000300800 */
[----:B------:R-:W2:Y:S04]  /*1d5d0*/  LDL.LU R18, [R1+0x78] ;  /* 0x0000780001127983 */ /* 0x000ea80000300800 */
[----:B------:R-:W2:Y:S04]  /*1d5e0*/  LDL.LU R19, [R1+0x7c] ;  /* 0x00007c0001137983 */ /* 0x000ea80000300800 */
[----:B--2---:R-:W-:Y:S04]  /*1d5f0*/  STL.64 [R1+0x1220], R18 ;  /* 0x0012201201007387 */ /* 0x004fe80000100a00 */
[----:B---3--:R0:W-:Y:S04]  /*1d600*/  STL.64 [R1+0x1218], R16 ;  /* 0x0012181001007387 */ /* 0x0081e80000100a00 */
[----:B0-----:R-:W2:Y:S04]  /*1d610*/  LDL.LU R16, [R1+0x190] ;  /* 0x0001900001107983 */ /* 0x001ea80000300800 */
[----:B------:R-:W2:Y:S04]  /*1d620*/  LDL.LU R17, [R1+0x194] ;  /* 0x0001940001117983 */ /* 0x000ea80000300800 */
[----:B------:R-:W3:Y:S04]  /*1d630*/  LDL.LU R18, [R1+0x198] ;  /* 0x0001980001127983 */ /* 0x000ee80000300800 */
[----:B------:R-:W3:Y:S01]  /*1d640*/  LDL.LU R19, [R1+0x19c] ;  /* 0x00019c0001137983 */ /* 0x000ee20000300800 */
[C---:B------:R-:W-:Y:S03]  /*1d650*/  HMMA.16816.F32 R8, R12.reuse, R6, R8 ;  /* 0x000000060c08723c */ /* 0x040fe60000001808 */
        /* <DEDUP_REMOVED lines=10> */
[----:B------:R-:W2:Y:S04]  /*1d700*/  LDL.LU R18, [R1+0x1b8] ;  /* 0x0001b80001127983 */ /* 0x000ea80000300800 */
[----:B------:R-:W2:Y:S04]  /*1d710*/  LDL.LU R19, [R1+0x1bc] ;  /* 0x0001bc0001137983 */ /* 0x000ea80000300800 */
[----:B------:R-:W-:Y:S04]  /*1d720*/  STL.64 [R1+0x1d0], R8 ;  /* 0x0001d00801007387 */ /* 0x000fe80000100a00 */
[----:B------:R0:W-:Y:S04]  /*1d730*/  STL.64 [R1+0x1d8], R10 ;  /* 0x0001d80a01007387 */ /* 0x0001e80000100a00 */
[----:B0-----:R-:W3:Y:S04]  /*1d740*/  LDL.LU.64 R10, [R1+0x1280] ;  /* 0x00128000010a7983 */ /* 0x001ee80000300a00 */
[----:B------:R-:W3:Y:S04]  /*1d750*/  LDL.LU.64 R8, [R1+0x1278] ;  /* 0x0012780001087983 */ /* 0x000ee80000300a00 */
[----:B------:R-:W2:Y:S04]  /*1d760*/  LDL.LU R26, [R1+0x1084] ;  /* 0x00108400011a7983 */ /* 0x000ea80000300800 */
[----:B------:R-:W2:Y:S01]  /*1d770*/  LDL.LU R25, [R1+0x1080] ;  /* 0x0010800001197983 */ /* 0x000ea20000300800 */
[----:B------:R-:W-:Y:S01]  /*1d780*/  IMAD R21, R21, 0x100, R3 ;  /* 0x0000010015157824 */ /* 0x000fe200078e0203 */
[----:B---3--:R-:W-:-:S15]  /*1d790*/  HMMA.16816.F32 R8, R12, R4, R8 ;  /* 0x000000040c08723c */ /* 0x008fde0000001808 */
[----:B------:R-:W-:-:S04]  /*1d7a0*/  NOP ;  /* 0x0000000000007918 */ /* 0x000fc80000000000 */
[----:B------:R-:W-:Y:S04]  /*1d7b0*/  STL.64 [R1+0x1c0], R8 ;  /* 0x0001c00801007387 */ /* 0x000fe80000100a00 */
[----:B------:R0:W-:Y:S04]  /*1d7c0*/  STL.64 [R1+0x1c8], R10 ;  /* 0x0001c80a01007387 */ /* 0x0001e80000100a00 */
[----:B0-----:R-:W3:Y:S04]  /*1d7d0*/  LDL.LU.64 R10, [R1+0x1270] ;  /* 0x00127000010a7983 */ /* 0x001ee80000300a00 */
[----:B------:R-:W3:Y:S04]  /*1d7e0*/  LDL.LU.64 R8, [R1+0x1268] ;  /* 0x0012680001087983 */ /* 0x000ee80000300a00 */
[----:B------:R-:W3:Y:S01]  /*1d7f0*/  LDL.LU R3, [R1+0x1264] ;  /* 0x0012640001037983 */ /* 0x000ee20000300800 */
[----:B------:R-:W-:-:S02]  /*1d800*/  IMAD R22, R22, 0x100, R0 ;  /* 0x0000010016167824 */ /* 0x000fc400078e0200 */
[----:B------:R-:W-:Y:S01]  /*1d810*/  IMAD R23, R23, 0x100, R20 ;  /* 0x0000010017177824 */ /* 0x000fe200078e0214 */
[----:B------:R-:W2:Y:S04]  /*1d820*/  LDL.LU R0, [R1+0x1260] ;  /* 0x0012600001007983 */ /* 0x000ea80000300800 */
[----:B------:R-:W2:Y:S01]  /*1d830*/  LDL.LU R20, [R1+0x125c] ;  /* 0x00125c0001147983 */ /* 0x000ea20000300800 */
[----:B------:R-:W-:-:S03]  /*1d840*/  IMAD R24, R24, 0x100, R28 ;  /* 0x0000010018187824 */ /* 0x000fc600078e021c */
[----:B------:R-:W2:Y:S01]  /*1d850*/  LDL.LU R28, [R1+0x1258] ;  /* 0x00125800011c7983 */ /* 0x000ea20000300800 */
[----:B---3--:R-:W-:Y:S03]  /*1d860*/  HMMA.16816.F32 R12, R12, R2, R8 ;  /* 0x000000020c0c723c */ /* 0x008fe60000001808 */
[----:B------:R-:W3:Y:S04]  /*1d870*/  LDL.LU.64 R10, [R1+0x1250] ;  /* 0x00125000010a7983 */ /* 0x000ee80000300a00 */
[----:B------:R-:W2:-:S12]  /*1d880*/  LDL.LU.64 R8, [R1+0x1248] ;  /* 0x0012480001087983 */ /* 0x000e980000300a00 */
[----:B------:R0:W-:Y:S04]  /*1d890*/  STL.64 [R1+0x80], R12 ;  /* 0x0000800c01007387 */ /* 0x0001e80000100a00 */
[----:B------:R1:W-:Y:S01]  /*1d8a0*/  STL.64 [R1+0x88], R14 ;  /* 0x0000880e01007387 */ /* 0x0003e20000100a00 */
[----:B0-----:R-:W-:Y:S02]  /*1d8b0*/  F2FP.F16.E4M3.UNPACK_B R12, R21 ;  /* 0x00000015ff0c723e */ /* 0x001fe400020006ff */
[----:B------:R-:W-:Y:S02]  /*1d8c0*/  F2FP.F16.E4M3.UNPACK_B R13, R22 ;  /* 0x00000016ff0d723e */ /* 0x000fe400020006ff */
[----:B-1----:R-:W-:Y:S02]  /*1d8d0*/  F2FP.F16.E4M3.UNPACK_B R14, R23 ;  /* 0x00000017ff0e723e */ /* 0x002fe400020006ff */
[----:B------:R-:W-:Y:S01]  /*1d8e0*/  F2FP.F16.E4M3.UNPACK_B R15, R24 ;  /* 0x00000018ff0f723e */ /* 0x000fe200020006ff */
[----:B------:R-:W4:Y:S04]  /*1d8f0*/  LDL.LU R21, [R1+0x1060] ;  /* 0x0010600001157983 */ /* 0x000f280000300800 */
[----:B------:R-:W3:Y:S04]  /*1d900*/  LDL.LU R22, [R1+0x1068] ;  /* 0x0010680001167983 */ /* 0x000ee80000300800 */
[----:B------:R-:W3:Y:S04]  /*1d910*/  LDL.LU R23, [R1+0x1070] ;  /* 0x0010700001177983 */ /* 0x000ee80000300800 */
        /* <DEDUP_REMOVED lines=19> */
[----:B----4-:R-:W-:-:S02]  /*1da50*/  IMAD R21, R21, 0x100, R29 ;  /* 0x0000010015157824 */ /* 0x010fc400078e021d */
[----:B---3--:R-:W-:Y:S01]  /*1da60*/  IMAD R22, R22, 0x100, R10 ;  /* 0x0000010016167824 */ /* 0x008fe200078e020a */
[----:B------:R-:W3:Y:S04]  /*1da70*/  LDL.LU R29, [R1+0x1210] ;  /* 0x00121000011d7983 */ /* 0x000ee80000300800 */
[----:B------:R-:W4:Y:S01]  /*1da80*/  LDL.LU R10, [R1+0x120c] ;  /* 0x00120c00010a7983 */ /* 0x000f220000300800 */
[----:B------:R-:W-:-:S03]  /*1da90*/  IMAD R23, R23, 0x100, R11 ;  /* 0x0000010017177824 */ /* 0x000fc600078e020b */
[----:B------:R-:W3:Y:S01]  /*1daa0*/  LDL.LU R11, [R1+0x1208] ;  /* 0x00120800010b7983 */ /* 0x000ee20000300800 */
[----:B------:R-:W-:Y:S01]  /*1dab0*/  IMAD R24, R27, 0x100, R24 ;  /* 0x000001001b187824 */ /* 0x000fe200078e0218 */
[----:B--2---:R-:W-:Y:S02]  /*1dac0*/  HMMA.16816.F32 R12, R12, R2, R16 ;  /* 0x000000020c0c723c */ /* 0x004fe40000001810 */
[----:B------:R-:W2:Y:S04]  /*1dad0*/  LDL.LU.64 R18, [R1+0x1200] ;  /* 0x0012000001127983 */ /* 0x000ea80000300a00 */
[----:B------:R-:W2:Y:S04]  /*1dae0*/  LDL.LU.64 R16, [R1+0x11f8] ;  /* 0x0011f80001107983 */ /* 0x000ea80000300a00 */
[----:B------:R-:W-:Y:S04]  /*1daf0*/  STL [R1+0x11bc], R2 ;  /* 0x0011bc0201007387 */ /* 0x000fe80000100800 */
[----:B------:R-:W-:Y:S05]  /*1db00*/  STL [R1+0x11b8], R3 ;  /* 0x0011b80301007387 */ /* 0x000fea0000100800 */
[----:B------:R0:W-:Y:S04]  /*1db10*/  STL.64 [R1+0x70], R12 ;  /* 0x0000700c01007387 */ /* 0x0001e80000100a00 */
[----:B------:R1:W-:Y:S01]  /*1db20*/  STL.64 [R1+0x78], R14 ;  /* 0x0000780e01007387 */ /* 0x0003e20000100a00 */
[----:B0-----:R-:W-:-:S02]  /*1db30*/  F2FP.F16.E4M3.UNPACK_B R12, R21 ;  /* 0x00000015ff0c723e */ /* 0x001fc400020006ff */
        /* <DEDUP_REMOVED lines=8> */
[----:B------:R-:W2:Y:S04]  /*1dbc0*/  LDL.LU.64 R16, [R1+0x11e8] ;  /* 0x0011e80001107983 */ /* 0x000ea80000300a00 */
[----:B------:R-:W-:Y:S01]  /*1dbd0*/  STL [R1+0x11c0], R9 ;  /* 0x0011c00901007387 */ /* 0x000fe20000100800 */
        /* <DEDUP_REMOVED lines=11> */
[----:B------:R-:W4:Y:S04]  /*1dc90*/  LDL.LU.64 R16, [R1+0x11c8] ;  /* 0x0011c80001107983 */ /* 0x000f280000300a00 */
[----:B------:R-:W-:Y:S04]  /*1dca0*/  STL.64 [R1+0x11a0], R6 ;  /* 0x0011a00601007387 */ /* 0x000fe80000100a00 */
[----:B------:R3:W-:Y:S04]  /*1dcb0*/  STL.64 [R1+0x1198], R4 ;  /* 0x0011980401007387 */ /* 0x0007e80000100a00 */
[----:B------:R-:W4:Y:S04]  /*1dcc0*/  LDL.LU R9, [R1+0x108c] ;  /* 0x00108c0001097983 */ /* 0x000f280000300800 */
[----:B------:R-:W4:Y:S04]  /*1dcd0*/  LDL.LU R22, [R1+0x1088] ;  /* 0x0010880001167983 */ /* 0x000f280000300800 */
[----:B------:R-:W4:Y:S04]  /*1dce0*/  LDL.LU R2, [R1+0x1094] ;  /* 0x0010940001027983 */ /* 0x000f280000300800 */
[----:B------:R-:W4:Y:S04]  /*1dcf0*/  LDL.LU R23, [R1+0x1090] ;  /* 0x0010900001177983 */ /* 0x000f280000300800 */
[----:B------:R-:W4:Y:S04]  /*1dd00*/  LDL.LU R3, [R1+0x109c] ;  /* 0x00109c0001037983 */ /* 0x000f280000300800 */
[----:B------:R-:W4:Y:S01]  /*1dd10*/  LDL.LU R24, [R1+0x1098] ;  /* 0x0010980001187983 */ /* 0x000f220000300800 */
[----:B---3--:R-:W-:-:S02]  /*1dd20*/  IMAD.MOV.U32 R4, RZ, RZ, R29 ;  /* 0x000000ffff047224 */ /* 0x008fc400078e001d */
[----:B------:R-:W-:Y:S02]  /*1dd30*/  IMAD.MOV.U32 R5, RZ, RZ, R28 ;  /* 0x000000ffff057224 */ /* 0x000fe400078e001c */
[----:B------:R-:W-:Y:S02]  /*1dd40*/  IMAD R21, R25, 0x100, R26 ;  /* 0x0000010019157824 */ /* 0x000fe400078e021a */
[----:B--2---:R-:W-:Y:S02]  /*1dd50*/  IMAD.MOV.U32 R6, RZ, RZ, R19 ;  /* 0x000000ffff067224 */ /* 0x004fe400078e0013 */
[----:B------:R-:W-:-:S05]  /*1dd60*/  IMAD.MOV.U32 R7, RZ, RZ, R18 ;  /* 0x000000ffff077224 */ /* 0x000fca00078e0012 */
[----:B------:R4:W-:Y:S04]  /*1dd70*/  STL.64 [R1+0x11b0], R6 ;  /* 0x0011b00601007387 */ /* 0x0009e80000100a00 */
[----:B------:R0:W-:Y:S04]  /*1dd80*/  STL.64 [R1+0x11a8], R4 ;  /* 0x0011a80401007387 */ /* 0x0001e80000100a00 */
[----:B------:R-:W2:Y:S04]  /*1dd90*/  LDL.LU R27, [R1+0x7bc] ;  /* 0x0007bc00011b7983 */ /* 0x000ea80000300800 */
[----:B------:R-:W3:Y:S04]  /*1dda0*/  LDL.LU R26, [R1+0x7b4] ;  /* 0x0007b400011a7983 */ /* 0x000ee80000300800 */
[----:B------:R-:W2:Y:S04]  /*1ddb0*/  LDL.LU R25, [R1+0x7d8] ;  /* 0x0007d80001197983 */ /* 0x000ea80000300800 */
[----:B------:R-:W2:Y:S04]  /*1ddc0*/  LDL.LU R28, [R1+0x7ac] ;  /* 0x0007ac00011c7983 */ /* 0x000ea80000300800 */
[----:B------:R-:W2:Y:S01]  /*1ddd0*/  LDL.LU R29, [R1+0x7d0] ;  /* 0x0007d000011d7983 */ /* 0x000ea20000300800 */
[----:B----4-:R-:W-:-:S02]  /*1dde0*/  IMAD.MOV.U32 R7, RZ, RZ, R10 ;  /* 0x000000ffff077224 */ /* 0x010fc400078e000a */
[----:B------:R-:W-:Y:S01]  /*1ddf0*/  IMAD.MOV.U32 R6, RZ, RZ, R11 ;  /* 0x000000ffff067224 */ /* 0x000fe200078e000b */
[----:B------:R-:W4:Y:S01]  /*1de00*/  LDL.LU R10, [R1+0x7a4] ;  /* 0x0007a400010a7983 */ /* 0x000f220000300800 */
[----:B0-----:R-:W-:-:S03]  /*1de10*/  IMAD.MOV.U32 R5, RZ, RZ, R16 ;  /* 0x000000ffff057224 */ /* 0x001fc600078e0010 */
[----:B------:R-:W2:Y:S01]  /*1de20*/  LDL.LU R11, [R1+0x7c8] ;  /* 0x0007c800010b7983 */ /* 0x000ea20000300800 */
[----:B------:R-:W-:-:S03]  /*1de30*/  IMAD.MOV.U32 R4, RZ, RZ, R17 ;  /* 0x000000ffff047224 */ /* 0x000fc600078e0011 */
        /* <DEDUP_REMOVED lines=10> */
[----:B------:R-:W-:-:S02]  /*1dee0*/  IMAD R22, R22, 0x100, R9 ;  /* 0x0000010016167824 */ /* 0x000fc400078e0209 */
[----:B------:R-:W-:Y:S02]  /*1def0*/  IMAD R23, R23, 0x100, R2 ;  /* 0x0000010017177824 */ /* 0x000fe400078e0202 */
[----:B------:R-:W-:Y:S01]  /*1df00*/  IMAD R24, R24, 0x100, R3 ;  /* 0x0000010018187824 */ /* 0x000fe200078e0203 */
[----:B--2---:R0:W-:Y:S04]  /*1df10*/  STL.64 [R1+0x1190], R18 ;  /* 0x0011901201007387 */ /* 0x0041e80000100a00 */
[----:B------:R1:W-:Y:S01]  /*1df20*/  STL.64 [R1+0x1188], R16 ;  /* 0x0011881001007387 */ /* 0x0003e20000100a00 */
[----:B0-----:R-:W-:-:S03]  /*1df30*/  IMAD.MOV.U32 R18, RZ, RZ, R20 ;  /* 0x000000ffff127224 */ /* 0x001fc600078e0014 */
[----:B-1----:R-:W2:Y:S04]  /*1df40*/  LDL.LU R16, [R1+0x30] ;  /* 0x0000300001107983 */ /* 0x002ea80000300800 */
[----:B------:R-:W2:Y:S01]  /*1df50*/  LDL.LU R17, [R1+0x34] ;  /* 0x0000340001117983 */ /* 0x000ea20000300800 */
[----:B------:R-:W-:-:S03]  /*1df60*/  IMAD.MOV.U32 R19, RZ, RZ, R0 ;  /* 0x000000ffff137224 */ /* 0x000fc600078e0000 */
[----:B------:R-:W2:Y:S04]  /*1df70*/  LDL.LU R20, [R1+0xff4] ;  /* 0x000ff40001147983 */ /* 0x000ea80000300800 */
        /* <DEDUP_REMOVED lines=22> */
[----:B------:R-:W3:Y:S04]  /*1e0e0*/  LDL.LU.64 R4, [R1+0x1198] ;  /* 0x0011980001047983 */ /* 0x000ee80000300a00 */
[----:B------:R-:W3:Y:S01]  /*1e0f0*/  LDL.LU R9, [R1+0x7f8] ;  /* 0x0007f80001097983 */ /* 0x000ee20000300800 */
[----:B--2---:R-:W-:-:S15]  /*1e100*/  HMMA.16816.F32 R16, R12, R6, R16 ;  /* 0x000000060c10723c */ /* 0x004fde0000001810 */
[----:B------:R-:W-:-:S04]  /*1e110*/  NOP ;  /* 0x0000000000007918 */ /* 0x000fc80000000000 */
[----:B------:R-:W-:Y:S04]  /*1e120*/  STL.64 [R1+0x30], R16 ;  /* 0x0000301001007387 */ /* 0x000fe80000100a00 */
[----:B------:R0:W-:Y:S04]  /*1e130*/  STL.64 [R1+0x38], R18 ;  /* 0x0000381201007387 */ /* 0x0001e80000100a00 */
[----:B0-----:R-:W3:Y:S04]  /*1e140*/  LDL.LU.64 R18, [R1+0x1190] ;  /* 0x0011900001127983 */ /* 0x001ee80000300a00 */
[----:B------:R-:W3:Y:S02]  /*1e150*/  LDL.LU.64 R16, [R1+0x1188] ;  /* 0x0011880001107983 */ /* 0x000ee40000300a00 */
[----:B---3--:R-:W-:Y:S02]  /*1e160*/  HMMA.16816.F32 R4, R12, R4, R16 ;  /* 0x000000040c04723c */ /* 0x008fe40000001810 */
[----:B------:R-:W2:Y:S04]  /*1e170*/  LDL.LU.64 R18, [R1+0x1180] ;  /* 0x0011800001127983 */ /* 0x000ea80000300a00 */
[----:B------:R-:W3:-:S13]  /*1e180*/  LDL.LU.64 R16, [R1+0x1178] ;  /* 0x0011780001107983 */ /* 0x000eda0000300a00 */
[----:B------:R0:W-:Y:S04]  /*1e190*/  STL.64 [R1+0x20], R4 ;  /* 0x0000200401007387 */ /* 0x0001e80000100a00 */
[----:B------:R1:W-:Y:S04]  /*1e1a0*/  STL.64 [R1+0x28], R6 ;  /* 0x0000280601007387 */ /* 0x0003e80000100a00 */
[----:B0-----:R-:W2:Y:S04]  /*1e1b0*/  LDL.LU R4, [R1+0x10] ;  /* 0x0000100001047983 */ /* 0x001ea80000300800 */
[----:B------:R-:W2:Y:S04]  /*1e1c0*/  LDL.LU R5, [R1+0x14] ;  /* 0x0000140001057983 */ /* 0x000ea80000300800 */
[----:B-1----:R-:W2:Y:S04]  /*1e1d0*/  LDL.LU R6, [R1+0x18] ;  /* 0x0000180001067983 */ /* 0x002ea80000300800 */
[----:B------:R-:W2:Y:S01]  /*1e1e0*/  LDL.LU R7, [R1+0x1c] ;  /* 0x00001c0001077983 */ /* 0x000ea20000300800 */
[----:B------:R-:W-:Y:S01]  /*1e1f0*/  VIADD R9, R9, 0x1 ;  /* 0x0000000109097836 */ /* 0x000fe20000000000 */
[----:B------:R-:W-:-:S02]  /*1e200*/  IADD3 R24, P6, PT, R24, UR21, RZ ;  /* 0x0000001518187c10 */ /* 0x000fc4000ffde0ff */
[----:B------:R-:W-:Y:S02]  /*1e210*/  IADD3 R23, P1, PT, R23, UR21, RZ ;  /* 0x0000001517177c10 */ /* 0x000fe4000ff3e0ff */
[----:B------:R-:W-:Y:S02]  /*1e220*/  IADD3 R22, P2, PT, R22, UR21, RZ ;  /* 0x0000001516167c10 */ /* 0x000fe4000ff5e0ff */
[----:B------:R-:W-:Y:S01]  /*1e230*/  IADD3 R21, P3, PT, R21, UR21, RZ ;  /* 0x0000001515157c10 */ /* 0x000fe2000ff7e0ff */
[----:B------:R-:W-:Y:S01]  /*1e240*/  STL [R1+0x7f8], R9 ;  /* 0x0007f80901007387 */ /* 0x000fe20000100800 */
[----:B------:R-:W-:Y:S02]  /*1e250*/  IADD3 R27, P4, PT, R27, UR21, RZ ;  /* 0x000000151b1b7c10 */ /* 0x000fe4000ff9e0ff */
[----:B------:R-:W-:Y:S02]  /*1e260*/  IADD3 R26, P5, PT, R26, UR21, RZ ;  /* 0x000000151a1a7c10 */ /* 0x000fe4000ffbe0ff */
[----:B------:R-:W-:-:S02]  /*1e270*/  IADD3.X R25, PT, PT, R25, UR48, RZ, P6, !PT ;  /* 0x0000003019197c10 */ /* 0x000fc4000b7fe4ff */
[----:B------:R-:W-:Y:S02]  /*1e280*/  IADD3 R28, P6, PT, R28, UR21, RZ ;  /* 0x000000151c1c7c10 */ /* 0x000fe4000ffde0ff */
[----:B------:R-:W-:Y:S02]  /*1e290*/  IADD3.X R29, PT, PT, R29, UR48, RZ, P1, !PT ;  /* 0x000000301d1d7c10 */ /* 0x000fe40008ffe4ff */
[----:B----4-:R-:W-:Y:S02]  /*1e2a0*/  IADD3 R10, P1, PT, R10, UR21, RZ ;  /* 0x000000150a0a7c10 */ /* 0x010fe4000ff3e0ff */
[----:B------:R-:W-:Y:S02]  /*1e2b0*/  IADD3.X R11, PT, PT, R11, UR48, RZ, P2, !PT ;  /* 0x000000300b0b7c10 */ /* 0x000fe400097fe4ff */
[----:B---3--:R-:W-:Y:S02]  /*1e2c0*/  IADD3 R16, P2, PT, R16, UR21, RZ ;  /* 0x0000001510107c10 */ /* 0x008fe4000ff5e0ff */
[----:B------:R-:W-:-:S02]  /*1e2d0*/  IADD3.X R17, PT, PT, R17, UR48, RZ, P3, !PT ;  /* 0x0000003011117c10 */ /* 0x000fc40009ffe4ff */
[----:B--2---:R-:W-:Y:S01]  /*1e2e0*/  IADD3 R18, P3, PT, R18, UR21, RZ ;  /* 0x0000001512127c10 */ /* 0x004fe2000ff7e0ff */
[----:B------:R-:W-:-:S15]  /*1e2f0*/  HMMA.16816.F32 R4, R12, R2, R4 ;  /* 0x000000020c04723c */ /* 0x000fde0000001804 */
[----:B------:R-:W-:-:S04]  /*1e300*/  NOP ;  /* 0x0000000000007918 */ /* 0x000fc80000000000 */
[----:B------:R-:W-:Y:S04]  /*1e310*/  STL.64 [R1+0x10], R4 ;  /* 0x0000100401007387 */ /* 0x000fe80000100a00 */
[----:B------:R-:W-:Y:S04]  /*1e320*/  STL.64 [R1+0x18], R6 ;  /* 0x0000180601007387 */ /* 0x000fe80000100a00 */
        /* <DEDUP_REMOVED lines=14> */
[----:B------:R-:W2:Y:S01]  /*1e410*/  LDL.LU R12, [R1+0xfe4] ;  /* 0x000fe400010c7983 */ /* 0x000ea20000300800 */
[----:B------:R-:W-:-:S02]  /*1e420*/  IADD3.X R19, PT, PT, R19, UR48, RZ, P4, !PT ;  /* 0x0000003013137c10 */ /* 0x000fc4000a7fe4ff */
[----:B------:R-:W-:-:S03]  /*1e430*/  IADD3 R20, P4, PT, R20, UR21, RZ ;  /* 0x0000001514147c10 */ /* 0x000fc6000ff9e0ff */
[----:B------:R-:W-:Y:S04]  /*1e440*/  STL [R1+0x7b8], R19 ;  /* 0x0007b81301007387 */ /* 0x000fe80000100800 */
[----:B--2---:R0:W-:Y:S04]  /*1e450*/  STL [R1+0x1170], R12 ;  /* 0x0011700c01007387 */ /* 0x0041e80000100800 */
[----:B------:R-:W-:Y:S04]  /*1e460*/  STL [R1+0xff4], R20 ;  /* 0x000ff41401007387 */ /* 0x000fe80000100800 */
[----:B0-----:R-:W2:Y:S01]  /*1e470*/  LDL.LU R12, [R1+0x7a8] ;  /* 0x0007a800010c7983 */ /* 0x001ea20000300800 */
[----:B------:R-:W-:-:S05]  /*1e480*/  IADD3.X R0, PT, PT, R0, UR48, RZ, P5, !PT ;  /* 0x0000003000007c10 */ /* 0x000fca000affe4ff */
[----:B------:R-:W-:Y:S01]  /*1e490*/  STL [R1+0x7b0], R0 ;  /* 0x0007b00001007387 */ /* 0x000fe20000100800 */
[----:B------:R-:W-:-:S03]  /*1e4a0*/  ISETP.NE.U32.AND P0, PT, R9, UR20, PT ;  /* 0x0000001409007c0c */ /* 0x000fc6000bf05070 */
[----:B--2---:R0:W-:Y:S04]  /*1e4b0*/  STL [R1+0x1174], R12 ;  /* 0x0011740c01007387 */ /* 0x0041e80000100800 */
[----:B0-----:R-:W2:Y:S04]  /*1e4c0*/  LDL.LU R12, [R1+0xfec] ;  /* 0x000fec00010c7983 */ /* 0x001ea80000300800 */
[----:B------:R-:W3:Y:S04]  /*1e4d0*/  LDL.LU R13, [R1+0x7a0] ;  /* 0x0007a000010d7983 */ /* 0x000ee80000300800 */
[----:B------:R-:W4:Y:S04]  /*1e4e0*/  LDL.LU R14, [R1+0xfdc] ;  /* 0x000fdc00010e7983 */ /* 0x000f280000300800 */
        /* <DEDUP_REMOVED lines=26> */
[----:B--2---:R-:W-:-:S05]  /*1e690*/  IADD3 R12, P5, PT, R12, UR21, RZ ;  /* 0x000000150c0c7c10 */ /* 0x004fca000ffbe0ff */
[----:B------:R0:W-:Y:S04]  /*1e6a0*/  STL [R1+0xfec], R12 ;  /* 0x000fec0c01007387 */ /* 0x0001e80000100800 */
[----:B0-----:R-:W2:Y:S02]  /*1e6b0*/  LDL.LU R12, [R1+0x1174] ;  /* 0x00117400010c7983 */ /* 0x001ea40000300800 */
[----:B--2---:R-:W-:-:S05]  /*1e6c0*/  IADD3.X R12, PT, PT, R12, UR48, RZ, P6, !PT ;  /* 0x000000300c0c7c10 */ /* 0x004fca000b7fe4ff */
[----:B------:R0:W-:Y:S04]  /*1e6d0*/  STL [R1+0x7a8], R12 ;  /* 0x0007a80c01007387 */ /* 0x0001e80000100800 */
[----:B0-----:R-:W2:Y:S01]  /*1e6e0*/  LDL.LU R12, [R1+0x1170] ;  /* 0x00117000010c7983 */ /* 0x001ea20000300800 */
[----:B---3--:R-:W-:Y:S02]  /*1e6f0*/  IADD3.X R13, PT, PT, R13, UR48, RZ, P1, !PT ;  /* 0x000000300d0d7c10 */ /* 0x008fe40008ffe4ff */
[----:B----4-:R-:W-:Y:S02]  /*1e700*/  IADD3 R14, P1, PT, R14, UR21, RZ ;  /* 0x000000150e0e7c10 */ /* 0x010fe4000ff3e0ff */
[----:B------:R-:W-:Y:S02]  /*1e710*/  IADD3.X R15, PT, PT, R15, UR48, RZ, P2, !PT ;  /* 0x000000300f0f7c10 */ /* 0x000fe400097fe4ff */
[----:B------:R-:W-:-:S02]  /*1e720*/  IADD3 R2, P2, PT, R2, UR21, RZ ;  /* 0x0000001502027c10 */ /* 0x000fc4000ff5e0ff */
[----:B------:R-:W-:Y:S02]  /*1e730*/  IADD3.X R3, PT, PT, R3, UR48, RZ, P3, !PT ;  /* 0x0000003003037c10 */ /* 0x000fe40009ffe4ff */
[----:B------:R-:W-:Y:S02]  /*1e740*/  IADD3 R4, P3, PT, R4, UR21, RZ ;  /* 0x0000001504047c10 */ /* 0x000fe4000ff7e0ff */
[----:B------:R-:W-:Y:S02]  /*1e750*/  IADD3.X R5, PT, PT, R5, UR48, RZ, P4, !PT ;  /* 0x0000003005057c10 */ /* 0x000fe4000a7fe4ff */
[----:B------:R-:W-:Y:S02]  /*1e760*/  IADD3 R6, P4, PT, R6, UR21, RZ ;  /* 0x0000001506067c10 */ /* 0x000fe4000ff9e0ff */
        /* <DEDUP_REMOVED lines=13> */
[----:B--2---:R-:W-:-:S05]  /*1e840*/  IADD3 R12, P6, PT, R12, UR21, RZ ;  /* 0x000000150c0c7c10 */ /* 0x004fca000ffde0ff */
[----:B------:R0:W-:Y:S04]  /*1e850*/  STL [R1+0xfe4], R12 ;  /* 0x000fe40c01007387 */ /* 0x0001e80000100800 */
[----:B------:R-:W-:Y:S04]  /*1e860*/  STL [R1+0x7a0], R13 ;  /* 0x0007a00d01007387 */ /* 0x000fe80000100800 */
[----:B------:R-:W-:Y:S04]  /*1e870*/  STL [R1+0xfdc], R14 ;  /* 0x000fdc0e01007387 */ /* 0x000fe80000100800 */
[----:B------:R-:W-:Y:S04]  /*1e880*/  STL [R1+0x1000], R15 ;  /* 0x0010000f01007387 */ /* 0x000fe80000100800 */
[----:B------:R-:W-:Y:S04]  /*1e890*/  STL [R1+0xfd4], R2 ;  /* 0x000fd40201007387 */ /* 0x000fe80000100800 */
[----:B------:R-:W-:Y:S04]  /*1e8a0*/  STL [R1+0xff8], R3 ;  /* 0x000ff80301007387 */ /* 0x000fe80000100800 */
[----:B------:R-:W-:Y:S01]  /*1e8b0*/  STL [R1+0xfcc], R4 ;  /* 0x000fcc0401007387 */ /* 0x000fe20000100800 */
[----:B------:R-:W-:-:S03]  /*1e8c0*/  IADD3.X R9, PT, PT, R9, UR48, RZ, P6, !PT ;  /* 0x0000003009097c10 */ /* 0x000fc6000b7fe4ff */
[----:B------:R-:W-:Y:S01]  /*1e8d0*/  STL [R1+0xff0], R5 ;  /* 0x000ff00501007387 */ /* 0x000fe20000100800 */
[----:B------:R-:W-:-:S03]  /*1e8e0*/  IADD3 R24, P6, PT, R24, UR21, RZ ;  /* 0x0000001518187c10 */ /* 0x000fc6000ffde0ff */
        /* <DEDUP_REMOVED lines=20> */
[----:B0-----:R-:W2:Y:S01]  /*1ea30*/  LDL.LU R12, [R1+0xf90] ;  /* 0x000f9000010c7983 */ /* 0x001ea20000300800 */
[----:B------:R-:W-:-:S02]  /*1ea40*/  IADD3 R19, P1, PT, R19, UR21, RZ ;  /* 0x0000001513137c10 */ /* 0x000fc4000ff3e0ff */
[----:B------:R-:W-:-:S03]  /*1ea50*/  IADD3.X R20, PT, PT, R20, UR48, RZ, P2, !PT ;  /* 0x0000003014147c10 */ /* 0x000fc600097fe4ff */
[----:B------:R-:W-:Y:S04]  /*1ea60*/  STL [R1+0xf7c], R19 ;  /* 0x000f7c1301007387 */ /* 0x000fe80000100800 */
[----:B--2---:R0:W-:Y:S04]  /*1ea70*/  STL [R1+0x1168], R12 ;  /* 0x0011680c01007387 */ /* 0x0041e80000100800 */
[----:B------:R-:W-:Y:S04]  /*1ea80*/  STL [R1+0xfa0], R20 ;  /* 0x000fa01401007387 */ /* 0x000fe80000100800 */
[----:B0-----:R-:W2:Y:S01]  /*1ea90*/  LDL.LU R12, [R1+0xf6c] ;  /* 0x000f6c00010c7983 */ /* 0x001ea20000300800 */
[----:B------:R-:W-:-:S05]  /*1eaa0*/  IADD3 R0, P2, PT, R0, UR21, RZ ;  /* 0x0000001500007c10 */ /* 0x000fca000ff5e0ff */
[----:B------:R-:W-:Y:S04]  /*1eab0*/  STL [R1+0xf74], R0 ;  /* 0x000f740001007387 */ /* 0x000fe80000100800 */
        /* <DEDUP_REMOVED lines=30> */
[----:B--2---:R-:W-:-:S05]  /*1eca0*/  IADD3.X R12, PT, PT, R12, UR48, RZ, P3, !PT ;  /* 0x000000300c0c7c10 */ /* 0x004fca0009ffe4ff */
[----:B------:R0:W-:Y:S04]  /*1ecb0*/  STL [R1+0xf98], R12 ;  /* 0x000f980c01007387 */ /* 0x0001e80000100800 */
[----:B0-----:R-:W2:Y:S02]  /*1ecc0*/  LDL.LU R12, [R1+0x116c] ;  /* 0x00116c00010c7983 */ /* 0x001ea40000300800 */
[----:B--2---:R-:W-:-:S05]  /*1ecd0*/  IADD3 R12, P3, PT, R12, UR21, RZ ;  /* 0x000000150c0c7c10 */ /* 0x004fca000ff7e0ff */
[----:B------:R0:W-:Y:S04]  /*1ece0*/  STL [R1+0xf6c], R12 ;  /* 0x000f6c0c01007387 */ /* 0x0001e80000100800 */
[----:B0-----:R-:W2:Y:S01]  /*1ecf0*/  LDL.LU R12, [R1+0x1168] ;  /* 0x00116800010c7983 */ /* 0x001ea20000300800 */
[----:B----4-:R-:W-:Y:S02]  /*1ed00*/  IADD3.X R14, PT, PT, R14, UR48, RZ, P5, !PT ;  /* 0x000000300e0e7c10 */ /* 0x010fe4000affe4ff */
[----:B---3--:R-:W-:Y:S02]  /*1ed10*/  IADD3 R15, P5, PT, R15, UR21, RZ ;  /* 0x000000150f0f7c10 */ /* 0x008fe4000ffbe0ff */
        /* <DEDUP_REMOVED lines=18> */
[----:B--2---:R-:W-:Y:S02]  /*1ee40*/  IADD3.X R12, PT, PT, R12, UR48, RZ, P4, !PT ;  /* 0x000000300c0c7c10 */ /* 0x004fe4000a7fe4ff */
[----:B------:R-:W-:-:S03]  /*1ee50*/  IADD3 R13, P4, PT, R13, UR21, RZ ;  /* 0x000000150d0d7c10 */ /* 0x000fc6000ff9e0ff */
[----:B------:R0:W-:Y:S04]  /*1ee60*/  STL [R1+0xf90], R12 ;  /* 0x000f900c01007387 */ /* 0x0001e80000100800 */
        /* <DEDUP_REMOVED lines=29> */
[----:B0-----:R-:W2:Y:S01]  /*1f040*/  LDL.LU R12, [R1+0xeec] ;  /* 0x000eec00010c7983 */ /* 0x001ea20000300800 */
[----:B------:R-:W-:-:S02]  /*1f050*/  IADD3.X R19, PT, PT, R19, UR48, RZ, P5, !PT ;  /* 0x0000003013137c10 */ /* 0x000fc4000affe4ff */
[----:B------:R-:W-:-:S03]  /*1f060*/  IADD3 R20, P5, PT, R20, UR21, RZ ;  /* 0x0000001514147c10 */ /* 0x000fc6000ffbe0ff */
[----:B------:R-:W-:Y:S04]  /*1f070*/  STL [R1+0xf28], R19 ;  /* 0x000f281301007387 */ /* 0x000fe80000100800 */
[----:B--2---:R0:W-:Y:S04]  /*1f080*/  STL [R1+0x1160], R12 ;  /* 0x0011600c01007387 */ /* 0x0041e80000100800 */
[----:B------:R-:W-:Y:S04]  /*1f090*/  STL [R1+0xefc], R20 ;  /* 0x000efc1401007387 */ /* 0x000fe80000100800 */
[----:B0-----:R-:W2:Y:S01]  /*1f0a0*/  LDL.LU R12, [R1+0xf18] ;  /* 0x000f1800010c7983 */ /* 0x001ea20000300800 */
[----:B------:R-:W-:-:S05]  /*1f0b0*/  IADD3.X R0, PT, PT, R0, UR48, RZ, P6, !PT ;  /* 0x0000003000007c10 */ /* 0x000fca000b7fe4ff */
        /* <DEDUP_REMOVED lines=1345> */
[----:B------:R0:W-:Y:S04]  /*244d0*/  STL [R1+0x84c], R10 ;  /* 0x00084c0a01007387 */ /* 0x0001e80000100800 */
        /* <DEDUP_REMOVED lines=70> */
[----:B------:R-:W-:-:S02]  /*24940*/  IADD3.X R26, PT, PT, R26, UR32, RZ, P4, !PT ;  /* 0x000000201a1a7c10 */ /* 0x000fc4000a7fe4ff */
[----:B------:R-:W-:Y:S02]  /*24950*/  IADD3.X R25, PT, PT, R25, UR32, RZ, P5, !PT ;  /* 0x0000002019197c10 */ /* 0x000fe4000affe4ff */
[----:B------:R-:W-:Y:S02]  /*24960*/  IADD3.X R29, PT, PT, R29, UR32, RZ, P1, !PT ;  /* 0x000000201d1d7c10 */ /* 0x000fe40008ffe4ff */
[----:B------:R-:W-:Y:S02]  /*24970*/  IADD3.X R28, PT, PT, R28, UR32, RZ, P6, !PT ;  /* 0x000000201c1c7c10 */ /* 0x000fe4000b7fe4ff */
[----:B--2---:R-:W-:-:S05]  /*24980*/  IADD3 R10, P2, PT, R10, UR4, RZ ;  /* 0x000000040a0a7c10 */ /* 0x004fca000ff5e0ff */
[----:B------:R0:W-:Y:S04]  /*24990*/  STL [R1+0x1050], R10 ;  /* 0x0010500a01007387 */ /* 0x0001e80000100800 */
[----:B0-----:R0:W5:Y:S04]  /*249a0*/  LDL.LU R10, [R1+0x10ec] ;  /* 0x0010ec00010a7983 */ /* 0x0011680000300800 */
[----:B------:R1:W-:Y:S04]  /*249b0*/  STL [R1+0x848], R11 ;  /* 0x0008480b01007387 */ /* 0x0003e80000100800 */
[----:B-1----:R0:W5:Y:S04]  /*249c0*/  LDL.LU R11, [R1+0x10e8] ;  /* 0x0010e800010b7983 */ /* 0x0021680000300800 */
[----:B------:R1:W-:Y:S01]  /*249d0*/  STL [R1+0x1054], R16 ;  /* 0x0010541001007387 */ /* 0x0003e20000100800 */
[----:B------:R-:W-:-:S03]  /*249e0*/  IADD3.X R15, PT, PT, R15, UR32, RZ, P2, !PT ;  /* 0x000000200f0f7c10 */ /* 0x000fc600097fe4ff */
[----:B-1----:R0:W5:Y:S04]  /*249f0*/  LDL.LU R16, [R1+0x10e4] ;  /* 0x0010e40001107983 */ /* 0x0021680000300800 */
[----:B------:R1:W-:Y:S01]  /*24a00*/  STL [R1+0x1034], R17 ;  /* 0x0010341101007387 */ /* 0x0003e20000100800 */
[----:B------:R-:W-:-:S03]  /*24a10*/  IADD3 R2, P2, PT, R2, UR4, RZ ;  /* 0x0000000402027c10 */ /* 0x000fc6000ff5e0ff */
[----:B-1----:R0:W5:Y:S04]  /*24a20*/  LDL.LU R17, [R1+0x10e0] ;  /* 0x0010e00001117983 */ /* 0x0021680000300800 */
[----:B------:R1:W-:Y:S04]  /*24a30*/  STL [R1+0x1058], R18 ;  /* 0x0010581201007387 */ /* 0x0003e80000100800 */
        /* <DEDUP_REMOVED lines=17> */
[----:B------:R0:W-:Y:S01]  /*24b50*/  STL [R1+0x82c], R8 ;  /* 0x00082c0801007387 */ /* 0x0001e20000100800 */
[----:B------:R-:W-:-:S03]  /*24b60*/  IADD3.X R21, PT, PT, R21, UR32, RZ, P2, !PT ;  /* 0x0000002015157c10 */ /* 0x000fc600097fe4ff */
        /* <DEDUP_REMOVED lines=10> */
[----:B------:R-:W-:Y:S05]  /*24c10*/  @P0 BRA `(.L_x_2) ;  /* 0xfffffe3800f00947 */ /* 0x000fea000383ffff */
.L_x_1:
[----:B0-----:R-:W2:Y:S01]  /*24c20*/  LDL.LU R12, [R1+0x40] ;  /* 0x00004000010c7983 */ /* 0x001ea20000300800 */
[----:B------:R-:W0:Y:S03]  /*24c30*/  LDCU.64 UR14, c[0x0][0x398] ;  /* 0x00007300ff0e77ac */ /* 0x000e260008000a00 */
[----:B------:R-:W2:Y:S01]  /*24c40*/  LDL.LU R9, [R1+0x44] ;  /* 0x0000440001097983 */ /* 0x000ea20000300800 */
[----:B------:R-:W3:Y:S03]  /*24c50*/  LDCU UR4, c[0x0][0x39c] ;  /* 0x00007380ff0477ac */ /* 0x000ee60008000800 */
[----:B------:R-:W4:Y:S01]  /*24c60*/  LDL.LU R8, [R1+0x48] ;  /* 0x0000480001087983 */ /* 0x000f220000300800 */
[----:B------:R-:W1:Y:S01]  /*24c70*/  S2UR UR5, SR_CgaCtaId ;  /* 0x00000000000579c3 */ /* 0x000e620000008800 */
[----:B------:R-:W0:Y:S02]  /*24c80*/  LDCU.64 UR6, c[0x0][0x390] ;  /* 0x00007200ff0677ac */ /* 0x000e240008000a00 */
[----:B------:R-:W4:Y:S01]  /*24c90*/  LDL.LU R7, [R1+0x4c] ;  /* 0x00004c0001077983 */ /* 0x000f220000300800 */
[----:B------:R-:W0:Y:S03]  /*24ca0*/  LDCU.64 UR12, c[0x0][0x398] ;  /* 0x00007300ff0c77ac */ /* 0x000e260008000a00 */
[----:B------:R-:W3:Y:S01]  /*24cb0*/  LDL.LU R6, [R1+0x150] ;  /* 0x0001500001067983 */ /* 0x000ee20000300800 */
[----:B------:R-:W0:Y:S03]  /*24cc0*/  LDCU.64 UR26, c[0x0][0x398] ;  /* 0x00007300ff1a77ac */ /* 0x000e260008000a00 */
[----:B------:R-:W3:Y:S01]  /*24cd0*/  LDL.LU R2, [R1+0x154] ;  /* 0x0001540001027983 */ /* 0x000ee20000300800 */
[----:B------:R-:W0:Y:S03]  /*24ce0*/  LDCU.64 UR8, c[0x0][0x390] ;  /* 0x00007200ff0877ac */ /* 0x000e260008000a00 */
[----:B------:R2:W-:Y:S01]  /*24cf0*/  STL [R1+0x11dc], R3 ;  /* 0x0011dc0301007387 */ /* 0x0005e20000100800 */
[----:B------:R-:W0:Y:S03]  /*24d00*/  LDCU.64 UR10, c[0x0][0x390] ;  /* 0x00007200ff0a77ac */ /* 0x000e260008000a00 */
[----:B------:R4:W-:Y:S01]  /*24d10*/  STL [R1+0x11d8], R4 ;  /* 0x0011d80401007387 */ /* 0x0009e20000100800 */
[----:B------:R-:W0:Y:S03]  /*24d20*/  LDCU.64 UR16, c[0x0][0x390] ;  /* 0x00007200ff1077ac */ /* 0x000e260008000a00 */
[----:B------:R-:W-:Y:S01]  /*24d30*/  STL [R1+0x11d4], R5 ;  /* 0x0011d40501007387 */ /* 0x000fe20000100800 */
[----:B------:R-:W0:Y:S01]  /*24d40*/  LDCU.64 UR18, c[0x0][0x390] ;  /* 0x00007200ff1277ac */ /* 0x000e220008000a00 */
[----:B------:R-:W0:Y:S01]  /*24d50*/  LDCU.64 UR24, c[0x0][0x390] ;  /* 0x00007200ff1877ac */ /* 0x000e220008000a00 */
[----:B------:R-:W0:Y:S01]  /*24d60*/  LDCU.64 UR20, c[0x0][0x398] ;  /* 0x00007300ff1477ac */ /* 0x000e220008000a00 */
[----:B------:R-:W-:Y:S01]  /*24d70*/  BAR.SYNC.DEFER_BLOCKING 0x0 ;  /* 0x0000000000007b1d */ /* 0x000fe20000010000 */
[----:B--2---:R-:W-:-:S05]  /*24d80*/  F2FP.SATFINITE.E4M3.F32.PACK_AB_MERGE_C R3, R9, R12, RZ ;  /* 0x0000000c0903723e */ /* 0x004fca00048070ff */
[----:B------:R2:W-:Y:S01]  /*24d90*/  STL [R1+0x414], R3 ;  /* 0x0004140301007387 */ /* 0x0005e20000100800 */
[----:B----4-:R-:W-:-:S03]  /*24da0*/  F2FP.SATFINITE.E4M3.F32.PACK_AB_MERGE_C R4, R7, R8, RZ ;  /* 0x000000080704723e */ /* 0x010fc600048070ff */
[----:B--2---:R-:W2:Y:S01]  /*24db0*/  LDL.LU R3, [R1+0x3f4] ;  /* 0x0003f40001037983 */ /* 0x004ea20000300800 */
[----:B-1-3-5:R-:W-:-:S03]  /*24dc0*/  F2FP.SATFINITE.E4M3.F32.PACK_AB_MERGE_C R0, R2, R6, RZ ;  /* 0x000000060200723e */ /* 0x02afc600048070ff */
[----:B------:R-:W-:Y:S04]  /*24dd0*/  STL [R1+0x410], R4 ;  /* 0x0004100401007387 */ /* 0x000fe80000100800 */
[----:B--2---:R1:W-:Y:S04]  /*24de0*/  STL [R1+0x136c], R3 ;  /* 0x00136c0301007387 */ /* 0x0043e80000100800 */
[----:B------:R-:W-:Y:S04]  /*24df0*/  STL [R1+0x41c], R0 ;  /* 0x00041c0001007387 */ /* 0x000fe80000100800 */
[----:B-1----:R-:W2:Y:S04]  /*24e00*/  LDL.LU R3, [R1+0x14c] ;  /* 0x00014c0001037983 */ /* 0x002ea80000300800 */
[----:B--2---:R1:W-:Y:S04]  /*24e10*/  STL [R1+0x1374], R3 ;  /* 0x0013740301007387 */ /* 0x0043e80000100800 */
[----:B-1----:R-:W2:Y:S04]  /*24e20*/  LDL.LU R3, [R1+0x144] ;  /* 0x0001440001037983 */ /* 0x002ea80000300800 */
[----:B--2---:R1:W-:Y:S04]  /*24e30*/  STL [R1+0x137c], R3 ;  /* 0x00137c0301007387 */ /* 0x0043e80000100800 */
[----:B-1----:R-:W2:Y:S04]  /*24e40*/  LDL.LU R3, [R1+0x40c] ;  /* 0x00040c0001037983 */ /* 0x002ea80000300800 */
[----:B--2---:R1:W-:Y:S04]  /*24e50*/  STL [R1+0x1384], R3 ;  /* 0x0013840301007387 */ /* 0x0043e80000100800 */
[----:B-1----:R-:W2:Y:S04]  /*24e60*/  LDL.LU R3, [R1+0x404] ;  /* 0x0004040001037983 */ /* 0x002ea80000300800 */
[----:B--2---:R1:W-:Y:S04]  /*24e70*/  STL [R1+0x138c], R3 ;  /* 0x00138c0301007387 */ /* 0x0043e80000100800 */
[----:B-1----:R-:W2:Y:S04]  /*24e80*/  LDL.LU R3, [R1+0x15c] ;  /* 0x00015c0001037983 */ /* 0x002ea80000300800 */
[----:B------:R-:W3:Y:S04]  /*24e90*/  LDL.LU R5, [R1+0x3c0] ;  /* 0x0003c00001057983 */ /* 0x000ee80000300800 */
[----:B---3--:R1:W-:Y:S04]  /*24ea0*/  STL [R1+0x1334], R5 ;  /* 0x0013340501007387 */ /* 0x0083e80000100800 */
[----:B-1----:R-:W3:Y:S04]  /*24eb0*/  LDL.LU R5, [R1+0x138] ;  /* 0x0001380001057983 */ /* 0x002ee80000300800 */
        /* <DEDUP_REMOVED lines=34> */
[----:B-1----:R-:W3:Y:S01]  /*250e0*/  LDL.LU R4, [R1+0x3e0] ;  /* 0x0003e00001047983 */ /* 0x002ee20000300800 */
[----:B--2---:R-:W-:-:S03]  /*250f0*/  F2FP.SATFINITE.E4M3.F32.PACK_AB_MERGE_C R3, R3, R5, RZ ;  /* 0x000000050303723e */ /* 0x004fc600048070ff */
[----:B---3--:R1:W-:Y:S04]  /*25100*/  STL [R1+0x1364], R4 ;  /* 0x0013640401007387 */ /* 0x0083e80000100800 */
[----:B-1----:R-:W2:Y:S04]  /*25110*/  LDL.LU R4, [R1+0x3f8] ;  /* 0x0003f80001047983 */ /* 0x002ea80000300800 */
        /* <DEDUP_REMOVED lines=27> */
[----:B------:R1:W-:Y:S04]  /*252d0*/  STL [R1+0x418], R3 ;  /* 0x0004180301007387 */ /* 0x0003e80000100800 */
[----:B-1----:R-:W2:Y:S02]  /*252e0*/  LDL.LU R3, [R1+0x138c] ;  /* 0x00138c0001037983 */ /* 0x002ea40000300800 */
[----:B--2---:R-:W-:-:S02]  /*252f0*/  F2FP.SATFINITE.E4M3.F32.PACK_AB_MERGE_C R3, R3, R5, RZ ;  /* 0x000000050303723e */ /* 0x004fc400048070ff */
        /* <DEDUP_REMOVED lines=18> */
[----:B-1----:R-:W3:Y:S01]  /*25420*/  LDL.LU R3, [R1+0x13c] ;  /* 0x00013c0001037983 */ /* 0x002ee20000300800 */
[----:B--2---:R-:W-:-:S03]  /*25430*/  F2FP.SATFINITE.E4M3.F32.PACK_AB_MERGE_C R5, R5, R4, RZ ;  /* 0x000000040505723e */ /* 0x004fc600048070ff */
        /* <DEDUP_REMOVED lines=22> */
[----:B-1----:R-:W3:Y:S02]  /*255a0*/  LDL.LU R5, [R1+0x1338] ;  /* 0x0013380001057983 */ /* 0x002ee40000300800 */
[----:B---3--:R-:W-:-:S02]  /*255b0*/  F2FP.SATFINITE.E4M3.F32.PACK_AB_MERGE_C R3, R3, R5, RZ ;  /* 0x000000050303723e */ /* 0x008fc400048070ff */
[----:B------:R-:W2:Y:S01]  /*255c0*/  LDL.LU R5, [R1+0x1334] ;  /* 0x0013340001057983 */ /* 0x000ea20000300800 */
[----:B------:R-:W-:Y:S02]  /*255d0*/  F2FP.SATFINITE.E4M3.F32.PACK_AB_MERGE_C R9, R9, R23, RZ ;  /* 0x000000170909723e */ /* 0x000fe400048070ff */
[----:B--2---:R-:W-:Y:S02]  /*255e0*/  F2FP.SATFINITE.E4M3.F32.PACK_AB_MERGE_C R4, R4, R5, RZ ;  /* 0x000000050404723e */ /* 0x004fe400048070ff */
[----:B------:R-:W-:-:S03]  /*255f0*/  F2FP.SATFINITE.E4M3.F32.PACK_AB_MERGE_C R5, R20, R0, RZ ;  /* 0x000000001405723e */ /* 0x000fc600048070ff */
[----:B------:R4:W-:Y:S01]  /*25600*/  STL [R1+0x11e4], R4 ;  /* 0x0011e40401007387 */ /* 0x0009e20000100800 */
[----:B------:R-:W-:-:S03]  /*25610*/  F2FP.SATFINITE.E4M3.F32.PACK_AB_MERGE_C R0, R10, R11, RZ ;  /* 0x0000000b0a00723e */ /* 0x000fc600048070ff */
[----:B------:R1:W-:Y:S01]  /*25620*/  STL [R1+0x3d8], R3 ;  /* 0x0003d80301007387 */ /* 0x0003e20000100800 */
[----:B----4-:R-:W-:-:S03]  /*25630*/  F2FP.SATFINITE.E4M3.F32.PACK_AB_MERGE_C R4, R18, R19, RZ ;  /* 0x000000131204723e */ /* 0x010fc600048070ff */
[----:B------:R-:W-:Y:S01]  /*25640*/  STL [R1+0x11e8], R5 ;  /* 0x0011e80501007387 */ /* 0x000fe20000100800 */
[----:B-1----:R-:W-:-:S03]  /*25650*/  F2FP.SATFINITE.E4M3.F32.PACK_AB_MERGE_C R3, R16, R17, RZ ;  /* 0x000000111003723e */ /* 0x002fc600048070ff */
[----:B------:R1:W-:Y:S04]  /*25660*/  STL [R1+0x144], R4 ;  /* 0x0001440401007387 */ /* 0x0003e80000100800 */
[----:B------:R2:W-:Y:S04]  /*25670*/  STL [R1+0x138], R3 ;  /* 0x0001380301007387 */ /* 0x0005e80000100800 */
[----:B------:R3:W-:Y:S01]  /*25680*/  STL [R1+0x15c], R0 ;  /* 0x00015c0001007387 */ /* 0x0007e20000100800 */
[----:B-1----:R-:W-:Y:S02]  /*25690*/  F2FP.SATFINITE.E4M3.F32.PACK_AB_MERGE_C R4, R28, R29, RZ ;  /* 0x0000001d1c04723e */ /* 0x002fe400048070ff */
[----:B--2---:R-:W-:-:S03]  /*256a0*/  F2FP.SATFINITE.E4M3.F32.PACK_AB_MERGE_C R3, R26, R27, RZ ;  /* 0x0000001b1a03723e */ /* 0x004fc600048070ff */
[----:B------:R1:W-:Y:S01]  /*256b0*/  STL [R1+0x158], R4 ;  /* 0x0001580401007387 */ /* 0x0003e20000100800 */
[----:B---3--:R-:W-:-:S03]  /*256c0*/  F2FP.SATFINITE.E4M3.F32.PACK_AB_MERGE_C R0, R24, R25, RZ ;  /* 0x000000191800723e */ /* 0x008fc600048070ff */
[----:B------:R2:W-:Y:S04]  /*256d0*/  STL [R1+0x3a4], R3 ;  /* 0x0003a40301007387 */ /* 0x0005e80000100800 */
[----:B------:R-:W-:Y:S01]  /*256e0*/  STL [R1+0x11ec], R9 ;  /* 0x0011ec0901007387 */ /* 0x000fe20000100800 */
[----:B-1----:R-:W-:-:S03]  /*256f0*/  F2FP.SATFINITE.E4M3.F32.PACK_AB_MERGE_C R4, R12, R13, RZ ;  /* 0x0000000d0c04723e */ /* 0x002fc600048070ff */
[----:B------:R1:W-:Y:S01]  /*25700*/  STL [R1+0x3a0], R0 ;  /* 0x0003a00001007387 */ /* 0x0003e20000100800 */
[----:B--2---:R-:W-:Y:S02]  /*25710*/  F2FP.SATFINITE.E4M3.F32.PACK_AB_MERGE_C R3, R21, R22, RZ ;  /* 0x000000161503723e */ /* 0x004fe400048070ff */
[----:B-1----:R-:W-:-:S03]  /*25720*/  F2FP.SATFINITE.E4M3.F32.PACK_AB_MERGE_C R0, R14, R15, RZ ;  /* 0x0000000f0e00723e */ /* 0x002fc600048070ff */
[----:B------:R1:W-:Y:S04]  /*25730*/  STL [R1+0x120], R3 ;  /* 0x0001200301007387 */ /* 0x0003e80000100800 */
[----:B------:R2:W-:Y:S04]  /*25740*/  STL [R1+0x13c], R0 ;  /* 0x00013c0001007387 */ /* 0x0005e80000100800 */
[----:B------:R-:W-:Y:S01]  /*25750*/  STL [R1+0x128], R4 ;  /* 0x0001280401007387 */ /* 0x000fe20000100800 */
[----:B-1----:R-:W-:-:S03]  /*25760*/  F2FP.SATFINITE.E4M3.F32.PACK_AB_MERGE_C R3, R7, R8, RZ ;  /* 0x000000080703723e */ /* 0x002fc600048070ff */
[----:B------:R-:W3:Y:S01]  /*25770*/  LDL.LU R8, [R1+0x364] ;  /* 0x0003640001087983 */ /* 0x000ee20000300800 */
[----:B--2---:R-:W-:-:S03]  /*25780*/  F2FP.SATFINITE.E4M3.F32.PACK_AB_MERGE_C R0, R2, R6, RZ ;  /* 0x000000060200723e */ /* 0x004fc600048070ff */
[----:B------:R-:W-:Y:S04]  /*25790*/  STL [R1+0x154], R3 ;  /* 0x0001540301007387 */ /* 0x000fe80000100800 */
[----:B---3--:R1:W-:Y:S04]  /*257a0*/  STL [R1+0x1324], R8 ;  /* 0x0013240801007387 */ /* 0x0083e80000100800 */
[----:B------:R-:W-:Y:S04]  /*257b0*/  STL [R1+0x150], R0 ;  /* 0x0001500001007387 */ /* 0x000fe80000100800 */
        /* <DEDUP_REMOVED lines=25> */
[----:B------:R-:W4:Y:S04]  /*25950*/  LDL.LU R9, [R1+0x318] ;  /* 0x0003180001097983 */ /* 0x000f280000300800 */
[----:B----4-:R1:W-:Y:S04]  /*25960*/  STL [R1+0x12d4], R9 ;  /* 0x0012d40901007387 */ /* 0x0103e80000100800 */
[----:B-1----:R-:W4:Y:S04]  /*25970*/  LDL.LU R9, [R1+0x328] ;  /* 0x0003280001097983 */ /* 0x002f280000300800 */
        /* <DEDUP_REMOVED lines=18> */
[----:B------:R-:W2:Y:S04]  /*25aa0*/  LDL.LU R5, [R1+0x31c] ;  /* 0x00031c0001057983 */ /* 0x000ea80000300800 */
[----:B--2---:R1:W-:Y:S04]  /*25ab0*/  STL [R1+0x12dc], R5 ;  /* 0x0012dc0501007387 */ /* 0x0043e80000100800 */
[----:B-1----:R-:W2:Y:S01]  /*25ac0*/  LDL.LU R5, [R1+0x320] ;  /* 0x0003200001057983 */ /* 0x002ea20000300800 */
[----:B------:R-:W-:-:S03]  /*25ad0*/  F2FP.SATFINITE.E4M3.F32.PACK_AB_MERGE_C R8, R8, R7, RZ ;  /* 0x000000070808723e */ /* 0x000fc600048070ff */
[----:B--2---:R1:W-:Y:S04]  /*25ae0*/  STL [R1+0x12e4], R5 ;  /* 0x0012e40501007387 */ /* 0x0043e80000100800 */
[----:B-1----:R-:W2:Y:S04]  /*25af0*/  LDL.LU R5, [R1+0x338] ;  /* 0x0003380001057983 */ /* 0x002ea80000300800 */
        /* <DEDUP_REMOVED lines=32> */
[----:B------:R-:W3:Y:S04]  /*25d00*/  LDL.LU R7, [R1+0x1320] ;  /* 0x0013200001077983 */ /* 0x000ee80000300800 */
[----:B------:R1:W-:Y:S04]  /*25d10*/  STL [R1+0x11f0], R8 ;  /* 0x0011f00801007387 */ /* 0x0003e80000100800 */
[----:B-1----:R-:W2:Y:S01]  /*25d20*/  LDL.LU R8, [R1+0x314] ;  /* 0x0003140001087983 */ /* 0x002ea20000300800 */
[----:B---3--:R-:W-:-:S03]  /*25d30*/  F2FP.SATFINITE.E4M3.F32.PACK_AB_MERGE_C R7, R7, R6, RZ ;  /* 0x000000060707723e */ /* 0x008fc600048070ff */
[----:B------:R-:W4:Y:S04]  /*25d40*/  LDL.LU R6, [R1+0x131c] ;  /* 0x00131c0001067983 */ /* 0x000f280000300800 */
[----:B------:R1:W-:Y:S04]  /*25d50*/  STL [R1+0x11f4], R7 ;  /* 0x0011f40701007387 */ /* 0x0003e80000100800 */
[----:B-1----:R-:W2:Y:S01]  /*25d60*/  LDL.LU R7, [R1+0x310] ;  /* 0x0003100001077983 */ /* 0x002ea20000300800 */
[----:B----4-:R-:W-:-:S03]  /*25d70*/  F2FP.SATFINITE.E4M3.F32.PACK_AB_MERGE_C R6, R6, R9, RZ ;  /* 0x000000090606723e */ /* 0x010fc600048070ff */
[----:B------:R-:W3:Y:S04]  /*25d80*/  LDL.LU R9, [R1+0x1318] ;  /* 0x0013180001097983 */ /* 0x000ee80000300800 */
[----:B------:R1:W-:Y:S04]  /*25d90*/  STL [R1+0x114], R6 ;  /* 0x0001140601007387 */ /* 0x0003e80000100800 */
[----:B-1----:R-:W3:Y:S02]  /*25da0*/  LDL.LU R6, [R1+0x1314] ;  /* 0x0013140001067983 */ /* 0x002ee40000300800 */
[----:B---3--:R-:W-:-:S02]  /*25db0*/  F2FP.SATFINITE.E4M3.F32.PACK_AB_MERGE_C R6, R6, R9, RZ ;  /* 0x000000090606723e */ /* 0x008fc400048070ff */
        /* <DEDUP_REMOVED lines=22> */
[----:B-1----:R-:W4:Y:S01]  /*25f20*/  LDL.LU R6, [R1+0x32c] ;  /* 0x00032c0001067983 */ /* 0x002f220000300800 */
[----:B---3--:R-:W-:-:S03]  /*25f30*/  F2FP.SATFINITE.E4M3.F32.PACK_AB_MERGE_C R9, R9, R5, RZ ;  /* 0x000000050909723e */ /* 0x008fc600048070ff */
[----:B------:R-:W3:Y:S04]  /*25f40*/  LDL.LU R5, [R1+0x12e4] ;  /* 0x0012e40001057983 */ /* 0x000ee80000300800 */
[----:B------:R1:W-:Y:S04]  /*25f50*/  STL [R1+0x100], R9 ;  /* 0x0001000901007387 */ /* 0x0003e80000100800 */
[----:B-1----:R-:W3:Y:S02]  /*25f60*/  LDL.LU R9, [R1+0x12e0] ;  /* 0x0012e00001097983 */ /* 0x002ee40000300800 */
[----:B---3--:R-:W-:-:S02]  /*25f70*/  F2FP.SATFINITE.E4M3.F32.PACK_AB_MERGE_C R9, R9, R5, RZ ;  /* 0x000000050909723e */ /* 0x008fc400048070ff */
[----:B------:R-:W3:Y:S04]  /*25f80*/  LDL.LU R5, [R1+0x12dc] ;  /* 0x0012dc0001057983 */ /* 0x000ee80000300800 */
[----:B------:R1:W-:Y:S04]  /*25f90*/  STL [R1+0x108], R9 ;  /* 0x0001080901007387 */ /* 0x0003e80000100800 */
[----:B-1----:R-:W4:Y:S02]  /*25fa0*/  LDL.LU R9, [R1+0x12d8] ;  /* 0x0012d80001097983 */ /* 0x002f240000300800 */
[----:B----4-:R-:W-:-:S02]  /*25fb0*/  F2FP.SATFINITE.E4M3.F32.PACK_AB_MERGE_C R6, R6, R9, RZ ;  /* 0x000000090606723e */ /* 0x010fc400048070ff */
[----:B------:R-:W3:Y:S01]  /*25fc0*/  LDL.LU R9, [R1+0x12d4] ;  /* 0x0012d40001097983 */ /* 0x000ee20000300800 */
[----:B------:R-:W-:-:S03]  /*25fd0*/  F2FP.SATFINITE.E4M3.F32.PACK_AB_MERGE_C R4, R3, R4, RZ ;  /* 0x000000040304723e */ /* 0x000fc600048070ff */
[----:B------:R2:W-:Y:S01]  /*25fe0*/  STL [R1+0x104], R6 ;  /* 0x0001040601007387 */ /* 0x0005e20000100800 */
[----:B------:R-:W-:Y:S02]  /*25ff0*/  F2FP.SATFINITE.E4M3.F32.PACK_AB_MERGE_C R3, R20, R0, RZ ;  /* 0x000000001403723e */ /* 0x000fe400048070ff */
[----:B------:R-:W-:Y:S02]  /*26000*/  F2FP.SATFINITE.E4M3.F32.PACK_AB_MERGE_C R0, R18, R19, RZ ;  /* 0x000000131200723e */ /* 0x000fe400048070ff */
[----:B--2---:R-:W-:-:S05]  /*26010*/  F2FP.SATFINITE.E4M3.F32.PACK_AB_MERGE_C R6, R8, R7, RZ ;  /* 0x000000070806723e */ /* 0x004fca00048070ff */
[----:B------:R-:W-:Y:S01]  /*26020*/  STL [R1+0x118], R6 ;  /* 0x0001180601007387 */ /* 0x000fe20000100800 */
[----:B---3--:R-:W-:-:S05]  /*26030*/  F2FP.SATFINITE.E4M3.F32.PACK_AB_MERGE_C R5, R5, R9, RZ ;  /* 0x000000090505723e */ /* 0x008fca00048070ff */
[----:B------:R-:W-:Y:S04]  /*26040*/  STL [R1+0x10c], R5 ;  /* 0x00010c0501007387 */ /* 0x000fe80000100800 */
[----:B------:R1:W-:Y:S04]  /*26050*/  STL [R1+0xf4], R4 ;  /* 0x0000f40401007387 */ /* 0x0003e80000100800 */
[----:B------:R2:W-:Y:S01]  /*26060*/  STL [R1+0xf0], R3 ;  /* 0x0000f00301007387 */ /* 0x0005e20000100800 */
[----:B-1----:R-:W-:-:S03]  /*26070*/  F2FP.SATFINITE.E4M3.F32.PACK_AB_MERGE_C R4, R16, R17, RZ ;  /* 0x000000111004723e */ /* 0x002fc600048070ff */
[----:B------:R1:W-:Y:S01]  /*26080*/  STL [R1+0x304], R0 ;  /* 0x0003040001007387 */ /* 0x0003e20000100800 */
[----:B--2---:R-:W-:-:S03]  /*26090*/  F2FP.SATFINITE.E4M3.F32.PACK_AB_MERGE_C R3, R10, R11, RZ ;  /* 0x0000000b0a03723e */ /* 0x004fc600048070ff */
[----:B------:R2:W-:Y:S01]  /*260a0*/  STL [R1+0x300], R4 ;  /* 0x0003000401007387 */ /* 0x0005e20000100800 */
[----:B-1----:R-:W-:-:S03]  /*260b0*/  F2FP.SATFINITE.E4M3.F32.PACK_AB_MERGE_C R0, R28, R29, RZ ;  /* 0x0000001d1c00723e */ /* 0x002fc600048070ff */
[----:B------:R1:W-:Y:S01]  /*260c0*/  STL [R1+0x2f4], R3 ;  /* 0x0002f40301007387 */ /* 0x0003e20000100800 */
[----:B--2---:R-:W-:-:S03]  /*260d0*/  F2FP.SATFINITE.E4M3.F32.PACK_AB_MERGE_C R4, R26, R27, RZ ;  /* 0x0000001b1a04723e */ /* 0x004fc600048070ff */
[----:B------:R2:W-:Y:S04]  /*260e0*/  STL [R1+0x2f0], R0 ;  /* 0x0002f00001007387 */ /* 0x0005e80000100800 */
[----:B------:R3:W-:Y:S01]  /*260f0*/  STL [R1+0x2e4], R4 ;  /* 0x0002e40401007387 */ /* 0x0007e20000100800 */
[----:B-1----:R-:W-:Y:S02]  /*26100*/  F2FP.SATFINITE.E4M3.F32.PACK_AB_MERGE_C R3, R24, R25, RZ ;  /* 0x000000191803723e */ /* 0x002fe400048070ff */
[----:B--2---:R-:W-:-:S03]  /*26110*/  F2FP.SATFINITE.E4M3.F32.PACK_AB_MERGE_C R0, R22, R23, RZ ;  /* 0x000000171600723e */ /* 0x004fc600048070ff */
[----:B------:R1:W-:Y:S01]  /*26120*/  STL [R1+0x2e0], R3 ;  /* 0x0002e00301007387 */ /* 0x0003e20000100800 */
[----:B---3--:R-:W-:-:S03]  /*26130*/  F2FP.SATFINITE.E4M3.F32.PACK_AB_MERGE_C R4, R15, R21, RZ ;  /* 0x000000150f04723e */ /* 0x008fc600048070ff */
[----:B------:R2:W-:Y:S04]  /*26140*/  STL [R1+0x2ec], R0 ;  /* 0x0002ec0001007387 */ /* 0x0005e80000100800 */
[----:B------:R-:W-:Y:S04]  /*26150*/  STL [R1+0x2e8], R4 ;  /* 0x0002e80401007387 */ /* 0x000fe80000100800 */
[----:B------:R-:W3:Y:S01]  /*26160*/  LDL.LU R6, [R1+0x274] ;  /* 0x0002740001067983 */ /* 0x000ee20000300800 */
[----:B-1----:R-:W-:Y:S02]  /*26170*/  F2FP.SATFINITE.E4M3.F32.PACK_AB_MERGE_C R3, R13, R14, RZ ;  /* 0x0000000e0d03723e */ /* 0x002fe400048070ff */
[----:B--2---:R-:W-:-:S03]  /*26180*/  F2FP.SATFINITE.E4M3.F32.PACK_AB_MERGE_C R0, R2, R12, RZ ;  /* 0x0000000c0200723e */ /* 0x004fc600048070ff */
[----:B------:R-:W-:Y:S04]  /*26190*/  STL [R1+0x2d4], R3 ;  /* 0x0002d40301007387 */ /* 0x000fe80000100800 */
[----:B---3--:R1:W-:Y:S04]  /*261a0*/  STL [R1+0x1264], R6 ;  /* 0x0012640601007387 */ /* 0x0083e80000100800 */
        /* <DEDUP_REMOVED lines=60> */
[----:B------:R-:W4:Y:S04]  /*26570*/  LDL.LU R9, [R1+0x260] ;  /* 0x0002600001097983 */ /* 0x000f280000300800 */
        /* <DEDUP_REMOVED lines=55> */
[----:B------:R1:W-:Y:S04]  /*268f0*/  STL [R1], R6 ;  /* 0x0000000601007387 */ /* 0x0003e80000100800 */
        /* <DEDUP_REMOVED lines=26> */
[----:B------:R-:W2:Y:S01]  /*26aa0*/  LDL.LU R7, [R1+0x1260] ;  /* 0x0012600001077983 */ /* 0x000ea20000300800 */
[----:B----4-:R-:W-:-:S03]  /*26ab0*/  F2FP.SATFINITE.E4M3.F32.PACK_AB_MERGE_C R5, R5, R9, RZ ;  /* 0x000000090505723e */ /* 0x010fc600048070ff */
[----:B------:R2:W-:Y:S01]  /*26ac0*/  STL [R1+0x4c], R6 ;  /* 0x00004c0601007387 */ /* 0x0005e20000100800 */
[----:B---3--:R-:W-:Y:S02]  /*26ad0*/  F2FP.SATFINITE.E4M3.F32.PACK_AB_MERGE_C R3, R3, R4, RZ ;  /* 0x000000040303723e */ /* 0x008fe400048070ff */
[----:B------:R-:W-:Y:S02]  /*26ae0*/  F2FP.SATFINITE.E4M3.F32.PACK_AB_MERGE_C R0, R20, R0, RZ ;  /* 0x000000001400723e */ /* 0x000fe400048070ff */
[----:B------:R-:W-:Y:S02]  /*26af0*/  F2FP.SATFINITE.E4M3.F32.PACK_AB_MERGE_C R4, R18, R19, RZ ;  /* 0x000000131204723e */ /* 0x000fe400048070ff */
[----:B------:R-:W-:Y:S02]  /*26b00*/  F2FP.SATFINITE.E4M3.F32.PACK_AB_MERGE_C R27, R27, R29, RZ ;  /* 0x0000001d1b1b723e */ /* 0x000fe400048070ff */
[----:B------:R-:W-:Y:S02]  /*26b10*/  F2FP.SATFINITE.E4M3.F32.PACK_AB_MERGE_C R15, R15, R28, RZ ;  /* 0x0000001c0f0f723e */ /* 0x000fe400048070ff */
[----:B--2---:R-:W-:-:S05]  /*26b20*/  F2FP.SATFINITE.E4M3.F32.PACK_AB_MERGE_C R6, R8, R7, RZ ;  /* 0x000000070806723e */ /* 0x004fca00048070ff */
[----:B------:R-:W-:Y:S04]  /*26b30*/  STL [R1+0x48], R6 ;  /* 0x0000480601007387 */ /* 0x000fe80000100800 */
[----:B------:R-:W-:Y:S04]  /*26b40*/  STL [R1+0xc4], R5 ;  /* 0x0000c40501007387 */ /* 0x000fe80000100800 */
[----:B------:R1:W-:Y:S04]  /*26b50*/  STL [R1+0xc0], R3 ;  /* 0x0000c00301007387 */ /* 0x0003e80000100800 */
[----:B------:R2:W-:Y:S01]  /*26b60*/  STL [R1+0xcc], R0 ;  /* 0x0000cc0001007387 */ /* 0x0005e20000100800 */
[----:B-1----:R-:W-:-:S03]  /*26b70*/  F2FP.SATFINITE.E4M3.F32.PACK_AB_MERGE_C R3, R16, R17, RZ ;  /* 0x000000111003723e */ /* 0x002fc600048070ff */
[----:B------:R1:W-:Y:S01]  /*26b80*/  STL [R1+0xc8], R4 ;  /* 0x0000c80401007387 */ /* 0x0003e20000100800 */
[----:B--2---:R-:W-:-:S03]  /*26b90*/  F2FP.SATFINITE.E4M3.F32.PACK_AB_MERGE_C R0, R10, R11, RZ ;  /* 0x0000000b0a00723e */ /* 0x004fc600048070ff */
[----:B------:R2:W-:Y:S04]  /*26ba0*/  STL [R1+0xe4], R3 ;  /* 0x0000e40301007387 */ /* 0x0005e80000100800 */
[----:B------:R-:W-:Y:S01]  /*26bb0*/  STL [R1+0x11d0], R27 ;  /* 0x0011d01b01007387 */ /* 0x000fe20000100800 */
[----:B-1----:R-:W-:-:S03]  /*26bc0*/  F2FP.SATFINITE.E4M3.F32.PACK_AB_MERGE_C R4, R21, R22, RZ ;  /* 0x000000161504723e */ /* 0x002fc600048070ff */
[----:B------:R1:W-:Y:S01]  /*26bd0*/  STL [R1+0xb8], R0 ;  /* 0x0000b80001007387 */ /* 0x0003e20000100800 */
[----:B--2---:R-:W-:-:S03]  /*26be0*/  F2FP.SATFINITE.E4M3.F32.PACK_AB_MERGE_C R3, R25, R26, RZ ;  /* 0x0000001a1903723e */ /* 0x004fc600048070ff */
[----:B------:R-:W-:Y:S01]  /*26bf0*/  STL [R1+0x11fc], R15 ;  /* 0x0011fc0f01007387 */ /* 0x000fe20000100800 */
        /* <DEDUP_REMOVED lines=11> */
[----:B------:R-:W3:Y:S04]  /*26cb0*/  LDL.LU R13, [R1+0x21c] ;  /* 0x00021c00010d7983 */ /* 0x000ee80000300800 */
        /* <DEDUP_REMOVED lines=9> */
[----:B------:R-:W4:Y:S04]  /*26d50*/  LDL.LU R15, [R1+0x1f8] ;  /* 0x0001f800010f7983 */ /* 0x000f280000300800 */
[----:B----4-:R1:W-:Y:S04]  /*26d60*/  STL [R1+0x1244], R15 ;  /* 0x0012440f01007387 */ /* 0x0103e80000100800 */
[----:B-1----:R-:W4:Y:S01]  /*26d70*/  LDL.LU R15, [R1+0x208] ;  /* 0x00020800010f7983 */ /* 0x002f220000300800 */
[----:B--2---:R-:W-:-:S03]  /*26d80*/  F2FP.SATFINITE.E4M3.F32.PACK_AB_MERGE_C R14, R14, R13, RZ ;  /* 0x0000000d0e0e723e */ /* 0x004fc600048070ff */
[----:B----4-:R1:W-:Y:S04]  /*26d90*/  STL [R1+0x124c], R15 ;  /* 0x00124c0f01007387 */ /* 0x0103e80000100800 */
[----:B-1----:R-:W2:Y:S04]  /*26da0*/  LDL.LU R15, [R1+0x200] ;  /* 0x00020000010f7983 */ /* 0x002ea80000300800 */
        /* <DEDUP_REMOVED lines=33> */
[----:B------:R-:W3:Y:S04]  /*26fc0*/  LDL.LU R29, [R1+0x1250] ;  /* 0x00125000011d7983 */ /* 0x000ee80000300800 */
[----:B------:R1:W-:Y:S04]  /*26fd0*/  STL [R1+0x1204], R13 ;  /* 0x0012040d01007387 */ /* 0x0003e80000100800 */
[----:B-1----:R-:W2:Y:S01]  /*26fe0*/  LDL.LU R13, [R1+0x1f0] ;  /* 0x0001f000010d7983 */ /* 0x002ea20000300800 */
[----:B---3--:R-:W-:-:S03]  /*26ff0*/  F2FP.SATFINITE.E4M3.F32.PACK_AB_MERGE_C R29, R29, R15, RZ ;  /* 0x0000000f1d1d723e */ /* 0x008fc600048070ff */
[----:B------:R-:W3:Y:S04]  /*27000*/  LDL.LU R15, [R1+0x124c] ;  /* 0x00124c00010f7983 */ /* 0x000ee80000300800 */
[----:B------:R1:W-:Y:S04]  /*27010*/  STL [R1+0x4], R29 ;  /* 0x0000041d01007387 */ /* 0x0003e80000100800 */
[----:B-1----:R-:W3:Y:S02]  /*27020*/  LDL.LU R29, [R1+0x1248] ;  /* 0x00124800011d7983 */ /* 0x002ee40000300800 */
[----:B---3--:R-:W-:-:S02]  /*27030*/  F2FP.SATFINITE.E4M3.F32.PACK_AB_MERGE_C R29, R29, R15, RZ ;  /* 0x0000000f1d1d723e */ /* 0x008fc400048070ff */
[----:B------:R-:W4:Y:S01]  /*27040*/  LDL.LU R15, [R1+0x1244] ;  /* 0x00124400010f7983 */ /* 0x000f220000300800 */
[----:B--2---:R-:W-:Y:S02]  /*27050*/  F2FP.SATFINITE.E4M3.F32.PACK_AB_MERGE_C R14, R14, R13, RZ ;  /* 0x0000000d0e0e723e */ /* 0x004fe400048070ff */
[----:B------:R-:W-:Y:S01]  /*27060*/  F2FP.SATFINITE.E4M3.F32.PACK_AB_MERGE_C R7, R7, R6, RZ ;  /* 0x000000060707723e */ /* 0x000fe200048070ff */
[----:B------:R-:W-:Y:S01]  /*27070*/  STL [R1+0x11c0], R29 ;  /* 0x0011c01d01007387 */ /* 0x000fe20000100800 */
[----:B------:R-:W-:Y:S02]  /*27080*/  F2FP.SATFINITE.E4M3.F32.PACK_AB_MERGE_C R12, R12, R5, RZ ;  /* 0x000000050c0c723e */ /* 0x000fe400048070ff */
[----:B------:R-:W-:Y:S01]  /*27090*/  F2FP.SATFINITE.E4M3.F32.PACK_AB_MERGE_C R6, R9, R8, RZ ;  /* 0x000000080906723e */ /* 0x000fe200048070ff */
[----:B------:R-:W-:Y:S01]  /*270a0*/  STL [R1+0x44], R14 ;  /* 0x0000440e01007387 */ /* 0x000fe20000100800 */
[----:B------:R-:W-:Y:S02]  /*270b0*/  F2FP.SATFINITE.E4M3.F32.PACK_AB_MERGE_C R11, R11, R4, RZ ;  /* 0x000000040b0b723e */ /* 0x000fe400048070ff */
[----:B------:R-:W-:-:S02]  /*270c0*/  F2FP.SATFINITE.E4M3.F32.PACK_AB_MERGE_C R23, R23, R3, RZ ;  /* 0x000000031717723e */ /* 0x000fc400048070ff */
[----:B------:R-:W-:Y:S02]  /*270d0*/  F2FP.SATFINITE.E4M3.F32.PACK_AB_MERGE_C R16, R16, R0, RZ ;  /* 0x000000001010723e */ /* 0x000fe400048070ff */
[----:B------:R-:W-:Y:S02]  /*270e0*/  F2FP.SATFINITE.E4M3.F32.PACK_AB_MERGE_C R25, R25, R20, RZ ;  /* 0x000000141919723e */ /* 0x000fe400048070ff */
[----:B------:R-:W-:Y:S02]  /*270f0*/  F2FP.SATFINITE.E4M3.F32.PACK_AB_MERGE_C R24, R24, R19, RZ ;  /* 0x000000131818723e */ /* 0x000fe400048070ff */
[----:B------:R-:W-:Y:S02]  /*27100*/  F2FP.SATFINITE.E4M3.F32.PACK_AB_MERGE_C R28, R28, R18, RZ ;  /* 0x000000121c1c723e */ /* 0x000fe400048070ff */
[----:B------:R-:W-:Y:S02]  /*27110*/  F2FP.SATFINITE.E4M3.F32.PACK_AB_MERGE_C R26, R26, R17, RZ ;  /* 0x000000111a1a723e */ /* 0x000fe400048070ff */
[----:B------:R-:W-:-:S02]  /*27120*/  F2FP.SATFINITE.E4M3.F32.PACK_AB_MERGE_C R10, R22, R10, RZ ;  /* 0x0000000a160a723e */ /* 0x000fc400048070ff */
[----:B----4-:R-:W-:-:S05]  /*27130*/  F2FP.SATFINITE.E4M3.F32.PACK_AB_MERGE_C R13, R27, R15, RZ ;  /* 0x0000000f1b0d723e */ /* 0x010fca00048070ff */
        /* <DEDUP_REMOVED lines=12> */
[----:B------:R-:W2:Y:S04]  /*27200*/  LDL.LU R20, [R1+0x1a4] ;  /* 0x0001a40001147983 */ /* 0x000ea80000300800 */
[----:B------:R-:W3:Y:S04]  /*27210*/  LDL.LU R18, [R1+0x1ac] ;  /* 0x0001ac0001127983 */ /* 0x000ee80000300800 */
[----:B---3--:R1:W-:Y:S04]  /*27220*/  STL [R1+0x1240], R18 ;  /* 0x0012401201007387 */ /* 0x0083e80000100800 */
[----:B-1----:R-:W2:Y:S04]  /*27230*/  LDL.LU R18, [R1+0x1a0] ;  /* 0x0001a00001127983 */ /* 0x002ea80000300800 */
[----:B------:R-:W3:Y:S01]  /*27240*/  LDL.LU R22, [R1+0x194] ;  /* 0x0001940001167983 */ /* 0x000ee20000300800 */
[----:B------:R-:W-:-:S03]  /*27250*/  F2FP.SATFINITE.E4M3.F32.PACK_AB_MERGE_C R0, R2, R21, RZ ;  /* 0x000000150200723e */ /* 0x000fc600048070ff */
[----:B---3--:R1:W-:Y:S04]  /*27260*/  STL [R1+0x123c], R22 ;  /* 0x00123c1601007387 */ /* 0x0083e80000100800 */
[----:B-1----:R-:W3:Y:S04]  /*27270*/  LDL.LU R22, [R1+0x1a8] ;  /* 0x0001a80001167983 */ /* 0x002ee80000300800 */
[----:B------:R-:W4:Y:S04]  /*27280*/  LDL.LU R21, [R1+0x19c] ;  /* 0x00019c0001157983 */ /* 0x000f280000300800 */
[----:B----4-:R1:W-:Y:S04]  /*27290*/  STL [R1+0x1238], R21 ;  /* 0x0012381501007387 */ /* 0x0103e80000100800 */
[----:B-1----:R-:W4:Y:S04]  /*272a0*/  LDL.LU R21, [R1+0x190] ;  /* 0x0001900001157983 */ /* 0x002f280000300800 */
[----:B------:R-:W2:Y:S04]  /*272b0*/  LDL.LU R26, [R1+0x70] ;  /* 0x00007000011a7983 */ /* 0x000ea80000300800 */
[----:B------:R-:W2:Y:S04]  /*272c0*/  LDL.LU R19, [R1+0x74] ;  /* 0x0000740001137983 */ /* 0x000ea80000300800 */
[----:B------:R-:W2:Y:S04]  /*272d0*/  LDL.LU R27, [R1+0x78] ;  /* 0x00007800011b7983 */ /* 0x000ea80000300800 */
[----:B------:R-:W2:Y:S04]  /*272e0*/  LDL.LU R17, [R1+0x7c] ;  /* 0x00007c0001117983 */ /* 0x000ea80000300800 */
[----:B------:R1:W-:Y:S04]  /*272f0*/  STL [R1+0x121c], R0 ;  /* 0x00121c0001007387 */ /* 0x0003e80000100800 */
[----:B-1----:R-:W2:Y:S04]  /*27300*/  LDL.LU R0, [R1+0x178] ;  /* 0x0001780001007983 */ /* 0x002ea80000300800 */
[----:B--2---:R1:W-:Y:S04]  /*27310*/  STL [R1+0x1220], R0 ;  /* 0x0012200001007387 */ /* 0x0043e80000100800 */
[----:B-1----:R-:W2:Y:S04]  /*27320*/  LDL.LU R0, [R1+0x174] ;  /* 0x0001740001007983 */ /* 0x002ea80000300800 */
[----:B--2---:R1:W-:Y:S04]  /*27330*/  STL [R1+0x1228], R0 ;  /* 0x0012280001007387 */ /* 0x0043e80000100800 */
[----:B-1----:R-:W2:Y:S04]  /*27340*/  LDL.LU R0, [R1+0x18c] ;  /* 0x00018c0001007983 */ /* 0x002ea80000300800 */
[----:B--2---:R1:W-:Y:S04]  /*27350*/  STL [R1+0x1230], R0 ;  /* 0x0012300001007387 */ /* 0x0043e80000100800 */
[----:B-1----:R-:W2:Y:S04]  /*27360*/  LDL.LU R0, [R1+0x184] ;  /* 0x0001840001007983 */ /* 0x002ea80000300800 */
[----:B------:R-:W2:Y:S04]  /*27370*/  LDL.LU R10, [R1+0x17c] ;  /* 0x00017c00010a7983 */ /* 0x000ea80000300800 */
[----:B--2---:R1:W-:Y:S04]  /*27380*/  STL [R1+0x1224], R10 ;  /* 0x0012240a01007387 */ /* 0x0043e80000100800 */
[----:B-1----:R-:W2:Y:S04]  /*27390*/  LDL.LU R10, [R1+0x170] ;  /* 0x00017000010a7983 */ /* 0x002ea80000300800 */
        /* <DEDUP_REMOVED lines=24> */
[----:B------:R-:W3:Y:S04]  /*27520*/  LDL.LU R18, [R1+0x1240] ;  /* 0x0012400001127983 */ /* 0x000ee80000300800 */
[----:B------:R1:W-:Y:S04]  /*27530*/  STL [R1+0x11c4], R20 ;  /* 0x0011c41401007387 */ /* 0x0003e80000100800 */
[----:B-1----:R-:W2:Y:S01]  /*27540*/  LDL.LU R20, [R1+0x2c] ;  /* 0x00002c0001147983 */ /* 0x002ea20000300800 */
[----:B---3--:R-:W-:-:S03]  /*27550*/  F2FP.SATFINITE.E4M3.F32.PACK_AB_MERGE_C R18, R18, R22, RZ ;  /* 0x000000161212723e */ /* 0x008fc600048070ff */
[----:B------:R-:W4:Y:S04]  /*27560*/  LDL.LU R22, [R1+0x123c] ;  /* 0x00123c0001167983 */ /* 0x000f280000300800 */
[----:B------:R1:W-:Y:S04]  /*27570*/  STL [R1+0x11c8], R18 ;  /* 0x0011c81201007387 */ /* 0x0003e80000100800 */
[----:B-1----:R-:W3:Y:S01]  /*27580*/  LDL.LU R18, [R1+0x198] ;  /* 0x0001980001127983 */ /* 0x002ee20000300800 */
[----:B----4-:R-:W-:-:S03]  /*27590*/  F2FP.SATFINITE.E4M3.F32.PACK_AB_MERGE_C R22, R22, R21, RZ ;  /* 0x000000151616723e */ /* 0x010fc600048070ff */
[----:B------:R-:W3:Y:S01]  /*275a0*/  LDL.LU R21, [R1+0x1238] ;  /* 0x0012380001157983 */ /* 0x000ee20000300800 */
[----:B------:R-:W-:-:S03]  /*275b0*/  F2FP.SATFINITE.E4M3.F32.PACK_AB_MERGE_C R19, R19, R26, RZ ;  /* 0x0000001a1313723e */ /* 0x000fc600048070ff */
[----:B------:R1:W-:Y:S01]  /*275c0*/  STL [R1+0x11a8], R22 ;  /* 0x0011a81601007387 */ /* 0x0003e20000100800 */
[----:B------:R-:W-:Y:S02]  /*275d0*/  F2FP.SATFINITE.E4M3.F32.PACK_AB_MERGE_C R17, R17, R27, RZ ;  /* 0x0000001b1111723e */ /* 0x000fe400048070ff */
[----:B--2---:R-:W-:Y:S01]  /*275e0*/  F2FP.SATFINITE.E4M3.F32.PACK_AB_MERGE_C R0, R0, R10, RZ ;  /* 0x0000000a0000723e */ /* 0x004fe200048070ff */
[----:B-1----:R-:W2:Y:S01]  /*275f0*/  LDL.LU R22, [R1+0x28] ;  /* 0x0000280001167983 */ /* 0x002ea20000300800 */
[----:B---3--:R-:W-:-:S05]  /*27600*/  F2FP.SATFINITE.E4M3.F32.PACK_AB_MERGE_C R21, R21, R18, RZ ;  /* 0x000000121515723e */ /* 0x008fca00048070ff */
[----:B------:R1:W-:Y:S04]  /*27610*/  STL [R1+0x11ac], R21 ;  /* 0x0011ac1501007387 */ /* 0x0003e80000100800 */
[----:B-1----:R-:W3:Y:S04]  /*27620*/  LDL.LU R21, [R1+0x20] ;  /* 0x0000200001157983 */ /* 0x002ee80000300800 */
[----:B------:R1:W-:Y:S04]  /*27630*/  STL [R1+0x119c], R19 ;  /* 0x00119c1301007387 */ /* 0x0003e80000100800 */
[----:B-1----:R-:W4:Y:S04]  /*27640*/  LDL.LU R19, [R1+0x3c] ;  /* 0x00003c0001137983 */ /* 0x002f280000300800 */
[----:B------:R-:W2:Y:S04]  /*27650*/  LDL R18, [R1+0x10ac] ;  /* 0x0010ac0001127983 */ /* 0x000ea80000100800 */
[----:B------:R-:W2:Y:S04]  /*27660*/  LDL.LU R26, [R1+0x414] ;  /* 0x00041400011a7983 */ /* 0x000ea80000300800 */
[----:B------:R-:W2:Y:S04]  /*27670*/  LDL.LU R27, [R1+0x410] ;  /* 0x00041000011b7983 */ /* 0x000ea80000300800 */
[----:B------:R1:W-:Y:S04]  /*27680*/  STL [R1+0x11b0], R17 ;  /* 0x0011b01101007387 */ /* 0x0003e80000100800 */
[----:B-1----:R-:W4:Y:S04]  /*27690*/  LDL.LU R17, [R1+0x38] ;  /* 0x0000380001117983 */ /* 0x002f280000300800 */
        /* <DEDUP_REMOVED lines=10> */
[----:B-1----:R-:W2:Y:S01]  /*27740*/  LDL.LU R0, [R1+0x1220] ;  /* 0x0012200001007983 */ /* 0x002ea20000300800 */
[----:B------:R-:W-:Y:S02]  /*27750*/  F2FP.SATFINITE.E4M3.F32.PACK_AB_MERGE_C R23, R23, R16, RZ ;  /* 0x000000101717723e */ /* 0x000fe400048070ff */
[----:B------:R-:W-:-:S02]  /*27760*/  F2FP.SATFINITE.E4M3.F32.PACK_AB_MERGE_C R12, R12, R11, RZ ;  /* 0x0000000b0c0c723e */ /* 0x000fc400048070ff */
[----:B------:R-:W-:Y:S02]  /*27770*/  F2FP.SATFINITE.E4M3.F32.PACK_AB_MERGE_C R14, R14, R13, RZ ;  /* 0x0000000d0e0e723e */ /* 0x000fe400048070ff */
[----:B------:R-:W-:Y:S02]  /*27780*/  F2FP.SATFINITE.E4M3.F32.PACK_AB_MERGE_C R6, R6, R15, RZ ;  /* 0x0000000f0606723e */ /* 0x000fe400048070ff */
[----:B------:R-:W-:Y:S02]  /*27790*/  F2FP.SATFINITE.E4M3.F32.PACK_AB_MERGE_C R8, R8, R7, RZ ;  /* 0x000000070808723e */ /* 0x000fe400048070ff */
[----:B------:R-:W-:Y:S02]  /*277a0*/  F2FP.SATFINITE.E4M3.F32.PACK_AB_MERGE_C R5, R5, R9, RZ ;  /* 0x000000090505723e */ /* 0x000fe400048070ff */
[----:B------:R-:W-:Y:S02]  /*277b0*/  F2FP.SATFINITE.E4M3.F32.PACK_AB_MERGE_C R3, R3, R4, RZ ;  /* 0x000000040303723e */ /* 0x000fe400048070ff */
[----:B--2---:R-:W-:-:S02]  /*277c0*/  F2FP.SATFINITE.E4M3.F32.PACK_AB_MERGE_C R10, R10, R0, RZ ;  /* 0x000000000a0a723e */ /* 0x004fc400048070ff */
[----:B------:R-:W2:Y:S04]  /*277d0*/  LDL.LU R0, [R1+0x121c] ;  /* 0x00121c0001007983 */ /* 0x000ea80000300800 */
[----:B------:R1:W-:Y:S04]  /*277e0*/  STL [R1+0x190], R10 ;  /* 0x0001900a01007387 */ /* 0x0003e80000100800 */
[----:B-1----:R-:W2:Y:S04]  /*277f0*/  LDL.LU R10, [R1+0x1218] ;  /* 0x00121800010a7983 */ /* 0x002ea80000300800 */
        /* <DEDUP_REMOVED lines=20> */
[----:B-1----:R-:W2:Y:S01]  /*27940*/  LDL.LU R3, [R1+0x11e0] ;  /* 0x0011e00001037983 */ /* 0x002ea20000300800 */
[----:B----4-:R-:W-:-:S02]  /*27950*/  F2FP.SATFINITE.E4M3.F32.PACK_AB_MERGE_C R19, R19, R17, RZ ;  /* 0x000000111313723e */ /* 0x010fc400048070ff */
[----:B---3--:R-:W-:Y:S02]  /*27960*/  F2FP.SATFINITE.E4M3.F32.PACK_AB_MERGE_C R17, R2, R21, RZ ;  /* 0x000000150211723e */ /* 0x008fe400048070ff */
[----:B------:R-:W-:Y:S01]  /*27970*/  F2FP.SATFINITE.E4M3.F32.PACK_AB_MERGE_C R20, R20, R22, RZ ;  /* 0x000000161414723e */ /* 0x000fe200048070ff */
[----:B------:R1:W-:Y:S01]  /*27980*/  STL [R1+0x188], R19 ;  /* 0x0001881301007387 */ /* 0x0003e20000100800 */
[----:B------:R-:W-:-:S03]  /*27990*/  VIADD R2, R18, 0x15 ;  /* 0x0000001512027836 */ /* 0x000fc60000000000 */
[----:B------:R3:W-:Y:S01]  /*279a0*/  STL [R1+0x1c0], R17 ;  /* 0x0001c01101007387 */ /* 0x0007e20000100800 */
[----:B-1----:R-:W-:-:S03]  /*279b0*/  F2FP.SATFINITE.E4M3.F32.PACK_AB_MERGE_C R19, R24, R28, RZ ;  /* 0x0000001c1813723e */ /* 0x002fc600048070ff */
[----:B------:R1:W-:Y:S01]  /*279c0*/  STL [R1+0x1bc], R20 ;  /* 0x0001bc1401007387 */ /* 0x0003e20000100800 */
[----:B---3--:R-:W-:-:S03]  /*279d0*/  F2FP.SATFINITE.E4M3.F32.PACK_AB_MERGE_C R17, R29, R25, RZ ;  /* 0x000000191d11723e */ /* 0x008fc600048070ff */
[----:B------:R-:W3:Y:S01]  /*279e0*/  LDL.LU R24, [R1+0x148] ;  /* 0x0001480001187983 */ /* 0x000ee20000300800 */
[----:B0-----:R-:W-:-:S03]  /*279f0*/  ISETP.GE.AND P0, PT, R2, UR15, PT ;  /* 0x0000000f02007c0c */ /* 0x001fc6000bf06270 */
[----:B------:R-:W-:Y:S01]  /*27a00*/  STL [R1+0x224], R19 ;  /* 0x0002241301007387 */ /* 0x000fe20000100800 */
[----:B------:R-:W-:-:S03]  /*27a10*/  LOP3.LUT R26, R26, 0xffff, RZ, 0xc0, !PT ;  /* 0x0000ffff1a1a7812 */ /* 0x000fc600078ec0ff */
[----:B-1----:R-:W4:Y:S01]  /*27a20*/  LDL.LU R20, [R1+0x120] ;  /* 0x0001200001147983 */ /* 0x002f220000300800 */
[----:B------:R-:W-:-:S03]  /*27a30*/  VIADD R2, R18, 0x1 ;  /* 0x0000000112027836 */ /* 0x000fc60000000000 */
[----:B------:R0:W-:Y:S01]  /*27a40*/  STL [R1+0x220], R17 ;  /* 0x0002201101007387 */ /* 0x0001e20000100800 */
[----:B------:R-:W-:-:S03]  /*27a50*/  LOP3.LUT R21, R27, 0xffff, RZ, 0xc0, !PT ;  /* 0x0000ffff1b157812 */ /* 0x000fc600078ec0ff */
[----:B------:R-:W3:Y:S04]  /*27a60*/  LDL.LU R28, [R1+0x100] ;  /* 0x00010000011c7983 */ /* 0x000ee80000300800 */
[----:B------:R-:W3:Y:S04]  /*27a70*/  LDL.LU R25, [R1+0xd0] ;  /* 0x0000d00001197983 */ /* 0x000ee80000300800 */
[----:B------:R-:W3:Y:S01]  /*27a80*/  LDL.LU R29, [R1] ;  /* 0x00000000011d7983 */ /* 0x000ee20000300800 */
[----:B--2---:R-:W-:Y:S02]  /*27a90*/  LOP3.LUT R22, R5, 0xffff, RZ, 0xc0, !PT ;  /* 0x0000ffff05167812 */ /* 0x004fe400078ec0ff */
[----:B------:R-:W-:-:S02]  /*27aa0*/  LOP3.LUT R27, R4, 0xffff, RZ, 0xc0, !PT ;  /* 0x0000ffff041b7812 */ /* 0x000fc400078ec0ff */
[----:B------:R-:W-:Y:S02]  /*27ab0*/  LOP3.LUT R18, R3, 0xffff, RZ, 0xc0, !PT ;  /* 0x0000ffff03127812 */ /* 0x000fe400078ec0ff */
[----:B------:R-:W2:Y:S04]  /*27ac0*/  LDL.LU R3, [R1+0x11dc] ;  /* 0x0011dc0001037983 */ /* 0x000ea80000300800 */
[----:B0-----:R-:W3:Y:S04]  /*27ad0*/  LDL.LU R17, [R1+0x10cc] ;  /* 0x0010cc0001117983 */ /* 0x001ee80000300800 */
[----:B------:R-:W-:Y:S04]  /*27ae0*/  STL [R1+0x20], R26 ;  /* 0x0000201a01007387 */ /* 0x000fe80000100800 */
[----:B------:R-:W3:Y:S04]  /*27af0*/  LDL.LU R4, [R1+0x11d8] ;  /* 0x0011d80001047983 */ /* 0x000ee80000300800 */
[----:B------:R-:W-:Y:S04]  /*27b00*/  STL [R1+0x30], R21 ;  /* 0x0000301501007387 */ /* 0x000fe80000100800 */
[----:B------:R-:W4:Y:S01]  /*27b10*/  LDL.LU R5, [R1+0x11d4] ;  /* 0x0011d40001057983 */ /* 0x000f220000300800 */
[----:B------:R-:W-:-:S02]  /*27b20*/  LOP3.LUT R8, R8, 0xffff, RZ, 0xc0, !PT ;  /* 0x0000ffff08087812 */ /* 0x000fc400078ec0ff */
[----:B------:R-:W-:Y:S01]  /*27b30*/  LOP3.LUT R7, R7, 0xffff, RZ, 0xc0, !PT ;  /* 0x0000ffff07077812 */ /* 0x000fe200078ec0ff */
[----:B------:R-:W-:Y:S01]  /*27b40*/  STL [R1+0x3c], R18 ;  /* 0x00003c1201007387 */ /* 0x000fe20000100800 */
[----:B------:R-:W-:-:S03]  /*27b50*/  LOP3.LUT R6, R6, 0xffff, RZ, 0xc0, !PT ;  /* 0x0000ffff06067812 */ /* 0x000fc600078ec0ff */
[----:B------:R-:W-:Y:S01]  /*27b60*/  STL [R1+0x1c], R27 ;  /* 0x00001c1b01007387 */ /* 0x000fe20000100800 */
[----:B------:R-:W-:-:S03]  /*27b70*/  LOP3.LUT R9, R9, 0xffff, RZ, 0xc0, !PT ;  /* 0x0000ffff09097812 */ /* 0x000fc600078ec0ff */
[----:B------:R-:W-:Y:S04]  /*27b80*/  STL [R1+0x38], R22 ;  /* 0x0000381601007387 */ /* 0x000fe80000100800 */
[----:B------:R0:W-:Y:S04]  /*27b90*/  STL [R1+0x28], R8 ;  /* 0x0000280801007387 */ /* 0x0001e80000100800 */
[----:B------:R1:W-:Y:S04]  /*27ba0*/  STL [R1+0x24], R7 ;  /* 0x0000240701007387 */ /* 0x0003e80000100800 */
[----:B------:R0:W-:Y:S01]  /*27bb0*/  STL [R1+0x54], R6 ;  /* 0x0000540601007387 */ /* 0x0001e20000100800 */
[----:B------:R-:W-:-:S03]  /*27bc0*/  ISETP.GE.AND P3, PT, R2, UR4, PT ;  /* 0x0000000402007c0c */ /* 0x000fc6000bf66270 */
[----:B------:R0:W-:Y:S01]  /*27bd0*/  STL [R1+0x34], R9 ;  /* 0x0000340901007387 */ /* 0x0001e20000100800 */
[----:B------:R-:W-:Y:S02]  /*27be0*/  LOP3.LUT R15, R15, 0xffff, RZ, 0xc0, !PT ;  /* 0x0000ffff0f0f7812 */ /* 0x000fe400078ec0ff */
[----:B--2---:R-:W-:Y:S02]  /*27bf0*/  PRMT R3, R8, 0x3340, R3 ;  /* 0x0000334008037816 */ /* 0x004fe40000000003 */
[----:B0-----:R-:W-:Y:S02]  /*27c00*/  PRMT R8, R18, 0x3340, R9 ;  /* 0x0000334012087816 */ /* 0x001fe40000000009 */
[----:B---3--:R-:W-:Y:S02]  /*27c10*/  PRMT R4, R7, 0x3340, R4 ;  /* 0x0000334007047816 */ /* 0x008fe40000000004 */
[----:B-1----:R-:W-:Y:S02]  /*27c20*/  PRMT R7, R21, 0x3340, R22 ;  /* 0x0000334015077816 */ /* 0x002fe40000000016 */
[----:B----4-:R-:W-:-:S02]  /*27c30*/  PRMT R5, R6, 0x3340, R5 ;  /* 0x0000334006057816 */ /* 0x010fc40000000005 */
[----:B------:R-:W-:Y:S02]  /*27c40*/  PRMT R6, R26, 0x3340, R27 ;  /* 0x000033401a067816 */ /* 0x000fe4000000001b */
[----:B------:R-:W2:Y:S02]  /*27c50*/  LDL.LU R27, [R1+0x11d0] ;  /* 0x0011d000011b7983 */ /* 0x000ea40000300800 */
[----:B------:R-:W-:Y:S02]  /*27c60*/  PRMT R6, R6, 0x5410, R3 ;  /* 0x0000541006067816 */ /* 0x000fe40000000003 */
[----:B------:R-:W-:Y:S02]  /*27c70*/  PRMT R3, R7, 0x5410, R4 ;  /* 0x0000541007037816 */ /* 0x000fe40000000004 */
[----:B------:R-:W-:Y:S01]  /*27c80*/  PRMT R2, R8, 0x5410, R5 ;  /* 0x0000541008027816 */ /* 0x000fe20000000005 */
[----:B------:R0:W-:Y:S01]  /*27c90*/  STL [R1+0x1d4], R6 ;  /* 0x0001d40601007387 */ /* 0x0001e20000100800 */
[----:B------:R-:W-:-:S02]  /*27ca0*/  LOP3.LUT R9, R17, 0xf0, RZ, 0xc0, !PT ;  /* 0x000000f011097812 */ /* 0x000fc400078ec0ff */
[----:B------:R-:W-:Y:S01]  /*27cb0*/  LOP3.LUT R7, R24, 0xffff, RZ, 0xc0, !PT ;  /* 0x0000ffff18077812 */ /* 0x000fe200078ec0ff */
[----:B------:R-:W-:Y:S01]  /*27cc0*/  STL [R1+0x1d0], R3 ;  /* 0x0001d00301007387 */ /* 0x000fe20000100800 */
[----:B------:R-:W-:-:S03]  /*27cd0*/  LOP3.LUT R17, R20, 0xffff, RZ, 0xc0, !PT ;  /* 0x0000ffff14117812 */ /* 0x000fc600078ec0ff */
[----:B------:R1:W-:Y:S01]  /*27ce0*/  STL [R1+0x1c8], R2 ;  /* 0x0001c80201007387 */ /* 0x0003e20000100800 */
[----:B0-----:R-:W-:-:S03]  /*27cf0*/  LOP3.LUT R6, R28, 0xffff, RZ, 0xc0, !PT ;  /* 0x0000ffff1c067812 */ /* 0x001fc600078ec0ff */
[----:B------:R-:W3:Y:S01]  /*27d00*/  LDL.LU R22, [R1+0x41c] ;  /* 0x00041c0001167983 */ /* 0x000ee20000300800 */
[----:B------:R-:W-:-:S03]  /*27d10*/  LOP3.LUT R4, R25, 0xffff, RZ, 0xc0, !PT ;  /* 0x0000ffff19047812 */ /* 0x000fc600078ec0ff */
[----:B------:R-:W4:Y:S04]  /*27d20*/  LDL.LU R26, [R1+0x418] ;  /* 0x00041800011a7983 */ /* 0x000f280000300800 */
[----:B------:R-:W4:Y:S04]  /*27d30*/  LDL.LU R24, [R1+0x144] ;  /* 0x0001440001187983 */ /* 0x000f280000300800 */
[----:B------:R-:W-:Y:S04]  /*27d40*/  STL [R1+0x2c], R7 ;  /* 0x00002c0701007387 */ /* 0x000fe80000100800 */
[----:B------:R-:W-:Y:S04]  /*27d50*/  STL [R1+0x18], R17 ;  /* 0x0000181101007387 */ /* 0x000fe80000100800 */
[----:B------:R0:W-:Y:S04]  /*27d60*/  STL [R1+0x14], R6 ;  /* 0x0000140601007387 */ /* 0x0001e80000100800 */
[----:B------:R-:W4:Y:S04]  /*27d70*/  LDL.LU R18, [R1+0x138] ;  /* 0x0001380001127983 */ /* 0x000f280000300800 */
[----:B------:R-:W4:Y:S04]  /*27d80*/  LDL.LU R20, [R1+0x114] ;  /* 0x0001140001147983 */ /* 0x000f280000300800 */
[----:B------:R-:W-:Y:S04]  /*27d90*/  STL [R1+0x10], R4 ;  /* 0x0000100401007387 */ /* 0x000fe80000100800 */
[----:B------:R-:W4:Y:S01]  /*27da0*/  LDL.LU R28, [R1+0x110] ;  /* 0x00011000011c7983 */ /* 0x000f220000300800 */
[----:B------:R-:W-:-:S02]  /*27db0*/  LOP3.LUT R5, R29, 0xffff, RZ, 0xc0, !PT ;  /* 0x0000ffff1d057812 */ /* 0x000fc400078ec0ff */
[----:B-1----:R-:W-:Y:S02]  /*27dc0*/  LOP3.LUT R2, R12, 0xffff, RZ, 0xc0, !PT ;  /* 0x0000ffff0c027812 */ /* 0x002fe400078ec0ff */
[----:B------:R-:W-:Y:S01]  /*27dd0*/  LOP3.LUT R3, R11, 0xffff, RZ, 0xc0, !PT ;  /* 0x0000ffff0b037812 */ /* 0x000fe200078ec0ff */
[----:B------:R-:W-:Y:S04]  /*27de0*/  STL [R1+0x5c], R5 ;  /* 0x00005c0501007387 */ /* 0x000fe80000100800 */
[----:B------:R-:W4:Y:S04]  /*27df0*/  LDL.LU R25, [R1+0x4c] ;  /* 0x00004c0001197983 */ /* 0x000f280000300800 */
[----:B------:R-:W-:Y:S04]  /*27e00*/  STL [R1+0x58], R15 ;  /* 0x0000580f01007387 */ /* 0x000fe80000100800 */
[----:B------:R1:W-:Y:S04]  /*27e10*/  STL [R1], R2 ;  /* 0x0000000201007387 */ /* 0x0003e80000100800 */
[----:B------:R1:W-:Y:S04]  /*27e20*/  STL [R1+0x50], R3 ;  /* 0x0000500301007387 */ /* 0x0003e80000100800 */
[----:B------:R-:W4:Y:S01]  /*27e30*/  LDL.LU R29, [R1+0x48] ;  /* 0x00004800011d7983 */ /* 0x000f220000300800 */
[----:B------:R-:W1:Y:S01]  /*27e40*/  S2R R19, SR_TID.X ;  /* 0x0000000000137919 */ /* 0x000e620000002100 */
[----:B------:R-:W-:-:S02]  /*27e50*/  UMOV UR4, 0x400 ;  /* 0x0000040000047882 */ /* 0x000fc40000000000 */
[----:B------:R-:W-:Y:S01]  /*27e60*/  ULEA UR4, UR5, UR4, 0x18 ;  /* 0x0000000405047291 */ /* 0x000fe2000f8ec0ff */
[----:B0-----:R-:W-:Y:S01]  /*27e70*/  PRMT R6, R6, 0x3340, R1 ;  /* 0x0000334006067816 */ /* 0x001fe20000000001 */
[----:B------:R-:W0:Y:S01]  /*27e80*/  LDCU UR5, c[0x0][0x3b8] ;  /* 0x00007700ff0577ac */ /* 0x000e220008000800 */
[----:B------:R-:W-:Y:S02]  /*27e90*/  PRMT R7, R7, 0x3340, R17 ;  /* 0x0000334007077816 */ /* 0x000fe40000000011 */
[--C-:B-1----:R-:W-:Y:S02]  /*27ea0*/  PRMT R2, R2, 0x3340, R1.reuse ;  /* 0x0000334002027816 */ /* 0x102fe40000000001 */
[----:B------:R-:W-:Y:S02]  /*27eb0*/  PRMT R3, R3, 0x3340, R1 ;  /* 0x0000334003037816 */ /* 0x000fe40000000001 */
[----:B------:R-:W-:Y:S02]  /*27ec0*/  PRMT R5, R5, 0x3340, R15 ;  /* 0x0000334005057816 */ /* 0x000fe4000000000f */
[----:B------:R-:W-:Y:S01]  /*27ed0*/  PRMT R6, R7, 0x5410, R6 ;  /* 0x0000541007067816 */ /* 0x000fe20000000006 */
[----:B------:R-:W-:-:S05]  /*27ee0*/  IMAD.SHL.U32 R8, R19, 0x20, RZ ;  /* 0x0000002013087824 */ /* 0x000fca00078e00ff */
[----:B------:R-:W-:-:S04]  /*27ef0*/  LOP3.LUT R8, R8, 0x200, RZ, 0xc0, !PT ;  /* 0x0000020008087812 */ /* 0x000fc800078ec0ff */
[----:B------:R-:W-:Y:S02]  /*27f00*/  IADD3 R9, PT, PT, R8, UR4, R9 ;  /* 0x0000000408097c10 */ /* 0x000fe4000fffe009 */
[----:B--2---:R-:W-:-:S04]  /*27f10*/  LOP3.LUT R27, R27, 0xffff, RZ, 0xc0, !PT ;  /* 0x0000ffff1b1b7812 */ /* 0x004fc800078ec0ff */
[----:B------:R-:W-:Y:S01]  /*27f20*/  PRMT R4, R4, 0x3340, R27 ;  /* 0x0000334004047816 */ /* 0x000fe2000000001b */
[----:B------:R-:W-:Y:S03]  /*27f30*/  STL [R1+0x11b4], R27 ;  /* 0x0011b41b01007387 */ /* 0x000fe60000100800 */
[----:B------:R-:W-:Y:S02]  /*27f40*/  PRMT R4, R4, 0x5410, R2 ;  /* 0x0000541004047816 */ /* 0x000fe40000000002 */
[----:B------:R-:W-:Y:S01]  /*27f50*/  PRMT R2, R5, 0x5410, R3 ;  /* 0x0000541005027816 */ /* 0x000fe20000000003 */
[----:B------:R4:W-:Y:S04]  /*27f60*/  STL [R1+0x11cc], R9 ;  /* 0x0011cc0901007387 */ /* 0x0009e80000100800 */
[----:B------:R-:W-:Y:S01]  /*27f70*/  STL [R1+0x1a8], R6 ;  /* 0x0001a80601007387 */ /* 0x000fe20000100800 */
[----:B---3--:R-:W-:-:S03]  /*27f80*/  LOP3.LUT R19, R22, 0xffff, RZ, 0xc0, !PT ;  /* 0x0000ffff16137812 */ /* 0x008fc600078ec0ff */
[----:B------:R-:W-:Y:S01]  /*27f90*/  STL [R1+0x218], R4 ;  /* 0x0002180401007387 */ /* 0x000fe20000100800 */
[----:B----4-:R-:W-:-:S03]  /*27fa0*/  LOP3.LUT R9, R26, 0xffff, RZ, 0xc0, !PT ;  /* 0x0000ffff1a097812 */ /* 0x010fc600078ec0ff */
[----:B------:R1:W-:Y:S01]  /*27fb0*/  STL [R1+0x210], R2 ;  /* 0x0002100201007387 */ /* 0x0003e20000100800 */
[----:B------:R-:W-:-:S03]  /*27fc0*/  LOP3.LUT R27, R24, 0xffff, RZ, 0xc0, !PT ;  /* 0x0000ffff181b7812 */ /* 0x000fc600078ec0ff */
[----:B------:R-:W2:Y:S04]  /*27fd0*/  LDL.LU R26, [R1+0x3e4] ;  /* 0x0003e400011a7983 */ /* 0x000ea80000300800 */
[----:B------:R-:W-:Y:S04]  /*27fe0*/  STL [R1+0x60], R19 ;  /* 0x0000601301007387 */ /* 0x000fe80000100800 */
[----:B------:R-:W3:Y:S04]  /*27ff0*/  LDL.LU R24, [R1+0x3e0] ;  /* 0x0003e00001187983 */ /* 0x000ee80000300800 */
[----:B------:R-:W-:Y:S01]  /*28000*/  STL [R1+0x64], R27 ;  /* 0x0000641b01007387 */ /* 0x000fe20000100800 */
[----:B------:R-:W-:-:S03]  /*28010*/  LOP3.LUT R15, R18, 0xffff, RZ, 0xc0, !PT ;  /* 0x0000ffff120f7812 */ /* 0x000fc600078ec0ff */
[----:B------:R-:W-:Y:S01]  /*28020*/  STL [R1+0xf8], R9 ;  /* 0x0000f80901007387 */ /* 0x000fe20000100800 */
[----:B------:R-:W-:-:S03]  /*28030*/  LOP3.LUT R12, R20, 0xffff, RZ, 0xc0, !PT ;  /* 0x0000ffff140c7812 */ /* 0x000fc600078ec0ff */
[----:B------:R-:W-:Y:S04]  /*28040*/  STL [R1+0x98], R15 ;  /* 0x0000980f01007387 */ /* 0x000fe80000100800 */
[----:B------:R4:W-:Y:S01]  /*28050*/  STL [R1+0x84], R12 ;  /* 0x0000840c01007387 */ /* 0x0009e20000100800 */
[----:B------:R-:W-:-:S03]  /*28060*/  LOP3.LUT R11, R28, 0xffff, RZ, 0xc0, !PT ;  /* 0x0000ffff1c0b7812 */ /* 0x000fc600078ec0ff */
[----:B------:R-:W3:Y:S04]  /*28070*/  LDL.LU R17, [R1+0x13c] ;  /* 0x00013c0001117983 */ /* 0x000ee80000300800 */
[----:B------:R0:W-:Y:S04]  /*28080*/  STL [R1+0x8c], R11 ;  /* 0x00008c0b01007387 */ /* 0x0001e80000100800 */
[----:B------:R-:W3:Y:S04]  /*28090*/  LDL.LU R21, [R1+0x128] ;  /* 0x0001280001157983 */ /* 0x000ee80000300800 */
[----:B------:R-:W3:Y:S01]  /*280a0*/  LDL.LU R22, [R1+0x108] ;  /* 0x0001080001167983 */ /* 0x000ee20000300800 */
[----:B------:R-:W-:-:S03]  /*280b0*/  LOP3.LUT R7, R25, 0xffff, RZ, 0xc0, !PT ;  /* 0x0000ffff19077812 */ /* 0x000fc600078ec0ff */
[----:B------:R-:W3:Y:S04]  /*280c0*/  LDL.LU R18, [R1+0x104] ;  /* 0x0001040001127983 */ /* 0x000ee80000300800 */
[----:B------:R-:W3:Y:S01]  /*280d0*/  LDL.LU R25, [R1+0xd8] ;  /* 0x0000d80001197983 */ /* 0x000ee20000300800 */
[----:B-1----:R-:W-:-:S03]  /*280e0*/  LOP3.LUT R2, R29, 0xffff, RZ, 0xc0, !PT ;  /* 0x0000ffff1d027812 */ /* 0x002fc600078ec0ff */
[----:B------:R-:W3:Y:S04]  /*280f0*/  LDL.LU R29, [R1+0xd4] ;  /* 0x0000d400011d7983 */ /* 0x000ee80000300800 */
[----:B------:R-:W3:Y:S04]  /*28100*/  LDL.LU R28, [R1+0xc] ;  /* 0x00000c00011c7983 */ /* 0x000ee80000300800 */
[----:B------:R-:W3:Y:S01]  /*28110*/  LDL.LU R20, [R1+0x8] ;  /* 0x0000080001147983 */ /* 0x000ee20000300800 */
[----:B------:R-:W-:Y:S02]  /*28120*/  LOP3.LUT R4, R10, 0xffff, RZ, 0xc0, !PT ;  /* 0x0000ffff0a047812 */ /* 0x000fe400078ec0ff */
[----:B------:R-:W-:-:S02]  /*28130*/  LOP3.LUT R8, R14, 0xffff, RZ, 0xc0, !PT ;  /* 0x0000ffff0e087812 */ /* 0x000fc400078ec0ff */
[----:B------:R-:W-:Y:S02]  /*28140*/  LOP3.LUT R5, R0, 0xffff, RZ, 0xc0, !PT ;  /* 0x0000ffff00057812 */ /* 0x000fe400078ec0ff */
[--C-:B------:R-:W-:Y:S02]  /*28150*/  PRMT R10, R12, 0x3340, R1.reuse ;  /* 0x000033400c0a7816 */ /* 0x100fe40000000001 */
[----:B------:R-:W-:Y:S02]  /*28160*/  LOP3.LUT R6, R13, 0xffff, RZ, 0xc0, !PT ;  /* 0x0000ffff0d067812 */ /* 0x000fe400078ec0ff */
[--C-:B------:R-:W-:Y:S02]  /*28170*/  PRMT R0, R4, 0x3340, R1.reuse ;  /* 0x0000334004007816 */ /* 0x100fe40000000001 */
[----:B----4-:R-:W-:Y:S02]  /*28180*/  PRMT R12, R7, 0x3340, R8 ;  /* 0x00003340070c7816 */ /* 0x010fe40000000008 */
[----:B------:R-:W-:-:S02]  /*28190*/  PRMT R3, R5, 0x3340, R1 ;  /* 0x0000334005037816 */ /* 0x000fc40000000001 */
[----:B------:R-:W-:Y:S02]  /*281a0*/  PRMT R13, R2, 0x3340, R6 ;  /* 0x00003340020d7816 */ /* 0x000fe40000000006 */
[----:B------:R-:W-:Y:S02]  /*281b0*/  PRMT R0, R12, 0x5410, R0 ;  /* 0x000054100c007816 */ /* 0x000fe40000000000 */
[----:B------:R-:W-:Y:S02]  /*281c0*/  PRMT R14, R19, 0x3340, R27 ;  /* 0x00003340130e7816 */ /* 0x000fe4000000001b */
[----:B0-----:R-:W-:Y:S02]  /*281d0*/  PRMT R11, R11, 0x3340, R1 ;  /* 0x000033400b0b7816 */ /* 0x001fe40000000001 */
[----:B------:R-:W-:Y:S01]  /*281e0*/  PRMT R15, R9, 0x3340, R15 ;  /* 0x00003340090f7816 */ /* 0x000fe2000000000f */
[----:B------:R0:W-:Y:S01]  /*281f0*/  STL [R1+0x1f0], R0 ;  /* 0x0001f00001007387 */ /* 0x0001e20000100800 */
[----:B------:R-:W-:-:S02]  /*28200*/  PRMT R3, R13, 0x5410, R3 ;  /* 0x000054100d037816 */ /* 0x000fc40000000003 */
[----:B------:R-:W-:-:S03]  /*28210*/  PRMT R9, R14, 0x5410, R10 ;  /* 0x000054100e097816 */ /* 0x000fc6000000000a */
[----:B------:R2:W-:Y:S01]  /*28220*/  STL [R1+0x1e0], R3 ;  /* 0x0001e00301007387 */ /* 0x0005e20000100800 */
[----:B0-----:R-:W-:-:S03]  /*28230*/  PRMT R0, R15, 0x5410, R11 ;  /* 0x000054100f007816 */ /* 0x001fc6000000000b */
[----:B------:R0:W-:Y:S04]  /*28240*/  STL [R1+0x22c], R9 ;  /* 0x00022c0901007387 */ /* 0x0001e80000100800 */
[----:B------:R1:W-:Y:S04]  /*28250*/  STL [R1+0x228], R0 ;  /* 0x0002280001007387 */ /* 0x0003e80000100800 */
[----:B------:R-:W4:Y:S01]  /*28260*/  LDL.LU R19, [R1+0x404] ;  /* 0x0004040001137983 */ /* 0x000f220000300800 */
[----:B------:R-:W-:Y:S02]  /*28270*/  LOP3.LUT R11, R23, 0xffff, RZ, 0xc0, !PT ;  /* 0x0000ffff170b7812 */ /* 0x000fe400078ec0ff */
[----:B------:R-:W-:-:S02]  /*28280*/  LOP3.LUT R12, R16, 0xffff, RZ, 0xc0, !PT ;  /* 0x0000ffff100c7812 */ /* 0x000fc400078ec0ff */
[----:B--2---:R-:W-:Y:S02]  /*28290*/  LOP3.LUT R3, R26, 0xffff, RZ, 0xc0, !PT ;  /* 0x0000ffff1a037812 */ /* 0x004fe400078ec0ff */
[----:B------:R-:W2:Y:S01]  /*282a0*/  LDL.LU R26, [R1+0x400] ;  /* 0x00040000011a7983 */ /* 0x000ea20000300800 */
[----:B---3--:R-:W-:-:S03]  /*282b0*/  LOP3.LUT R14, R24, 0xffff, RZ, 0xc0, !PT ;  /* 0x0000ffff180e7812 */ /* 0x008fc600078ec0ff */
[----:B------:R-:W3:Y:S04]  /*282c0*/  LDL.LU R24, [R1+0x15c] ;  /* 0x00015c0001187983 */ /* 0x000ee80000300800 */
[----:B------:R0:W-:Y:S01]  /*282d0*/  STL [R1+0x78], R14 ;  /* 0x0000780e01007387 */ /* 0x0001e20000100800 */
[----:B------:R-:W-:-:S05]  /*282e0*/  LOP3.LUT R13, R17, 0xffff, RZ, 0xc0, !PT ;  /* 0x0000ffff110d7812 */ /* 0x000fca00078ec0ff */
[----:B------:R-:W-:Y:S01]  /*282f0*/  STL [R1+0x4c], R13 ;  /* 0x00004c0d01007387 */ /* 0x000fe20000100800 */
[----:B0-----:R-:W-:Y:S02]  /*28300*/  LOP3.LUT R9, R21, 0xffff, RZ, 0xc0, !PT ;  /* 0x0000ffff15097812 */ /* 0x001fe400078ec0ff */
[----:B-1----:R-:W-:Y:S02]  /*28310*/  LOP3.LUT R0, R22, 0xffff, RZ, 0xc0, !PT ;  /* 0x0000ffff16007812 */ /* 0x002fe400078ec0ff */
[----:B------:R-:W-:-:S03]  /*28320*/  LOP3.LUT R10, R18, 0xffff, RZ, 0xc0, !PT ;  /* 0x0000ffff120a7812 */ /* 0x000fc600078ec0ff */
[----:B------:R-:W-:Y:S01]  /*28330*/  STL [R1+0x68], R0 ;  /* 0x0000680001007387 */ /* 0x000fe20000100800 */
[----:B------:R-:W-:-:S03]  /*28340*/  LOP3.LUT R15, R25, 0xffff, RZ, 0xc0, !PT ;  /* 0x0000ffff190f7812 */ /* 0x000fc600078ec0ff */
[----:B------:R-:W-:Y:S04]  /*28350*/  STL [R1+0x74], R9 ;  /* 0x0000740901007387 */ /* 0x000fe80000100800 */
[----:B------:R-:W-:Y:S01]  /*28360*/  STL [R1+0x70], R10 ;  /* 0x0000700a01007387 */ /* 0x000fe20000100800 */
[----:B------:R-:W-:-:S03]  /*28370*/  LOP3.LUT R29, R29, 0xffff, RZ, 0xc0, !PT ;  /* 0x0000ffff1d1d7812 */ /* 0x000fc600078ec0ff */
[----:B------:R-:W3:Y:S01]  /*28380*/  LDL.LU R25, [R1+0x158] ;  /* 0x0001580001197983 */ /* 0x000ee20000300800 */
[----:B------:R-:W-:-:S03]  /*28390*/  LOP3.LUT R18, R28, 0xffff, RZ, 0xc0, !PT ;  /* 0x0000ffff1c127812 */ /* 0x000fc600078ec0ff */
[----:B------:R-:W3:Y:S01]  /*283a0*/  LDL.LU R27, [R1+0x124] ;  /* 0x00012400011b7983 */ /* 0x000ee20000300800 */
[----:B------:R-:W-:-:S03]  /*283b0*/  LOP3.LUT R20, R20, 0xffff, RZ, 0xc0, !PT ;  /* 0x0000ffff14147812 */ /* 0x000fc600078ec0ff */
[----:B------:R-:W3:Y:S04]  /*283c0*/  LDL.LU R17, [R1+0x11c] ;  /* 0x00011c0001117983 */ /* 0x000ee80000300800 */
[----:B------:R0:W-:Y:S04]  /*283d0*/  STL [R1+0x6c], R15 ;  /* 0x00006c0f01007387 */ /* 0x0001e80000100800 */
[----:B------:R-:W3:Y:S04]  /*283e0*/  LDL.LU R21, [R1+0xc4] ;  /* 0x0000c40001157983 */ /* 0x000ee80000300800 */
[----:B------:R-:W3:Y:S04]  /*283f0*/  LDL.LU R28, [R1+0xc0] ;  /* 0x0000c000011c7983 */ /* 0x000ee80000300800 */
[----:B------:R-:W-:Y:S04]  /*28400*/  STL [R1+0xd8], R29 ;  /* 0x0000d81d01007387 */ /* 0x000fe80000100800 */
[----:B------:R1:W-:Y:S01]  /*28410*/  STL [R1+0xc], R18 ;  /* 0x00000c1201007387 */ /* 0x0003e20000100800 */
[----:B------:R-:W-:-:S03]  /*28420*/  PRMT R14, R14, 0x3340, R9 ;  /* 0x000033400e0e7816 */ /* 0x000fc60000000009 */
[----:B------:R1:W-:Y:S01]  /*28430*/  STL [R1+0xd4], R20 ;  /* 0x0000d41401007387 */ /* 0x0003e20000100800 */
[----:B0-----:R-:W-:-:S03]  /*28440*/  PRMT R15, R15, 0x3340, R18 ;  /* 0x000033400f0f7816 */ /* 0x001fc60000000012 */
[----:B------:R0:W-:Y:S01]  /*28450*/  STL [R1+0x88], R11 ;  /* 0x0000880b01007387 */ /* 0x0001e20000100800 */
[----:B------:R-:W-:-:S03]  /*28460*/  PRMT R16, R29, 0x3340, R20 ;  /* 0x000033401d107816 */ /* 0x000fc60000000014 */
[----:B------:R0:W-:Y:S04]  /*28470*/  STL [R1+0xd0], R12 ;  /* 0x0000d00c01007387 */ /* 0x0001e80000100800 */
[----:B------:R-:W3:Y:S04]  /*28480*/  LDL.LU R22, [R1+0x4] ;  /* 0x0000040001167983 */ /* 0x000ee80000300800 */
[----:B------:R-:W3:Y:S04]  /*28490*/  LDL.LU R9, [R1+0x11cc] ;  /* 0x0011cc0001097983 */ /* 0x000ee80000300800 */
[----:B-1----:R-:W3:Y:S04]  /*284a0*/  LDL.LU R18, [R1+0x11c8] ;  /* 0x0011c80001127983 */ /* 0x002ee80000300800 */
[----:B------:R-:W3:Y:S04]  /*284b0*/  LDL.LU R20, [R1+0x11c4] ;  /* 0x0011c40001147983 */ /* 0x000ee80000300800 */
[----:B------:R-:W3:Y:S01]  /*284c0*/  LDL.LU R29, [R1+0x11c0] ;  /* 0x0011c000011d7983 */ /* 0x000ee20000300800 */
[----:B------:R-:W-:-:S02]  /*284d0*/  PRMT R0, R0, 0x3340, R1 ;  /* 0x0000334000007816 */ /* 0x000fc40000000001 */
[----:B------:R-:W-:Y:S02]  /*284e0*/  PRMT R13, R3, 0x3340, R13 ;  /* 0x00003340030d7816 */ /* 0x000fe4000000000d */
[--C-:B------:R-:W-:Y:S02]  /*284f0*/  PRMT R10, R10, 0x3340, R1.reuse ;  /* 0x000033400a0a7816 */ /* 0x100fe40000000001 */
[----:B------:R-:W-:Y:S02]  /*28500*/  PRMT R0, R13, 0x5410, R0 ;  /* 0x000054100d007816 */ /* 0x000fe40000000000 */
[--C-:B0-----:R-:W-:Y:S02]  /*28510*/  PRMT R11, R11, 0x3340, R1.reuse ;  /* 0x000033400b0b7816 */ /* 0x101fe40000000001 */
[----:B------:R-:W-:Y:S01]  /*28520*/  PRMT R12, R12, 0x3340, R1 ;  /* 0x000033400c0c7816 */ /* 0x000fe20000000001 */
[----:B------:R0:W-:Y:S01]  /*28530*/  STL [R1+0x20c], R0 ;  /* 0x00020c0001007387 */ /* 0x0001e20000100800 */
[----:B------:R-:W-:-:S02]  /*28540*/  PRMT R13, R14, 0x5410, R10 ;  /* 0x000054100e0d7816 */ /* 0x000fc4000000000a */
[----:B------:R-:W-:Y:S02]  /*28550*/  PRMT R10, R15, 0x5410, R11 ;  /* 0x000054100f0a7816 */ /* 0x000fe4000000000b */
[----:B----4-:R-:W-:Y:S01]  /*28560*/  LOP3.LUT R15, R19, 0xffff, RZ, 0xc0, !PT ;  /* 0x0000ffff130f7812 */ /* 0x010fe200078ec0ff */
[----:B------:R-:W-:Y:S01]  /*28570*/  STL [R1+0x208], R13 ;  /* 0x0002080d01007387 */ /* 0x000fe20000100800 */
[----:B0-----:R-:W-:-:S03]  /*28580*/  PRMT R0, R16, 0x5410, R12 ;  /* 0x0000541010007816 */ /* 0x001fc6000000000c */
[----:B------:R-:W-:Y:S04]  /*28590*/  STL [R1+0x204], R10 ;  /* 0x0002040a01007387 */ /* 0x000fe80000100800 */
[----:B------:R-:W-:Y:S04]  /*285a0*/  STL [R1+0x1fc], R0 ;  /* 0x0001fc0001007387 */ /* 0x000fe80000100800 */
[----:B------:R-:W4:Y:S04]  /*285b0*/  LDL.LU R19, [R1+0x3d4] ;  /* 0x0003d40001137983 */ /* 0x000f280000300800 */
[----:B------:R0:W-:Y:S01]  /*285c0*/  STL [R1+0x100], R15 ;  /* 0x0001000f01007387 */ /* 0x0001e20000100800 */
[----:B--2---:R-:W-:-:S03]  /*285d0*/  LOP3.LUT R16, R26, 0xffff, RZ, 0xc0, !PT ;  /* 0x0000ffff1a107812 */ /* 0x004fc600078ec0ff */
[----:B------:R-:W2:Y:S01]  /*285e0*/  LDL.LU R26, [R1+0x3d0] ;  /* 0x0003d000011a7983 */ /* 0x000ea20000300800 */
[----:B---3--:R-:W-:-:S05]  /*285f0*/  LOP3.LUT R24, R24, 0xffff, RZ, 0xc0, !PT ;  /* 0x0000ffff18187812 */ /* 0x008fca00078ec0ff */
[----:B------:R-:W-:Y:S04]  /*28600*/  STL [R1+0xfc], R24 ;  /* 0x0000fc1801007387 */ /* 0x000fe80000100800 */
[----:B------:R1:W-:Y:S01]  /*28610*/  STL [R1+0x130], R16 ;  /* 0x0001301001007387 */ /* 0x0003e20000100800 */
[----:B0-----:R-:W-:Y:S02]  /*28620*/  PRMT R15, R15, 0x3340, R24 ;  /* 0x000033400f0f7816 */ /* 0x001fe40000000018 */
[----:B------:R-:W-:Y:S02]  /*28630*/  LOP3.LUT R25, R25, 0xffff, RZ, 0xc0, !PT ;  /* 0x0000ffff19197812 */ /* 0x000fe400078ec0ff */
        /* <DEDUP_REMOVED lines=8> */
[----:B------:R-:W3:Y:S04]  /*286c0*/  LDL.LU R17, [R1+0x150] ;  /* 0x0001500001117983 */ /* 0x000ee80000300800 */
[----:B------:R-:W3:Y:S04]  /*286d0*/  LDL.LU R28, [R1+0xe0] ;  /* 0x0000e000011c7983 */ /* 0x000ee80000300800 */
[----:B------:R0:W-:Y:S01]  /*286e0*/  STL [R1+0x80], R14 ;  /* 0x0000800e01007387 */ /* 0x0001e20000100800 */
[----:B-1----:R-:W-:Y:S02]  /*286f0*/  PRMT R16, R16, 0x3340, R25 ;  /* 0x0000334010107816 */ /* 0x002fe40000000019 */
[----:B------:R-:W-:-:S02]  /*28700*/  LOP3.LUT R10, R18, 0xffff, RZ, 0xc0, !PT ;  /* 0x0000ffff120a7812 */ /* 0x000fc400078ec0ff */
[----:B------:R-:W-:Y:S02]  /*28710*/  LOP3.LUT R0, R20, 0xffff, RZ, 0xc0, !PT ;  /* 0x0000ffff14007812 */ /* 0x000fe400078ec0ff */
[----:B------:R-:W-:Y:S02]  /*28720*/  LOP3.LUT R20, R22, 0xffff, RZ, 0xc0, !PT ;  /* 0x0000ffff16147812 */ /* 0x000fe400078ec0ff */
[----:B------:R-:W-:Y:S01]  /*28730*/  LOP3.LUT R29, R29, 0xffff, RZ, 0xc0, !PT ;  /* 0x0000ffff1d1d7812 */ /* 0x000fe200078ec0ff */
[----:B------:R1:W-:Y:S01]  /*28740*/  STL [R1+0x8], R0 ;  /* 0x0000080001007387 */ /* 0x0003e20000100800 */
[----:B------:R-:W-:-:S03]  /*28750*/  PRMT R13, R23, 0x3340, R20 ;  /* 0x00003340170d7816 */ /* 0x000fc60000000014 */
[----:B------:R1:W-:Y:S01]  /*28760*/  STL [R1+0x7c], R10 ;  /* 0x00007c0a01007387 */ /* 0x0003e20000100800 */
[----:B0-----:R-:W-:-:S03]  /*28770*/  PRMT R14, R14, 0x3340, R29 ;  /* 0x000033400e0e7816 */ /* 0x001fc6000000001d */
[----:B------:R-:W3:Y:S01]  /*28780*/  LDL.LU R18, [R1+0xdc] ;  /* 0x0000dc0001127983 */ /* 0x000ee20000300800 */
[----:B-1----:R-:W-:-:S03]  /*28790*/  PRMT R0, R0, 0x3340, R1 ;  /* 0x0000334000007816 */ /* 0x002fc60000000001 */
[----:B------:R-:W3:Y:S01]  /*287a0*/  LDL.LU R21, [R1+0xb4] ;  /* 0x0000b40001157983 */ /* 0x000ee20000300800 */
[----:B------:R-:W-:-:S03]  /*287b0*/  PRMT R10, R10, 0x3340, R1 ;  /* 0x000033400a0a7816 */ /* 0x000fc60000000001 */
[----:B------:R0:W-:Y:S04]  /*287c0*/  STL [R1+0x4], R29 ;  /* 0x0000041d01007387 */ /* 0x0001e80000100800 */
[----:B------:R-:W3:Y:S04]  /*287d0*/  LDL.LU R22, [R1+0xb0] ;  /* 0x0000b00001167983 */ /* 0x000ee80000300800 */
[----:B------:R-:W3:Y:S01]  /*287e0*/  LDL.LU R24, [R1+0x11bc] ;  /* 0x0011bc0001187983 */ /* 0x000ee20000300800 */
[----:B0-----:R-:W-:-:S03]  /*287f0*/  PRMT R29, R13, 0x5410, R0 ;  /* 0x000054100d1d7816 */ /* 0x001fc60000000000 */
[----:B------:R-:W3:Y:S01]  /*28800*/  LDL.LU R25, [R1+0x11b8] ;  /* 0x0011b80001197983 */ /* 0x000ee20000300800 */
[----:B------:R-:W-:-:S03]  /*28810*/  PRMT R13, R14, 0x5410, R10 ;  /* 0x000054100e0d7816 */ /* 0x000fc6000000000a */
[----:B------:R-:W3:Y:S04]  /*28820*/  LDL.LU R0, [R1+0x118] ;  /* 0x0001180001007983 */ /* 0x000ee80000300800 */
[----:B------:R-:W-:Y:S04]  /*28830*/  STL [R1+0x1b8], R29 ;  /* 0x0001b81d01007387 */ /* 0x000fe80000100800 */
[----:B------:R-:W3:Y:S01]  /*28840*/  LDL.LU R10, [R1+0x10c] ;  /* 0x00010c00010a7983 */ /* 0x000ee20000300800 */
[--C-:B------:R-:W-:Y:S02]  /*28850*/  PRMT R11, R11, 0x3340, R1.reuse ;  /* 0x000033400b0b7816 */ /* 0x100fe40000000001 */
[----:B------:R-:W-:-:S02]  /*28860*/  PRMT R12, R12, 0x3340, R1 ;  /* 0x000033400c0c7816 */ /* 0x000fc40000000001 */
[----:B------:R-:W-:Y:S02]  /*28870*/  PRMT R14, R15, 0x5410, R11 ;  /* 0x000054100f0e7816 */ /* 0x000fe4000000000b */
[----:B------:R-:W-:Y:S01]  /*28880*/  PRMT R11, R16, 0x5410, R12 ;  /* 0x00005410100b7816 */ /* 0x000fe2000000000c */
[----:B------:R4:W-:Y:S04]  /*28890*/  STL [R1+0x1b0], R13 ;  /* 0x0001b00d01007387 */ /* 0x0009e80000100800 */
[----:B------:R2:W-:Y:S04]  /*288a0*/  STL [R1+0x21c], R14 ;  /* 0x00021c0e01007387 */ /* 0x0005e80000100800 */
[----:B------:R-:W-:Y:S01]  /*288b0*/  STL [R1+0x214], R11 ;  /* 0x0002140b01007387 */ /* 0x000fe20000100800 */
[----:B----4-:R-:W-:-:S03]  /*288c0*/  LOP3.LUT R13, R19, 0xffff, RZ, 0xc0, !PT ;  /* 0x0000ffff130d7812 */ /* 0x010fc600078ec0ff */
[----:B------:R-:W4:Y:S04]  /*288d0*/  LDL.LU R29, [R1+0x40c] ;  /* 0x00040c00011d7983 */ /* 0x000f280000300800 */
[----:B------:R-:W4:Y:S04]  /*288e0*/  LDL.LU R19, [R1+0x408] ;  /* 0x0004080001137983 */ /* 0x000f280000300800 */
[----:B------:R0:W-:Y:S01]  /*288f0*/  STL [R1+0xc0], R13 ;  /* 0x0000c00d01007387 */ /* 0x0001e20000100800 */
[----:B--2---:R-:W-:-:S03]  /*28900*/  LOP3.LUT R14, R26, 0xffff, RZ, 0xc0, !PT ;  /* 0x0000ffff1a0e7812 */ /* 0x004fc600078ec0ff */
[----:B------:R-:W2:Y:S04]  /*28910*/  LDL.LU R26, [R1+0x3a4] ;  /* 0x0003a400011a7983 */ /* 0x000ea80000300800 */
[----:B------:R1:W-:Y:S01]  /*28920*/  STL [R1+0x110], R14 ;  /* 0x0001100e01007387 */ /* 0x0003e20000100800 */
[----:B---3--:R-:W-:Y:S02]  /*28930*/  LOP3.LUT R27, R27, 0xffff, RZ, 0xc0, !PT ;  /* 0x0000ffff1b1b7812 */ /* 0x008fe400078ec0ff */
[----:B------:R-:W-:-:S03]  /*28940*/  LOP3.LUT R17, R17, 0xffff, RZ, 0xc0, !PT ;  /* 0x0000ffff11117812 */ /* 0x000fc600078ec0ff */
[----:B------:R-:W-:Y:S01]  /*28950*/  STL [R1+0xbc], R27 ;  /* 0x0000bc1b01007387 */ /* 0x000fe20000100800 */
[----:B------:R-:W-:Y:S02]  /*28960*/  LOP3.LUT R15, R28, 0xffff, RZ, 0xc0, !PT ;  /* 0x0000ffff1c0f7812 */ /* 0x000fe400078ec0ff */
[----:B0-----:R-:W-:Y:S02]  /*28970*/  PRMT R13, R13, 0x3340, R27 ;  /* 0x000033400d0d7816 */ /* 0x001fe4000000001b */
[----:B-1----:R-:W-:Y:S02]  /*28980*/  PRMT R14, R14, 0x3340, R17 ;  /* 0x000033400e0e7816 */ /* 0x002fe40000000011 */
[----:B------:R-:W-:Y:S02]  /*28990*/  LOP3.LUT R16, R18, 0xffff, RZ, 0xc0, !PT ;  /* 0x0000ffff12107812 */ /* 0x000fe400078ec0ff */
[----:B------:R-:W-:Y:S02]  /*289a0*/  LOP3.LUT R21, R21, 0xffff, RZ, 0xc0, !PT ;  /* 0x0000ffff15157812 */ /* 0x000fe400078ec0ff */
[----:B------:R-:W-:-:S02]  /*289b0*/  LOP3.LUT R22, R22, 0xffff, RZ, 0xc0, !PT ;  /* 0x0000ffff16167812 */ /* 0x000fc400078ec0ff */
[----:B------:R-:W-:-:S05]  /*289c0*/  LOP3.LUT R0, R0, 0xffff, RZ, 0xc0, !PT ;  /* 0x0000ffff00007812 */ /* 0x000fca00078ec0ff */
[----:B------:R0:W-:Y:S01]  /*289d0*/  STL [R1+0xc4], R0 ;  /* 0x0000c40001007387 */ /* 0x0001e20000100800 */
[----:B------:R-:W-:-:S03]  /*289e0*/  LOP3.LUT R10, R10, 0xffff, RZ, 0xc0, !PT ;  /* 0x0000ffff0a0a7812 */ /* 0x000fc600078ec0ff */
[----:B------:R-:W-:Y:S01]  /*289f0*/  STL [R1+0x108], R17 ;  /* 0x0001081101007387 */ /* 0x000fe20000100800 */
[----:B------:R-:W-:-:S03]  /*28a00*/  LOP3.LUT R11, R25, 0xffff, RZ, 0xc0, !PT ;  /* 0x0000ffff190b7812 */ /* 0x000fc600078ec0ff */
[----:B------:R-:W-:Y:S04]  /*28a10*/  STL [R1+0x104], R10 ;  /* 0x0001040a01007387 */ /* 0x000fe80000100800 */
[----:B------:R-:W3:Y:S01]  /*28a20*/  LDL.LU R28, [R1+0x3a0] ;  /* 0x0003a000011c7983 */ /* 0x000ee20000300800 */
[----:B------:R-:W-:-:S03]  /*28a30*/  LOP3.LUT R12, R24, 0xffff, RZ, 0xc0, !PT ;  /* 0x0000ffff180c7812 */ /* 0x000fc600078ec0ff */
[----:B------:R1:W-:Y:S04]  /*28a40*/  STL [R1+0xe0], R15 ;  /* 0x0000e00f01007387 */ /* 0x0003e80000100800 */
[----:B------:R-:W3:Y:S04]  /*28a50*/  LDL.LU R18, [R1+0xc8] ;  /* 0x0000c80001127983 */ /* 0x000ee80000300800 */
[----:B------:R-:W-:Y:S04]  /*28a60*/  STL [R1+0xb4], R21 ;  /* 0x0000b41501007387 */ /* 0x000fe80000100800 */
[----:B------:R1:W-:Y:S01]  /*28a70*/  STL [R1+0x138], R16 ;  /* 0x0001381001007387 */ /* 0x0003e20000100800 */
[----:B0-----:R-:W-:-:S03]  /*28a80*/  PRMT R0, R0, 0x3340, R1 ;  /* 0x0000334000007816 */ /* 0x001fc60000000001 */
[----:B------:R-:W3:Y:S04]  /*28a90*/  LDL.LU R25, [R1+0xcc] ;  /* 0x0000cc0001197983 */ /* 0x000ee80000300800 */
[----:B------:R0:W-:Y:S04]  /*28aa0*/  STL [R1+0x134], R22 ;  /* 0x0001341601007387 */ /* 0x0001e80000100800 */
[----:B------:R0:W-:Y:S01]  /*28ab0*/  STL [R1+0x11c], R11 ;  /* 0x00011c0b01007387 */ /* 0x0001e20000100800 */
[----:B-1----:R-:W-:-:S03]  /*28ac0*/  PRMT R15, R15, 0x3340, R21 ;  /* 0x000033400f0f7816 */ /* 0x002fc60000000015 */
[----:B------:R-:W3:Y:S01]  /*28ad0*/  LDL.LU R24, [R1+0x12c] ;  /* 0x00012c0001187983 */ /* 0x000ee20000300800 */
[----:B------:R-:W-:-:S03]  /*28ae0*/  PRMT R16, R16, 0x3340, R22 ;  /* 0x0000334010107816 */ /* 0x000fc60000000016 */
[----:B------:R1:W-:Y:S01]  /*28af0*/  STL [R1+0x124], R12 ;  /* 0x0001240c01007387 */ /* 0x0003e20000100800 */
[----:B------:R-:W-:-:S03]  /*28b00*/  PRMT R13, R13, 0x5410, R0 ;  /* 0x000054100d0d7816 */ /* 0x000fc60000000000 */
[----:B------:R-:W3:Y:S04]  /*28b10*/  LDL.LU R27, [R1+0x11b4] ;  /* 0x0011b400011b7983 */ /* 0x000ee80000300800 */
[----:B------:R-:W3:Y:S04]  /*28b20*/  LDL.LU R17, [R1+0x11b0] ;  /* 0x0011b00001117983 */ /* 0x000ee80000300800 */
[----:B------:R-:W3:Y:S04]  /*28b30*/  LDL.LU R21, [R1+0x11ac] ;  /* 0x0011ac0001157983 */ /* 0x000ee80000300800 */
[----:B0-----:R-:W3:Y:S04]  /*28b40*/  LDL.LU R22, [R1+0x11a8] ;  /* 0x0011a80001167983 */ /* 0x001ee80000300800 */
[----:B------:R-:W3:Y:S01]  /*28b50*/  LDL.LU R0, [R1+0x14c] ;  /* 0x00014c0001007983 */ /* 0x000ee20000300800 */
[----:B------:R-:W-:-:S02]  /*28b60*/  PRMT R10, R10, 0x3340, R1 ;  /* 0x000033400a0a7816 */ /* 0x000fc40000000001 */
[--C-:B------:R-:W-:Y:S02]  /*28b70*/  PRMT R11, R11, 0x3340, R1.reuse ;  /* 0x000033400b0b7816 */ /* 0x100fe40000000001 */
[----:B-1----:R-:W-:Y:S02]  /*28b80*/  PRMT R12, R12, 0x3340, R1 ;  /* 0x000033400c0c7816 */ /* 0x002fe40000000001 */
[----:B------:R-:W-:Y:S02]  /*28b90*/  PRMT R14, R14, 0x5410, R10 ;  /* 0x000054100e0e7816 */ /* 0x000fe4000000000a */
[----:B------:R-:W-:Y:S01]  /*28ba0*/  PRMT R11, R15, 0x5410, R11 ;  /* 0x000054100f0b7816 */ /* 0x000fe2000000000b */
[----:B------:R0:W-:Y:S01]  /*28bb0*/  STL [R1+0x1f4], R13 ;  /* 0x0001f40d01007387 */ /* 0x0001e20000100800 */
[----:B------:R-:W-:Y:S02]  /*28bc0*/  PRMT R10, R16, 0x5410, R12 ;  /* 0x00005410100a7816 */ /* 0x000fe4000000000c */
[----:B----4-:R-:W-:-:S02]  /*28bd0*/  LOP3.LUT R15, R29, 0xffff, RZ, 0xc0, !PT ;  /* 0x0000ffff1d0f7812 */ /* 0x010fc400078ec0ff */
[----:B------:R-:W-:Y:S01]  /*28be0*/  LOP3.LUT R16, R19, 0xffff, RZ, 0xc0, !PT ;  /* 0x0000ffff13107812 */ /* 0x000fe200078ec0ff */
[----:B0-----:R-:W4:Y:S04]  /*28bf0*/  LDL.LU R13, [R1+0x40] ;  /* 0x00004000010d7983 */ /* 0x001f280000300800 */
[----:B------:R0:W-:Y:S04]  /*28c00*/  STL [R1+0x1ec], R14 ;  /* 0x0001ec0e01007387 */ /* 0x0001e80000100800 */
[----:B------:R1:W-:Y:S04]  /*28c10*/  STL [R1+0x1dc], R11 ;  /* 0x0001dc0b01007387 */ /* 0x0003e80000100800 */
[----:B------:R0:W-:Y:S04]  /*28c20*/  STL [R1+0x1d8], R10 ;  /* 0x0001d80a01007387 */ /* 0x0001e80000100800 */
[----:B------:R-:W4:Y:S04]  /*28c30*/  LDL.LU R19, [R1+0x374] ;  /* 0x0003740001137983 */ /* 0x000f280000300800 */
[----:B------:R0:W-:Y:S04]  /*28c40*/  STL [R1+0x140], R15 ;  /* 0x0001400f01007387 */ /* 0x0001e80000100800 */
[----:B------:R-:W4:Y:S01]  /*28c50*/  LDL.LU R29, [R1+0x370] ;  /* 0x00037000011d7983 */ /* 0x000f220000300800 */
[----:B--2---:R-:W-:-:S05]  /*28c60*/  LOP3.LUT R26, R26, 0xffff, RZ, 0xc0, !PT ;  /* 0x0000ffff1a1a7812 */ /* 0x004fca00078ec0ff */
[----:B------:R-:W-:Y:S04]  /*28c70*/  STL [R1+0x13c], R26 ;  /* 0x00013c1a01007387 */ /* 0x000fe80000100800 */
[----:B------:R2:W-:Y:S01]  /*28c80*/  STL [R1+0x160], R16 ;  /* 0x0001601001007387 */ /* 0x0005e20000100800 */
[----:B---3--:R-:W-:-:S05]  /*28c90*/  LOP3.LUT R28, R28, 0xffff, RZ, 0xc0, !PT ;  /* 0x0000ffff1c1c7812 */ /* 0x008fca00078ec0ff */
[----:B------:R-:W-:Y:S01]  /*28ca0*/  STL [R1+0x154], R28 ;  /* 0x0001541c01007387 */ /* 0x000fe20000100800 */
[----:B0-----:R-:W-:Y:S02]  /*28cb0*/  LOP3.LUT R14, R18, 0xffff, RZ, 0xc0, !PT ;  /* 0x0000ffff120e7812 */ /* 0x001fe400078ec0ff */
[----:B------:R-:W-:Y:S02]  /*28cc0*/  LOP3.LUT R12, R24, 0xffff, RZ, 0xc0, !PT ;  /* 0x0000ffff180c7812 */ /* 0x000fe400078ec0ff */
[----:B------:R-:W-:Y:S02]  /*28cd0*/  LOP3.LUT R24, R25, 0xffff, RZ, 0xc0, !PT ;  /* 0x0000ffff19187812 */ /* 0x000fe400078ec0ff */
[----:B-1----:R-:W-:Y:S02]  /*28ce0*/  LOP3.LUT R11, R0, 0xffff, RZ, 0xc0, !PT ;  /* 0x0000ffff000b7812 */ /* 0x002fe400078ec0ff */
[----:B------:R-:W-:-:S03]  /*28cf0*/  LOP3.LUT R0, R22, 0xffff, RZ, 0xc0, !PT ;  /* 0x0000ffff16007812 */ /* 0x000fc600078ec0ff */
[----:B------:R0:W-:Y:S04]  /*28d00*/  STL [R1+0x148], R11 ;  /* 0x0001480b01007387 */ /* 0x0001e80000100800 */
[----:B------:R-:W-:Y:S04]  /*28d10*/  STL [R1+0x150], R12 ;  /* 0x0001500c01007387 */ /* 0x000fe80000100800 */
[----:B------:R-:W3:Y:S04]  /*28d20*/  LDL.LU R25, [R1+0xa4] ;  /* 0x0000a40001197983 */ /* 0x000ee80000300800 */
[----:B------:R-:W3:Y:S04]  /*28d30*/  LDL.LU R18, [R1+0xa0] ;  /* 0x0000a00001127983 */ /* 0x000ee80000300800 */
[----:B------:R-:W3:Y:S01]  /*28d40*/  LDL.LU R22, [R1+0x44] ;  /* 0x0000440001167983 */ /* 0x000ee20000300800 */
[----:B------:R-:W-:-:S03]  /*28d50*/  LOP3.LUT R10, R21, 0xffff, RZ, 0xc0, !PT ;  /* 0x0000ffff150a7812 */ /* 0x000fc600078ec0ff */
[----:B------:R-:W-:Y:S04]  /*28d60*/  STL [R1+0xdc], R14 ;  /* 0x0000dc0e01007387 */ /* 0x000fe80000100800 */
[----:B------:R1:W-:Y:S01]  /*28d70*/  STL [R1+0xc8], R0 ;  /* 0x0000c80001007387 */ /* 0x0003e20000100800 */
[----:B------:R-:W-:-:S03]  /*28d80*/  PRMT R15, R15, 0x3340, R26 ;  /* 0x000033400f0f7816 */ /* 0x000fc6000000001a */
[----:B------:R4:W-:Y:S01]  /*28d90*/  STL [R1+0xcc], R10 ;  /* 0x0000cc0a01007387 */ /* 0x0009e20000100800 */
[----:B--2---:R-:W-:Y:S02]  /*28da0*/  PRMT R16, R16, 0x3340, R28 ;  /* 0x0000334010107816 */ /* 0x004fe4000000001c */
[--C-:B0-----:R-:W-:Y:S01]  /*28db0*/  PRMT R11, R11, 0x3340, R1.reuse ;  /* 0x000033400b0b7816 */ /* 0x101fe20000000001 */
[----:B------:R-:W2:Y:S01]  /*28dc0*/  LDL.LU R26, [R1+0x11a4] ;  /* 0x0011a400011a7983 */ /* 0x000ea20000300800 */
[----:B-1----:R-:W-:-:S03]  /*28dd0*/  PRMT R0, R0, 0x3340, R1 ;  /* 0x0000334000007816 */ /* 0x002fc60000000001 */
[----:B------:R-:W2:Y:S01]  /*28de0*/  LDL.LU R28, [R1+0x11a0] ;  /* 0x0011a000011c7983 */ /* 0x000ea20000300800 */
[----:B----4-:R-:W-:Y:S02]  /*28df0*/  PRMT R10, R10, 0x3340, R1 ;  /* 0x000033400a0a7816 */ /* 0x010fe40000000001 */
[----:B------:R-:W-:Y:S02]  /*28e00*/  PRMT R11, R15, 0x5410, R11 ;  /* 0x000054100f0b7816 */ /* 0x000fe4000000000b */
[----:B---3--:R-:W-:Y:S02]  /*28e10*/  LOP3.LUT R21, R22, 0xffff, RZ, 0xc0, !PT ;  /* 0x0000ffff16157812 */ /* 0x008fe400078ec0ff */
[----:B------:R-:W-:Y:S02]  /*28e20*/  LOP3.LUT R22, R13, 0xffff, RZ, 0xc0, !PT ;  /* 0x0000ffff0d167812 */ /* 0x000fe400078ec0ff */
[----:B------:R-:W-:Y:S02]  /*28e30*/  PRMT R13, R24, 0x3340, R21 ;  /* 0x00003340180d7816 */ /* 0x000fe40000000015 */
[----:B------:R-:W-:-:S02]  /*28e40*/  PRMT R14, R14, 0x3340, R22 ;  /* 0x000033400e0e7816 */ /* 0x000fc40000000016 */
[----:B------:R-:W-:Y:S02]  /*28e50*/  PRMT R0, R13, 0x5410, R0 ;  /* 0x000054100d007816 */ /* 0x000fe40000000000 */
[----:B------:R-:W3:Y:S01]  /*28e60*/  LDL.LU R13, [R1+0x3dc] ;  /* 0x0003dc00010d7983 */ /* 0x000ee20000300800 */
[----:B------:R-:W-:-:S03]  /*28e70*/  PRMT R10, R14, 0x5410, R10 ;  /* 0x000054100e0a7816 */ /* 0x000fc6000000000a */
[----:B------:R0:W-:Y:S04]  /*28e80*/  STL [R1+0x1a4], R0 ;  /* 0x0001a40001007387 */ /* 0x0001e80000100800 */
[----:B0-----:R-:W4:Y:S04]  /*28e90*/  LDL.LU R0, [R1+0xf4] ;  /* 0x0000f40001007983 */ /* 0x001f280000300800 */
[----:B------:R-:W4:Y:S04]  /*28ea0*/  LDL.LU R14, [R1+0x3d8] ;  /* 0x0003d800010e7983 */ /* 0x000f280000300800 */
[----:B------:R0:W-:Y:S04]  /*28eb0*/  STL [R1+0x19c], R10 ;  /* 0x00019c0a01007387 */ /* 0x0001e80000100800 */
[----:B0-----:R-:W4:Y:S04]  /*28ec0*/  LDL.LU R10, [R1+0xf0] ;  /* 0x0000f000010a7983 */ /* 0x001f280000300800 */
[----:B------:R-:W4:Y:S04]  /*28ed0*/  LDL.LU R15, [R1+0xec] ;  /* 0x0000ec00010f7983 */ /* 0x000f280000300800 */
[----:B------:R0:W-:Y:S04]  /*28ee0*/  STL [R1+0x200], R11 ;  /* 0x0002000b01007387 */ /* 0x0001e80000100800 */
[----:B0-----:R-:W4:Y:S01]  /*28ef0*/  LDL.LU R11, [R1+0xe8] ;  /* 0x0000e800010b7983 */ /* 0x001f220000300800 */
[----:B------:R-:W-:-:S02]  /*28f00*/  PRMT R12, R12, 0x3340, R1 ;  /* 0x000033400c0c7816 */ /* 0x000fc40000000001 */
[----:B------:R-:W-:Y:S02]  /*28f10*/  LOP3.LUT R19, R19, 0xffff, RZ, 0xc0, !PT ;  /* 0x0000ffff13137812 */ /* 0x000fe400078ec0ff */
[----:B------:R-:W-:Y:S02]  /*28f20*/  PRMT R12, R16, 0x5410, R12 ;  /* 0x00005410100c7816 */ /* 0x000fe4000000000c */
[----:B------:R-:W-:-:S03]  /*28f30*/  LOP3.LUT R29, R29, 0xffff, RZ, 0xc0, !PT ;  /* 0x0000ffff1d1d7812 */ /* 0x000fc600078ec0ff */
[----:B------:R2:W-:Y:S01]  /*28f40*/  STL [R1+0x1f8], R12 ;  /* 0x0001f80c01007387 */ /* 0x0005e20000100800 */
[----:B------:R-:W-:Y:S02]  /*28f50*/  LOP3.LUT R25, R25, 0xffff, RZ, 0xc0, !PT ;  /* 0x0000ffff19197812 */ /* 0x000fe400078ec0ff */
[----:B------:R-:W-:Y:S02]  /*28f60*/  LOP3.LUT R18, R18, 0xffff, RZ, 0xc0, !PT ;  /* 0x0000ffff12127812 */ /* 0x000fe400078ec0ff */
[----:B--2---:R-:W-:Y:S02]  /*28f70*/  LOP3.LUT R12, R26, 0xffff, RZ, 0xc0, !PT ;  /* 0x0000ffff1a0c7812 */ /* 0x004fe400078ec0ff */
[----:B---3--:R-:W-:-:S05]  /*28f80*/  LOP3.LUT R13, R13, 0xffff, RZ, 0xc0, !PT ;  /* 0x0000ffff0d0d7812 */ /* 0x008fca00078ec0ff */
[----:B------:R-:W-:Y:S04]  /*28f90*/  STL [R1+0x118], R13 ;  /* 0x0001180d01007387 */ /* 0x000fe80000100800 */
[----:B------:R-:W-:Y:S01]  /*28fa0*/  STL [R1+0x10c], R19 ;  /* 0x00010c1301007387 */ /* 0x000fe20000100800 */
[----:B----4-:R-:W-:Y:S02]  /*28fb0*/  LOP3.LUT R0, R0, 0xffff, RZ, 0xc0, !PT ;  /* 0x0000ffff00007812 */ /* 0x010fe400078ec0ff */
[----:B------:R-:W-:-:S05]  /*28fc0*/  LOP3.LUT R14, R14, 0xffff, RZ, 0xc0, !PT ;  /* 0x0000ffff0e0e7812 */ /* 0x000fca00078ec0ff */
[----:B------:R-:W-:Y:S04]  /*28fd0*/  STL [R1+0x144], R14 ;  /* 0x0001440e01007387 */ /* 0x000fe80000100800 */
[----:B------:R0:W-:Y:S01]  /*28fe0*/  STL [R1+0xf4], R0 ;  /* 0x0000f40001007387 */ /* 0x0001e20000100800 */
[----:B------:R-:W-:-:S03]  /*28ff0*/  LOP3.LUT R10, R10, 0xffff, RZ, 0xc0, !PT ;  /* 0x0000ffff0a0a7812 */ /* 0x000fc600078ec0ff */
[----:B------:R-:W-:Y:S01]  /*29000*/  STL [R1+0x12c], R29 ;  /* 0x00012c1d01007387 */ /* 0x000fe20000100800 */
[----:B------:R-:W-:-:S03]  /*29010*/  LOP3.LUT R15, R15, 0xffff, RZ, 0xc0, !PT ;  /* 0x0000ffff0f0f7812 */ /* 0x000fc600078ec0ff */
[----:B------:R1:W-:Y:S01]  /*29020*/  STL [R1+0xf0], R10 ;  /* 0x0000f00a01007387 */ /* 0x0003e20000100800 */
[----:B0-----:R-:W-:Y:S02]  /*29030*/  PRMT R0, R0, 0x3340, R1 ;  /* 0x0000334000007816 */ /* 0x001fe40000000001 */
[----:B------:R-:W-:Y:S01]  /*29040*/  PRMT R13, R13, 0x3340, R19 ;  /* 0x000033400d0d7816 */ /* 0x000fe20000000013 */
[----:B------:R-:W-:Y:S04]  /*29050*/  STL [R1+0xec], R15 ;  /* 0x0000ec0f01007387 */ /* 0x000fe80000100800 */
[----:B------:R-:W-:Y:S01]  /*29060*/  STL [R1+0xe8], R25 ;  /* 0x0000e81901007387 */ /* 0x000fe20000100800 */
[----:B------:R-:W-:Y:S02]  /*29070*/  LOP3.LUT R16, R11, 0xffff, RZ, 0xc0, !PT ;  /* 0x0000ffff0b107812 */ /* 0x000fe400078ec0ff */
[----:B------:R-:W-:-:S03]  /*29080*/  LOP3.LUT R11, R28, 0xffff, RZ, 0xc0, !PT ;  /* 0x0000ffff1c0b7812 */ /* 0x000fc600078ec0ff */
[----:B------:R0:W-:Y:S04]  /*29090*/  STL [R1+0x170], R16 ;  /* 0x0001701001007387 */ /* 0x0001e80000100800 */
[----:B------:R-:W-:Y:S01]  /*290a0*/  STL [R1+0x14c], R11 ;  /* 0x00014c0b01007387 */ /* 0x000fe20000100800 */
[----:B-1----:R-:W-:-:S03]  /*290b0*/  PRMT R10, R10, 0x3340, R1 ;  /* 0x000033400a0a7816 */ /* 0x002fc60000000001 */
[----:B------:R1:W-:Y:S01]  /*290c0*/  STL [R1+0x164], R18 ;  /* 0x0001641201007387 */ /* 0x0003e20000100800 */
[----:B0-----:R-:W-:-:S03]  /*290d0*/  PRMT R16, R16, 0x3340, R18 ;  /* 0x0000334010107816 */ /* 0x001fc60000000012 */
[----:B------:R-:W2:Y:S01]  /*290e0*/  LDL.LU R26, [R1+0x94] ;  /* 0x00009400011a7983 */ /* 0x000ea20000300800 */
[----:B------:R-:W-:-:S03]  /*290f0*/  PRMT R14, R14, 0x3340, R29 ;  /* 0x000033400e0e7816 */ /* 0x000fc6000000001d */
[----:B------:R-:W-:Y:S01]  /*29100*/  STL [R1+0x15c], R12 ;  /* 0x00015c0c01007387 */ /* 0x000fe20000100800 */
[----:B-1----:R-:W-:-:S03]  /*29110*/  PRMT R18, R13, 0x5410, R0 ;  /* 0x000054100d127816 */ /* 0x002fc60000000000 */
[----:B------:R-:W3:Y:S01]  /*29120*/  LDL.LU R19, [R1+0x119c] ;  /* 0x00119c0001137983 */ /* 0x000ee20000300800 */
[----:B------:R-:W-:-:S03]  /*29130*/  PRMT R11, R11, 0x3340, R1 ;  /* 0x000033400b0b7816 */ /* 0x000fc60000000001 */
[----:B------:R-:W4:Y:S01]  /*29140*/  LDL.LU R13, [R1+0xb8] ;  /* 0x0000b800010d7983 */ /* 0x000f220000300800 */
[----:B------:R-:W-:-:S03]  /*29150*/  PRMT R15, R15, 0x3340, R25 ;  /* 0x000033400f0f7816 */ /* 0x000fc60000000019 */
[----:B------:R-:W3:Y:S04]  /*29160*/  LDL.LU R0, [R1+0x20] ;  /* 0x0000200001007983 */ /* 0x000ee80000300800 */
[----:B------:R0:W-:Y:S01]  /*29170*/  STL [R1+0x1b4], R18 ;  /* 0x0001b41201007387 */ /* 0x0001e20000100800 */
[----:B------:R-:W-:Y:S02]  /*29180*/  PRMT R15, R15, 0x5410, R11 ;  /* 0x000054100f0f7816 */ /* 0x000fe4000000000b */
[----:B0-----:R-:W-:Y:S02]  /*29190*/  PRMT R18, R14, 0x5410, R10 ;  /* 0x000054100e127816 */ /* 0x001fe4000000000a */
[----:B------:R-:W3:Y:S04]  /*291a0*/  LDL.LU R14, [R1+0xe4] ;  /* 0x0000e400010e7983 */ /* 0x000ee80000300800 */
[----:B------:R-:W3:Y:S04]  /*291b0*/  LDL.LU R10, [R1+0x1c] ;  /* 0x00001c00010a7983 */ /* 0x000ee80000300800 */
[----:B------:R0:W-:Y:S04]  /*291c0*/  STL [R1+0x1ac], R18 ;  /* 0x0001ac1201007387 */ /* 0x0001e80000100800 */
[----:B------:R-:W3:Y:S01]  /*291d0*/  LDL.LU R11, [R1+0x90] ;  /* 0x00009000010b7983 */ /* 0x000ee20000300800 */
[----:B------:R-:W-:-:S03]  /*291e0*/  PRMT R12, R12, 0x3340, R1 ;  /* 0x000033400c0c7816 */ /* 0x000fc60000000001 */
[----:B------:R-:W3:Y:S01]  /*291f0*/  LDL.LU R29, [R1+0x28] ;  /* 0x00002800011d7983 */ /* 0x000ee20000300800 */
[----:B------:R-:W-:Y:S02]  /*29200*/  PRMT R12, R16, 0x5410, R12 ;  /* 0x00005410100c7816 */ /* 0x000fe4000000000c */
[----:B------:R-:W1:Y:S01]  /*29210*/  S2R R16, SR_TID.X ;  /* 0x0000000000107919 */ /* 0x000e620000002100 */
[----:B------:R-:W-:Y:S04]  /*29220*/  STL [R1+0x1cc], R15 ;  /* 0x0001cc0f01007387 */ /* 0x000fe80000100800 */
[----:B------:R-:W3:Y:S04]  /*29230*/  LDL.LU R28, [R1+0x24] ;  /* 0x00002400011c7983 */ /* 0x000ee80000300800 */
[----:B------:R-:W3:Y:S04]  /*29240*/  LDL.LU R25, [R1+0x3c] ;  /* 0x00003c0001197983 */ /* 0x000ee80000300800 */
[----:B0-----:R-:W3:Y:S04]  /*29250*/  LDL.LU R18, [R1+0x34] ;  /* 0x0000340001127983 */ /* 0x001ee80000300800 */
[----:B------:R0:W-:Y:S02]  /*29260*/  STL [R1+0x1c4], R12 ;  /* 0x0001c40c01007387 */ /* 0x0001e40000100800 */
[----:B0-----:R-:W-:-:S02]  /*29270*/  LOP3.LUT R12, R17, 0xffff, RZ, 0xc0, !PT ;  /* 0x0000ffff110c7812 */ /* 0x001fc400078ec0ff */
[----:B-1----:R-:W-:Y:S02]  /*29280*/  LOP3.LUT R16, R16, 0x20, RZ, 0xc0, !PT ;  /* 0x0000002010107812 */ /* 0x002fe400078ec0ff */
[----:B--2---:R-:W-:Y:S02]  /*29290*/  LOP3.LUT R26, R26, 0xffff, RZ, 0xc0, !PT ;  /* 0x0000ffff1a1a7812 */ /* 0x004fe400078ec0ff */
[----:B----4-:R-:W-:Y:S02]  /*292a0*/  LOP3.LUT R13, R13, 0xffff, RZ, 0xc0, !PT ;  /* 0x0000ffff0d0d7812 */ /* 0x010fe400078ec0ff */
[----:B---3--:R-:W-:Y:S02]  /*292b0*/  SHF.R.U32.HI R0, RZ, 0x8, R0 ;  /* 0x00000008ff007819 */ /* 0x008fe40000011600 */
[----:B------:R-:W-:-:S05]  /*292c0*/  LOP3.LUT R14, R14, 0xffff, RZ, 0xc0, !PT ;  /* 0x0000ffff0e0e7812 */ /* 0x000fca00078ec0ff */
[----:B------:R0:W-:Y:S04]  /*292d0*/  STL [R1+0xe4], R14 ;  /* 0x0000e40e01007387 */ /* 0x0001e80000100800 */
[----:B------:R-:W-:Y:S01]  /*292e0*/  STL [R1+0xb8], R26 ;  /* 0x0000b81a01007387 */ /* 0x000fe20000100800 */
[----:B------:R-:W-:Y:S02]  /*292f0*/  LOP3.LUT R15, R11, 0xffff, RZ, 0xc0, !PT ;  /* 0x0000ffff0b0f7812 */ /* 0x000fe400078ec0ff */
[----:B------:R-:W-:Y:S01]  /*29300*/  LOP3.LUT R11, R19, 0xffff, RZ, 0xc0, !PT ;  /* 0x0000ffff130b7812 */ /* 0x000fe200078ec0ff */
[----:B------:R-:W-:Y:S04]  /*29310*/  STL [R1+0x174], R13 ;  /* 0x0001740d01007387 */ /* 0x000fe80000100800 */
[----:B------:R-:W2:Y:S04]  /*29320*/  LDL.LU R19, [R1+0x38] ;  /* 0x0000380001137983 */ /* 0x000ea80000300800 */
[----:B------:R1:W-:Y:S04]  /*29330*/  STL [R1+0x158], R11 ;  /* 0x0001580b01007387 */ /* 0x0003e80000100800 */
[----:B------:R3:W-:Y:S04]  /*29340*/  STL [R1+0x16c], R15 ;  /* 0x00016c0f01007387 */ /* 0x0007e80000100800 */
[----:B------:R-:W4:Y:S01]  /*29350*/  LDL.LU R17, [R1+0x30] ;  /* 0x0000300001117983 */ /* 0x000f220000300800 */
[----:B0-----:R-:W-:-:S02]  /*29360*/  PRMT R14, R14, 0x3340, R26 ;  /* 0x000033400e0e7816 */ /* 0x001fc4000000001a */
[----:B-1----:R-:W-:Y:S01]  /*29370*/  PRMT R11, R11, 0x3340, R1 ;  /* 0x000033400b0b7816 */ /* 0x002fe20000000001 */
[----:B------:R0:W-:Y:S01]  /*29380*/  STL [R1+0x168], R12 ;  /* 0x0001680c01007387 */ /* 0x0001e20000100800 */
[----:B------:R-:W-:Y:S02]  /*29390*/  PRMT R13, R13, 0x3340, R15 ;  /* 0x000033400d0d7816 */ /* 0x000fe4000000000f */
[----:B---3--:R-:W-:Y:S01]  /*293a0*/  LOP3.LUT R15, R0, 0xffff, RZ, 0xc0, !PT ;  /* 0x0000ffff000f7812 */ /* 0x008fe200078ec0ff */
[----:B------:R-:W3:Y:S01]  /*293b0*/  LDL.LU R26, [R1+0x10] ;  /* 0x00001000011a7983 */ /* 0x000ee20000300800 */
[----:B------:R-:W-:Y:S02]  /*293c0*/  SHF.R.U32.HI R10, RZ, 0x8, R10 ;  /* 0x00000008ff0a7819 */ /* 0x000fe4000001160a */
[----:B------:R-:W-:Y:S02]  /*293d0*/  PRMT R0, R14, 0x5410, R11 ;  /* 0x000054100e007816 */ /* 0x000fe4000000000b */
[----:B0-----:R-:W-:Y:S01]  /*293e0*/  PRMT R12, R12, 0x3340, R1 ;  /* 0x000033400c0c7816 */ /* 0x001fe20000000001 */
[----:B------:R-:W3:Y:S01]  /*293f0*/  LDL.LU R14, [R1+0x14] ;  /* 0x00001400010e7983 */ /* 0x000ee20000300800 */
[----:B------:R-:W-:-:S02]  /*29400*/  LOP3.LUT R10, R10, 0xffff, RZ, 0xc0, !PT ;  /* 0x0000ffff0a0a7812 */ /* 0x000fc400078ec0ff */
[----:B------:R-:W-:Y:S01]  /*29410*/  PRMT R11, R13, 0x5410, R12 ;  /* 0x000054100d0b7816 */ /* 0x000fe2000000000c */
[----:B------:R0:W-:Y:S04]  /*29420*/  STL [R1+0x1a0], R0 ;  /* 0x0001a00001007387 */ /* 0x0001e80000100800 */
[----:B------:R-:W3:Y:S04]  /*29430*/  LDL.LU R13, [R1+0x18] ;  /* 0x00001800010d7983 */ /* 0x000ee80000300800 */
[----:B------:R-:W-:Y:S01]  /*29440*/  STL [R1+0x198], R11 ;  /* 0x0001980b01007387 */ /* 0x000fe20000100800 */
[----:B0-----:R-:W-:Y:S01]  /*29450*/  IMAD R0, R16, 0x8, R9 ;  /* 0x0000000810007824 */ /* 0x001fe200078e0209 */
[----:B------:R-:W-:-:S02]  /*29460*/  PRMT R9, R15, 0x3340, R10 ;  /* 0x000033400f097816 */ /* 0x000fc4000000000a */
[----:B------:R-:W3:Y:S04]  /*29470*/  LDL.LU R16, [R1+0x2c] ;  /* 0x00002c0001107983 */ /* 0x000ee80000300800 */
[----:B------:R-:W3:Y:S01]  /*29480*/  LDL.LU R15, [R1+0x54] ;  /* 0x00005400010f7983 */ /* 0x000ee20000300800 */
[----:B------:R-:W-:-:S03]  /*29490*/  SHF.R.U32.HI R10, RZ, 0x8, R25 ;  /* 0x00000008ff0a7819 */ /* 0x000fc60000011619 */
[----:B------:R0:W-:Y:S04]  /*294a0*/  STL [R1+0xb0], R9 ;  /* 0x0000b00901007387 */ /* 0x0001e80000100800 */
[----:B------:R-:W3:Y:S01]  /*294b0*/  LDL.LU R25, [R1] ;  /* 0x0000000001197983 */ /* 0x000ee20000300800 */
[----:B------:R-:W-:Y:S02]  /*294c0*/  LOP3.LUT R10, R10, 0xffff, RZ, 0xc0, !PT ;  /* 0x0000ffff0a0a7812 */ /* 0x000fe400078ec0ff */
[----:B0-----:R-:W-:-:S04]  /*294d0*/  SHF.R.U32.HI R9, RZ, 0x8, R18 ;  /* 0x00000008ff097819 */ /* 0x001fc80000011612 */
[----:B------:R-:W-:Y:S02]  /*294e0*/  LOP3.LUT R9, R9, 0xffff, RZ, 0xc0, !PT ;  /* 0x0000ffff09097812 */ /* 0x000fe400078ec0ff */
[----:B------:R-:W-:Y:S02]  /*294f0*/  SHF.R.U32.HI R27, RZ, 0x8, R27 ;  /* 0x00000008ff1b7819 */ /* 0x000fe4000001161b */
[----:B--2---:R-:W-:Y:S02]  /*29500*/  SHF.R.U32.HI R11, RZ, 0x8, R19 ;  /* 0x00000008ff0b7819 */ /* 0x004fe40000011613 */
[----:B----4-:R-:W-:Y:S02]  /*29510*/  SHF.R.U32.HI R12, RZ, 0x8, R17 ;  /* 0x00000008ff0c7819 */ /* 0x010fe40000011611 */
[----:B------:R-:W2:Y:S04]  /*29520*/  LDL.LU R17, [R1+0x5c] ;  /* 0x00005c0001117983 */ /* 0x000ea80000300800 */
[----:B------:R-:W4:Y:S01]  /*29530*/  LDL.LU R19, [R1+0x58] ;  /* 0x0000580001137983 */ /* 0x000f220000300800 */
[----:B------:R-:W-:-:S02]  /*29540*/  LOP3.LUT R11, R11, 0xffff, RZ, 0xc0, !PT ;  /* 0x0000ffff0b0b7812 */ /* 0x000fc400078ec0ff */
[----:B------:R-:W-:Y:S01]  /*29550*/  LOP3.LUT R12, R12, 0xffff, RZ, 0xc0, !PT ;  /* 0x0000ffff0c0c7812 */ /* 0x000fe200078ec0ff */
[----:B------:R-:W4:Y:S03]  /*29560*/  LDL.LU R18, [R1+0x50] ;  /* 0x0000500001127983 */ /* 0x000f260000300800 */
[----:B------:R-:W-:Y:S02]  /*29570*/  PRMT R12, R12, 0x3340, R11 ;  /* 0x000033400c0c7816 */ /* 0x000fe4000000000b */
[----:B------:R-:W-:-:S03]  /*29580*/  PRMT R11, R10, 0x3340, R9 ;  /* 0x000033400a0b7816 */ /* 0x000fc60000000009 */
[----:B------:R3:W-:Y:S04]  /*29590*/  STL [R1+0xac], R12 ;  /* 0x0000ac0c01007387 */ /* 0x0007e80000100800 */
[----:B------:R0:W-:Y:S01]  /*295a0*/  STL [R1+0xa8], R11 ;  /* 0x0000a80b01007387 */ /* 0x0001e20000100800 */
[----:B---3--:R-:W-:Y:S02]  /*295b0*/  SHF.R.U32.HI R12, RZ, 0x8, R14 ;  /* 0x00000008ff0c7819 */ /* 0x008fe4000001160e */
[----:B------:R-:W-:Y:S02]  /*295c0*/  SHF.R.U32.HI R10, RZ, 0x8, R16 ;  /* 0x00000008ff0a7819 */ /* 0x000fe40000011610 */
[----:B0-----:R-:W-:Y:S02]  /*295d0*/  SHF.R.U32.HI R11, RZ, 0x8, R13 ;  /* 0x00000008ff0b7819 */ /* 0x001fe4000001160d */
[----:B------:R-:W-:-:S02]  /*295e0*/  SHF.R.U32.HI R9, RZ, 0x8, R15 ;  /* 0x00000008ff097819 */ /* 0x000fc4000001160f */
[----:B------:R-:W-:Y:S01]  /*295f0*/  LOP3.LUT R14, R10, 0xffff, RZ, 0xc0, !PT ;  /* 0x0000ffff0a0e7812 */ /* 0x000fe200078ec0ff */
[----:B------:R-:W3:Y:S01]  /*29600*/  LDL.LU R15, [R1+0x64] ;  /* 0x00006400010f7983 */ /* 0x000ee20000300800 */
[----:B------:R-:W-:Y:S02]  /*29610*/  LOP3.LUT R9, R9, 0xffff, RZ, 0xc0, !PT ;  /* 0x0000ffff09097812 */ /* 0x000fe400078ec0ff */
[----:B------:R-:W-:Y:S02]  /*29620*/  LOP3.LUT R11, R11, 0xffff, RZ, 0xc0, !PT ;  /* 0x0000ffff0b0b7812 */ /* 0x000fe400078ec0ff */
[----:B------:R-:W-:Y:S02]  /*29630*/  LOP3.LUT R10, R27, 0xffff, RZ, 0xc0, !PT ;  /* 0x0000ffff1b0a7812 */ /* 0x000fe400078ec0ff */
[----:B------:R-:W-:Y:S02]  /*29640*/  PRMT R27, R9, 0x3340, R1 ;  /* 0x00003340091b7816 */ /* 0x000fe40000000001 */
[----:B------:R-:W-:-:S02]  /*29650*/  PRMT R9, R14, 0x3340, R11 ;  /* 0x000033400e097816 */ /* 0x000fc4000000000b */
[----:B------:R-:W3:Y:S01]  /*29660*/  LDL.LU R14, [R1+0x60] ;  /* 0x00006000010e7983 */ /* 0x000ee20000300800 */
[----:B------:R-:W-:-:S04]  /*29670*/  SHF.R.U32.HI R13, RZ, 0x8, R26 ;  /* 0x00000008ff0d7819 */ /* 0x000fc8000001161a */
[----:B------:R-:W-:Y:S01]  /*29680*/  LOP3.LUT R13, R13, 0xffff, RZ, 0xc0, !PT ;  /* 0x0000ffff0d0d7812 */ /* 0x000fe200078ec0ff */
[----:B------:R0:W-:Y:S01]  /*29690*/  STL [R1+0xa0], R9 ;  /* 0x0000a00901007387 */ /* 0x0001e20000100800 */
[----:B------:R-:W-:Y:S02]  /*296a0*/  SHF.R.U32.HI R11, RZ, 0x8, R7 ;  /* 0x00000008ff0b7819 */ /* 0x000fe40000011607 */
[----:B0-----:R-:W-:Y:S02]  /*296b0*/  PRMT R9, R13, 0x3340, R10 ;  /* 0x000033400d097816 */ /* 0x001fe4000000000a */
[----:B------:R-:W-:-:S03]  /*296c0*/  SHF.R.U32.HI R7, RZ, 0x8, R8 ;  /* 0x00000008ff077819 */ /* 0x000fc60000011608 */
[----:B------:R4:W-:Y:S01]  /*296d0*/  STL [R1+0xa4], R9 ;  /* 0x0000a40901007387 */ /* 0x0009e20000100800 */
[----:B------:R-:W-:Y:S02]  /*296e0*/  LOP3.LUT R12, R12, 0xffff, RZ, 0xc0, !PT ;  /* 0x0000ffff0c0c7812 */ /* 0x000fe400078ec0ff */
[----:B------:R-:W-:Y:S01]  /*296f0*/  LOP3.LUT R7, R7, 0xffff, RZ, 0xc0, !PT ;  /* 0x0000ffff07077812 */ /* 0x000fe200078ec0ff */
[----:B------:R-:W3:Y:S01]  /*29700*/  LDL.LU R13, [R1+0xf8] ;  /* 0x0000f800010d7983 */ /* 0x000ee20000300800 */
[----:B------:R-:W-:Y:S02]  /*29710*/  LOP3.LUT R8, R11, 0xffff, RZ, 0xc0, !PT ;  /* 0x0000ffff0b087812 */ /* 0x000fe400078ec0ff */
[----:B------:R-:W-:Y:S02]  /*29720*/  PRMT R26, R12, 0x3340, R1 ;  /* 0x000033400c1a7816 */ /* 0x000fe40000000001 */
[----:B------:R-:W3:Y:S01]  /*29730*/  LDL.LU R12, [R1+0x98] ;  /* 0x00009800010c7983 */ /* 0x000ee20000300800 */
[----:B------:R-:W-:-:S03]  /*29740*/  PRMT R7, R8, 0x3340, R7 ;  /* 0x0000334008077816 */ /* 0x000fc60000000007 */
[----:B------:R-:W3:Y:S01]  /*29750*/  LDL.LU R16, [R1+0x8c] ;  /* 0x00008c0001107983 */ /* 0x000ee20000300800 */
[----:B------:R-:W-:-:S04]  /*29760*/  SHF.R.U32.HI R6, RZ, 0x8, R6 ;  /* 0x00000008ff067819 */ /* 0x000fc80000011606 */
[----:B------:R-:W-:Y:S02]  /*29770*/  LOP3.LUT R6, R6, 0xffff, RZ, 0xc0, !PT ;  /* 0x0000ffff06067812 */ /* 0x000fe400078ec0ff */
[----:B--2---:R-:W-:Y:S02]  /*29780*/  SHF.R.U32.HI R10, RZ, 0x8, R17 ;  /* 0x00000008ff0a7819 */ /* 0x004fe40000011611 */
[----:B----4-:R-:W-:Y:S02]  /*29790*/  SHF.R.U32.HI R9, RZ, 0x8, R19 ;  /* 0x00000008ff097819 */ /* 0x010fe40000011613 */
[----:B------:R-:W-:Y:S01]  /*297a0*/  LOP3.LUT R10, R10, 0xffff, RZ, 0xc0, !PT ;  /* 0x0000ffff0a0a7812 */ /* 0x000fe200078ec0ff */
[----:B------:R-:W2:Y:S01]  /*297b0*/  LDL.LU R19, [R1+0x4c] ;  /* 0x00004c0001137983 */ /* 0x000ea20000300800 */
[----:B------:R-:W-:-:S04]  /*297c0*/  LOP3.LUT R9, R9, 0xffff, RZ, 0xc0, !PT ;  /* 0x0000ffff09097812 */ /* 0x000fc800078ec0ff */
[----:B------:R-:W-:-:S05]  /*297d0*/  PRMT R9, R10, 0x3340, R9 ;  /* 0x000033400a097816 */ /* 0x000fca0000000009 */
[----:B------:R-:W-:Y:S04]  /*297e0*/  STL [R1+0x48], R9 ;  /* 0x0000480901007387 */ /* 0x000fe80000100800 */
[----:B------:R-:W4:Y:S04]  /*297f0*/  LDL.LU R8, [R1+0x84] ;  /* 0x0000840001087983 */ /* 0x000f280000300800 */
[----:B------:R0:W-:Y:S01]  /*29800*/  STL [R1+0x9c], R7 ;  /* 0x00009c0701007387 */ /* 0x0001e20000100800 */
[----:B------:R-:W-:-:S03]  /*29810*/  SHF.R.U32.HI R17, RZ, 0x8, R18 ;  /* 0x00000008ff117819 */ /* 0x000fc60000011612 */
[----:B------:R-:W4:Y:S01]  /*29820*/  LDL.LU R10, [R1+0x78] ;  /* 0x00007800010a7983 */ /* 0x000f220000300800 */
[----:B0-----:R-:W-:-:S03]  /*29830*/  SHF.R.U32.HI R7, RZ, 0x8, R2 ;  /* 0x00000008ff077819 */ /* 0x001fc60000011602 */
[----:B------:R-:W4:Y:S01]  /*29840*/  LDL.LU R9, [R1+0x74] ;  /* 0x0000740001097983 */ /* 0x000f220000300800 */
[----:B------:R-:W-:Y:S02]  /*29850*/  SHF.R.U32.HI R2, RZ, 0x8, R5 ;  /* 0x00000008ff027819 */ /* 0x000fe40000011605 */
[----:B------:R-:W-:Y:S01]  /*29860*/  LOP3.LUT R7, R7, 0xffff, RZ, 0xc0, !PT ;  /* 0x0000ffff07077812 */ /* 0x000fe200078ec0ff */
[----:B------:R-:W4:Y:S01]  /*29870*/  LDL.LU R11, [R1+0x70] ;  /* 0x00007000010b7983 */ /* 0x000f220000300800 */
[----:B------:R-:W-:Y:S02]  /*29880*/  LOP3.LUT R2, R2, 0xffff, RZ, 0xc0, !PT ;  /* 0x0000ffff02027812 */ /* 0x000fe400078ec0ff */
[----:B------:R-:W-:Y:S02]  /*29890*/  PRMT R6, R7, 0x3340, R6 ;  /* 0x0000334007067816 */ /* 0x000fe40000000006 */
[----:B------:R-:W-:Y:S02]  /*298a0*/  PRMT R2, R2, 0x3340, R1 ;  /* 0x0000334002027816 */ /* 0x000fe40000000001 */
[----:B------:R-:W-:-:S02]  /*298b0*/  SHF.R.U32.HI R18, RZ, 0x8, R4 ;  /* 0x00000008ff127819 */ /* 0x000fc40000011604 */
[----:B---3--:R-:W-:Y:S02]  /*298c0*/  SHF.R.U32.HI R5, RZ, 0x8, R14 ;  /* 0x00000008ff057819 */ /* 0x008fe4000001160e */
[----:B------:R-:W-:Y:S01]  /*298d0*/  SHF.R.U32.HI R4, RZ, 0x8, R15 ;  /* 0x00000008ff047819 */ /* 0x000fe2000001160f */
[----:B------:R-:W3:Y:S04]  /*298e0*/  LDL.LU R14, [R1+0x6c] ;  /* 0x00006c00010e7983 */ /* 0x000ee80000300800 */
[----:B------:R-:W3:Y:S04]  /*298f0*/  LDL.LU R15, [R1+0xc] ;  /* 0x00000c00010f7983 */ /* 0x000ee80000300800 */
[----:B------:R0:W-:Y:S04]  /*29900*/  STL [R1+0x1198], R2 ;  /* 0x0011980201007387 */ /* 0x0001e80000100800 */
[----:B------:R1:W-:Y:S04]  /*29910*/  STL [R1+0x2c], R6 ;  /* 0x00002c0601007387 */ /* 0x0003e80000100800 */
[----:B0-----:R-:W3:Y:S01]  /*29920*/  LDL.LU R2, [R1+0x68] ;  /* 0x0000680001027983 */ /* 0x001ee20000300800 */
[----:B------:R-:W-:-:S02]  /*29930*/  LOP3.LUT R4, R4, 0xffff, RZ, 0xc0, !PT ;  /* 0x0000ffff04047812 */ /* 0x000fc400078ec0ff */
[----:B------:R-:W-:-:S04]  /*29940*/  LOP3.LUT R5, R5, 0xffff, RZ, 0xc0, !PT ;  /* 0x0000ffff05057812 */ /* 0x000fc800078ec0ff */
[----:B------:R-:W-:Y:S02]  /*29950*/  PRMT R4, R5, 0x3340, R4 ;  /* 0x0000334005047816 */ /* 0x000fe40000000004 */
[----:B------:R-:W-:Y:S02]  /*29960*/  SHF.R.U32.HI R7, RZ, 0x8, R13 ;  /* 0x00000008ff077819 */ /* 0x000fe4000001160d */
[----:B-1----:R-:W-:Y:S01]  /*29970*/  SHF.R.U32.HI R6, RZ, 0x8, R12 ;  /* 0x00000008ff067819 */ /* 0x002fe2000001160c */
[----:B------:R0:W-:Y:S01]  /*29980*/  STL [R1+0x44], R4 ;  /* 0x0000440401007387 */ /* 0x0001e20000100800 */
[----:B------:R-:W-:-:S03]  /*29990*/  SHF.R.U32.HI R5, RZ, 0x8, R16 ;  /* 0x00000008ff057819 */ /* 0x000fc60000011610 */
[----:B------:R-:W3:Y:S01]  /*299a0*/  LDL.LU R13, [R1+0x88] ;  /* 0x00008800010d7983 */ /* 0x000ee20000300800 */
[----:B------:R-:W-:-:S03]  /*299b0*/  LOP3.LUT R6, R6, 0xffff, RZ, 0xc0, !PT ;  /* 0x0000ffff06067812 */ /* 0x000fc600078ec0ff */
[----:B------:R-:W3:Y:S01]  /*299c0*/  LDL.LU R12, [R1+0xd8] ;  /* 0x0000d800010c7983 */ /* 0x000ee20000300800 */
[----:B------:R-:W-:Y:S02]  /*299d0*/  LOP3.LUT R7, R7, 0xffff, RZ, 0xc0, !PT ;  /* 0x0000ffff07077812 */ /* 0x000fe400078ec0ff */
[----:B0-----:R-:W-:Y:S01]  /*299e0*/  SHF.R.U32.HI R4, RZ, 0x8, R3 ;  /* 0x00000008ff047819 */ /* 0x001fe20000011603 */
[----:B------:R-:W3:Y:S01]  /*299f0*/  LDL.LU R16, [R1+0xd4] ;  /* 0x0000d40001107983 */ /* 0x000ee20000300800 */
[----:B------:R-:W-:Y:S02]  /*29a00*/  LOP3.LUT R5, R5, 0xffff, RZ, 0xc0, !PT ;  /* 0x0000ffff05057812 */ /* 0x000fe400078ec0ff */
[----:B------:R-:W-:Y:S02]  /*29a10*/  LOP3.LUT R4, R4, 0xffff, RZ, 0xc0, !PT ;  /* 0x0000ffff04047812 */ /* 0x000fe400078ec0ff */
[----:B------:R-:W-:Y:S02]  /*29a20*/  PRMT R6, R7, 0x3340, R6 ;  /* 0x0000334007067816 */ /* 0x000fe40000000006 */
[----:B------:R-:W-:-:S02]  /*29a30*/  PRMT R5, R5, 0x3340, R1 ;  /* 0x0000334005057816 */ /* 0x000fc40000000001 */
[----:B--2---:R-:W-:Y:S02]  /*29a40*/  SHF.R.U32.HI R3, RZ, 0x8, R19 ;  /* 0x00000008ff037819 */ /* 0x004fe40000011613 */
[----:B------:R-:W2:Y:S02]  /*29a50*/  LDL.LU R19, [R1+0xd0] ;  /* 0x0000d00001137983 */ /* 0x000ea40000300800 */
[----:B------:R-:W-:Y:S02]  /*29a60*/  LOP3.LUT R3, R3, 0xffff, RZ, 0xc0, !PT ;  /* 0x0000ffff03037812 */ /* 0x000fe400078ec0ff */
[----:B----4-:R-:W-:-:S04]  /*29a70*/  SHF.R.U32.HI R8, RZ, 0x8, R8 ;  /* 0x00000008ff087819 */ /* 0x010fc80000011608 */
[----:B------:R-:W-:-:S04]  /*29a80*/  LOP3.LUT R8, R8, 0xffff, RZ, 0xc0, !PT ;  /* 0x0000ffff08087812 */ /* 0x000fc800078ec0ff */
[----:B------:R-:W-:Y:S02]  /*29a90*/  PRMT R8, R8, 0x3340, R1 ;  /* 0x0000334008087816 */ /* 0x000fe40000000001 */
[----:B------:R-:W-:-:S03]  /*29aa0*/  PRMT R3, R4, 0x3340, R3 ;  /* 0x0000334004037816 */ /* 0x000fc60000000003 */
[----:B------:R-:W-:Y:S01]  /*29ab0*/  STL [R1+0x24], R8 ;  /* 0x0000240801007387 */ /* 0x000fe20000100800 */
[----:B------:R-:W-:-:S03]  /*29ac0*/  SHF.R.U32.HI R7, RZ, 0x8, R10 ;  /* 0x00000008ff077819 */ /* 0x000fc6000001160a */
[----:B------:R0:W-:Y:S01]  /*29ad0*/  STL [R1+0x40], R6 ;  /* 0x0000400601007387 */ /* 0x0001e20000100800 */
[----:B------:R-:W-:-:S03]  /*29ae0*/  LOP3.LUT R7, R7, 0xffff, RZ, 0xc0, !PT ;  /* 0x0000ffff07077812 */ /* 0x000fc600078ec0ff */
[----:B------:R1:W-:Y:S01]  /*29af0*/  STL [R1+0x20], R5 ;  /* 0x0000200501007387 */ /* 0x0003e20000100800 */
[----:B0-----:R-:W-:-:S03]  /*29b00*/  SHF.R.U32.HI R6, RZ, 0x8, R9 ;  /* 0x00000008ff067819 */ /* 0x001fc60000011609 */
[----:B------:R0:W-:Y:S01]  /*29b10*/  STL [R1+0x98], R3 ;  /* 0x0000980301007387 */ /* 0x0001e20000100800 */
[----:B-1----:R-:W-:-:S03]  /*29b20*/  SHF.R.U32.HI R5, RZ, 0x8, R11 ;  /* 0x00000008ff057819 */ /* 0x002fc6000001160b */
[----:B------:R-:W4:Y:S01]  /*29b30*/  LDL.LU R9, [R1+0x80] ;  /* 0x0000800001097983 */ /* 0x000f220000300800 */
[----:B---3--:R-:W-:Y:S02]  /*29b40*/  SHF.R.U32.HI R4, RZ, 0x8, R14 ;  /* 0x00000008ff047819 */ /* 0x008fe4000001160e */
[----:B------:R-:W-:Y:S02]  /*29b50*/  LOP3.LUT R6, R6, 0xffff, RZ, 0xc0, !PT ;  /* 0x0000ffff06067812 */ /* 0x000fe400078ec0ff */
[----:B0-----:R-:W-:Y:S02]  /*29b60*/  SHF.R.U32.HI R3, RZ, 0x8, R15 ;  /* 0x00000008ff037819 */ /* 0x001fe4000001160f */
[----:B------:R-:W-:Y:S02]  /*29b70*/  LOP3.LUT R5, R5, 0xffff, RZ, 0xc0, !PT ;  /* 0x0000ffff05057812 */ /* 0x000fe400078ec0ff */
[----:B------:R-:W-:-:S04]  /*29b80*/  SHF.R.U32.HI R8, RZ, 0x8, R2 ;  /* 0x00000008ff087819 */ /* 0x000fc80000011602 */
[----:B------:R-:W-:Y:S02]  /*29b90*/  LOP3.LUT R8, R8, 0xffff, RZ, 0xc0, !PT ;  /* 0x0000ffff08087812 */ /* 0x000fe400078ec0ff */
[----:B------:R-:W-:Y:S02]  /*29ba0*/  LOP3.LUT R3, R3, 0xffff, RZ, 0xc0, !PT ;  /* 0x0000ffff03037812 */ /* 0x000fe400078ec0ff */
[--C-:B------:R-:W-:Y:S02]  /*29bb0*/  PRMT R2, R8, 0x3340, R1.reuse ;  /* 0x0000334008027816 */ /* 0x100fe40000000001 */
[----:B------:R-:W-:Y:S02]  /*29bc0*/  LOP3.LUT R4, R4, 0xffff, RZ, 0xc0, !PT ;  /* 0x0000ffff04047812 */ /* 0x000fe400078ec0ff */
[----:B------:R-:W-:Y:S01]  /*29bd0*/  PRMT R6, R7, 0x3340, R6 ;  /* 0x0000334007067816 */ /* 0x000fe20000000006 */
[----:B------:R0:W-:Y:S01]  /*29be0*/  STL [R1+0x14], R2 ;  /* 0x0000140201007387 */ /* 0x0001e20000100800 */
[----:B------:R-:W-:-:S02]  /*29bf0*/  PRMT R5, R5, 0x3340, R1 ;  /* 0x0000334005057816 */ /* 0x000fc40000000001 */
[----:B------:R-:W-:Y:S01]  /*29c00*/  PRMT R3, R4, 0x3340, R3 ;  /* 0x0000334004037816 */ /* 0x000fe20000000003 */
[----:B0-----:R-:W3:Y:S04]  /*29c10*/  LDL.LU R2, [R1+0x7c] ;  /* 0x00007c0001027983 */ /* 0x001ee80000300800 */
[----:B------:R-:W-:Y:S04]  /*29c20*/  STL [R1+0x90], R6 ;  /* 0x0000900601007387 */ /* 0x000fe80000100800 */
[----:B------:R-:W4:Y:S01]  /*29c30*/  LDL.LU R14, [R1+0x100] ;  /* 0x00010000010e7983 */ /* 0x000f220000300800 */
[----:B------:R-:W-:-:S03]  /*29c40*/  SHF.R.U32.HI R4, RZ, 0x8, R20 ;  /* 0x00000008ff047819 */ /* 0x000fc60000011614 */
[----:B------:R-:W4:Y:S04]  /*29c50*/  LDL.LU R15, [R1+0xfc] ;  /* 0x0000fc00010f7983 */ /* 0x000f280000300800 */
[----:B------:R0:W-:Y:S04]  /*29c60*/  STL [R1+0x10], R5 ;  /* 0x0000100501007387 */ /* 0x0001e80000100800 */
[----:B------:R2:W-:Y:S01]  /*29c70*/  STL [R1+0x94], R3 ;  /* 0x0000940301007387 */ /* 0x0005e20000100800 */
[----:B0-----:R-:W-:-:S03]  /*29c80*/  SHF.R.U32.HI R5, RZ, 0x8, R23 ;  /* 0x00000008ff057819 */ /* 0x001fc60000011617 */
[----:B------:R-:W4:Y:S04]  /*29c90*/  LDL.LU R23, [R1+0x4] ;  /* 0x0000040001177983 */ /* 0x000f280000300800 */
[----:B------:R-:W4:Y:S01]  /*29ca0*/  LDL.LU R20, [R1+0x8] ;  /* 0x0000080001147983 */ /* 0x000f220000300800 */
[----:B------:R-:W-:Y:S02]  /*29cb0*/  SHF.R.U32.HI R8, RZ, 0x8, R13 ;  /* 0x00000008ff087819 */ /* 0x000fe4000001160d */
[----:B------:R-:W-:Y:S01]  /*29cc0*/  SHF.R.U32.HI R7, RZ, 0x8, R12 ;  /* 0x00000008ff077819 */ /* 0x000fe2000001160c */
[----:B------:R-:W4:Y:S01]  /*29cd0*/  LDL.LU R11, [R1+0x114] ;  /* 0x00011400010b7983 */ /* 0x000f220000300800 */
[----:B------:R-:W-:Y:S02]  /*29ce0*/  SHF.R.U32.HI R6, RZ, 0x8, R16 ;  /* 0x00000008ff067819 */ /* 0x000fe40000011610 */
[----:B------:R-:W-:-:S02]  /*29cf0*/  LOP3.LUT R8, R8, 0xffff, RZ, 0xc0, !PT ;  /* 0x0000ffff08087812 */ /* 0x000fc400078ec0ff */
[----:B------:R-:W-:Y:S02]  /*29d00*/  LOP3.LUT R6, R6, 0xffff, RZ, 0xc0, !PT ;  /* 0x0000ffff06067812 */ /* 0x000fe400078ec0ff */
[----:B------:R-:W-:Y:S02]  /*29d10*/  LOP3.LUT R7, R7, 0xffff, RZ, 0xc0, !PT ;  /* 0x0000ffff07077812 */ /* 0x000fe400078ec0ff */
[----:B------:R-:W-:Y:S02]  /*29d20*/  PRMT R8, R8, 0x3340, R1 ;  /* 0x0000334008087816 */ /* 0x000fe40000000001 */
[----:B------:R-:W-:-:S03]  /*29d30*/  PRMT R6, R7, 0x3340, R6 ;  /* 0x0000334007067816 */ /* 0x000fc60000000006 */
[----:B------:R-:W-:Y:S04]  /*29d40*/  STL [R1], R8 ;  /* 0x0000000801007387 */ /* 0x000fe80000100800 */
[----:B------:R-:W4:Y:S04]  /*29d50*/  LDL.LU R10, [R1+0x130] ;  /* 0x00013000010a7983 */ /* 0x000f280000300800 */
[----:B------:R-:W-:Y:S04]  /*29d60*/  STL [R1+0x88], R6 ;  /* 0x0000880601007387 */ /* 0x000fe80000100800 */
[----:B------:R-:W4:Y:S04]  /*29d70*/  LDL.LU R13, [R1+0x128] ;  /* 0x00012800010d7983 */ /* 0x000f280000300800 */
[----:B------:R-:W4:Y:S01]  /*29d80*/  LDL.LU R12, [R1+0x120] ;  /* 0x00012000010c7983 */ /* 0x000f220000300800 */
[----:B------:R-:W-:-:S03]  /*29d90*/  LOP3.LUT R4, R4, 0xffff, RZ, 0xc0, !PT ;  /* 0x0000ffff04047812 */ /* 0x000fc600078ec0ff */
[----:B------:R-:W4:Y:S01]  /*29da0*/  LDL.LU R16, [R1+0xc0] ;  /* 0x0000c00001107983 */ /* 0x000f220000300800 */
[----:B------:R-:W-:Y:S02]  /*29db0*/  LOP3.LUT R5, R5, 0xffff, RZ, 0xc0, !PT ;  /* 0x0000ffff05057812 */ /* 0x000fe400078ec0ff */
[----:B--2---:R-:W-:Y:S02]  /*29dc0*/  SHF.R.U32.HI R3, RZ, 0x8, R19 ;  /* 0x00000008ff037819 */ /* 0x004fe40000011613 */
[----:B------:R-:W2:Y:S02]  /*29dd0*/  LDL.LU R19, [R1+0xbc] ;  /* 0x0000bc0001137983 */ /* 0x000ea40000300800 */
[----:B------:R-:W-:-:S04]  /*29de0*/  LOP3.LUT R3, R3, 0xffff, RZ, 0xc0, !PT ;  /* 0x0000ffff03037812 */ /* 0x000fc800078ec0ff */
[----:B------:R-:W-:-:S05]  /*29df0*/  PRMT R3, R3, 0x3340, R1 ;  /* 0x0000334003037816 */ /* 0x000fca0000000001 */
[----:B------:R0:W-:Y:S02]  /*29e00*/  STL [R1+0x1184], R3 ;  /* 0x0011840301007387 */ /* 0x0001e40000100800 */
[----:B0-----:R-:W-:-:S05]  /*29e10*/  PRMT R3, R5, 0x3340, R4 ;  /* 0x0000334005037816 */ /* 0x001fca0000000004 */
[----:B------:R0:W-:Y:S04]  /*29e20*/  STL [R1+0x8c], R3 ;  /* 0x00008c0301007387 */ /* 0x0001e80000100800 */
[----:B0-----:R-:W2:Y:S01]  /*29e30*/  LDL.LU R3, [R1+0xc4] ;  /* 0x0000c40001037983 */ /* 0x001ea20000300800 */
[----:B---3--:R-:W-:Y:S02]  /*29e40*/  SHF.R.U32.HI R5, RZ, 0x8, R2 ;  /* 0x00000008ff057819 */ /* 0x008fe40000011602 */
[----:B----4-:R-:W-:Y:S02]  /*29e50*/  SHF.R.U32.HI R7, RZ, 0x8, R14 ;  /* 0x00000008ff077819 */ /* 0x010fe4000001160e */
[----:B------:R-:W-:Y:S02]  /*29e60*/  SHF.R.U32.HI R6, RZ, 0x8, R15 ;  /* 0x00000008ff067819 */ /* 0x000fe4000001160f */
[----:B------:R-:W-:-:S02]  /*29e70*/  SHF.R.U32.HI R8, RZ, 0x8, R23 ;  /* 0x00000008ff087819 */ /* 0x000fc40000011617 */
[----:B------:R-:W-:Y:S02]  /*29e80*/  SHF.R.U32.HI R4, RZ, 0x8, R20 ;  /* 0x00000008ff047819 */ /* 0x000fe40000011614 */
[----:B------:R-:W3:Y:S04]  /*29e90*/  LDL.LU R20, [R1+0x110] ;  /* 0x0001100001147983 */ /* 0x000ee80000300800 */
[----:B------:R-:W4:Y:S04]  /*29ea0*/  LDL.LU R23, [R1+0x108] ;  /* 0x0001080001177983 */ /* 0x000f280000300800 */
[----:B------:R-:W4:Y:S04]  /*29eb0*/  LDL.LU R2, [R1+0x104] ;  /* 0x0001040001027983 */ /* 0x000f280000300800 */
[----:B------:R-:W4:Y:S04]  /*29ec0*/  LDL.LU R14, [R1+0xe0] ;  /* 0x0000e000010e7983 */ /* 0x000f280000300800 */
[----:B------:R-:W4:Y:S01]  /*29ed0*/  LDL.LU R15, [R1+0xb4] ;  /* 0x0000b400010f7983 */ /* 0x000f220000300800 */
[----:B------:R-:W-:-:S02]  /*29ee0*/  LOP3.LUT R4, R4, 0xffff, RZ, 0xc0, !PT ;  /* 0x0000ffff04047812 */ /* 0x000fc400078ec0ff */
[----:B------:R-:W-:Y:S02]  /*29ef0*/  SHF.R.U32.HI R9, RZ, 0x8, R9 ;  /* 0x00000008ff097819 */ /* 0x000fe40000011609 */
[--C-:B------:R-:W-:Y:S02]  /*29f00*/  PRMT R4, R4, 0x3340, R1.reuse ;  /* 0x0000334004047816 */ /* 0x100fe40000000001 */
[----:B------:R-:W-:Y:S02]  /*29f10*/  LOP3.LUT R5, R5, 0xffff, RZ, 0xc0, !PT ;  /* 0x0000ffff05057812 */ /* 0x000fe400078ec0ff */
[----:B------:R-:W-:Y:S02]  /*29f20*/  LOP3.LUT R8, R8, 0xffff, RZ, 0xc0, !PT ;  /* 0x0000ffff08087812 */ /* 0x000fe400078ec0ff */
[----:B------:R-:W-:Y:S01]  /*29f30*/  LOP3.LUT R9, R9, 0xffff, RZ, 0xc0, !PT ;  /* 0x0000ffff09097812 */ /* 0x000fe200078ec0ff */
[----:B------:R0:W-:Y:S01]  /*29f40*/  STL [R1+0x1188], R4 ;  /* 0x0011880401007387 */ /* 0x0001e20000100800 */
[----:B------:R-:W-:-:S02]  /*29f50*/  PRMT R5, R5, 0x3340, R1 ;  /* 0x0000334005057816 */ /* 0x000fc40000000001 */
[----:B------:R-:W-:Y:S02]  /*29f60*/  LOP3.LUT R6, R6, 0xffff, RZ, 0xc0, !PT ;  /* 0x0000ffff06067812 */ /* 0x000fe400078ec0ff */
[----:B------:R-:W-:Y:S01]  /*29f70*/  LOP3.LUT R7, R7, 0xffff, RZ, 0xc0, !PT ;  /* 0x0000ffff07077812 */ /* 0x000fe200078ec0ff */
[----:B------:R-:W-:Y:S01]  /*29f80*/  STL [R1+0x118c], R5 ;  /* 0x00118c0501007387 */ /* 0x000fe20000100800 */
[----:B0-----:R-:W-:-:S05]  /*29f90*/  PRMT R4, R9, 0x3340, R8 ;  /* 0x0000334009047816 */ /* 0x001fca0000000008 */
[----:B------:R0:W-:Y:S01]  /*29fa0*/  STL [R1+0x5c], R4 ;  /* 0x00005c0401007387 */ /* 0x0001e20000100800 */
[----:B------:R-:W-:Y:S02]  /*29fb0*/  SHF.R.U32.HI R11, RZ, 0x8, R11 ;  /* 0x00000008ff0b7819 */ /* 0x000fe4000001160b */
[----:B------:R-:W-:Y:S02]  /*29fc0*/  SHF.R.U32.HI R8, RZ, 0x8, R12 ;  /* 0x00000008ff087819 */ /* 0x000fe4000001160c */
[----:B0-----:R-:W-:Y:S02]  /*29fd0*/  PRMT R4, R7, 0x3340, R6 ;  /* 0x0000334007047816 */ /* 0x001fe40000000006 */
[----:B------:R-:W-:-:S03]  /*29fe0*/  SHF.R.U32.HI R9, RZ, 0x8, R13 ;  /* 0x00000008ff097819 */ /* 0x000fc6000001160d */
[----:B------:R0:W-:Y:S01]  /*29ff0*/  STL [R1+0x74], R4 ;  /* 0x0000740401007387 */ /* 0x0001e20000100800 */
[----:B------:R-:W-:-:S03]  /*2a000*/  SHF.R.U32.HI R7, RZ, 0x8, R16 ;  /* 0x00000008ff077819 */ /* 0x000fc60000011610 */
[----:B------:R-:W4:Y:S01]  /*2a010*/  LDL.LU R12, [R1+0x11c] ;  /* 0x00011c00010c7983 */ /* 0x000f220000300800 */
[----:B------:R-:W-:-:S03]  /*2a020*/  LOP3.LUT R11, R11, 0xffff, RZ, 0xc0, !PT ;  /* 0x0000ffff0b0b7812 */ /* 0x000fc600078ec0ff */
[----:B------:R-:W4:Y:S04]  /*2a030*/  LDL.LU R13, [R1+0x138] ;  /* 0x00013800010d7983 */ /* 0x000f280000300800 */
[----:B------:R-:W4:Y:S01]  /*2a040*/  LDL.LU R16, [R1+0x134] ;  /* 0x0001340001107983 */ /* 0x000f220000300800 */
[----:B0-----:R-:W-:Y:S02]  /*2a050*/  PRMT R4, R11, 0x3340, R1 ;  /* 0x000033400b047816 */ /* 0x001fe40000000001 */
[----:B------:R-:W-:Y:S02]  /*2a060*/  SHF.R.U32.HI R10, RZ, 0x8, R10 ;  /* 0x00000008ff0a7819 */ /* 0x000fe4000001160a */
[----:B------:R-:W-:Y:S02]  /*2a070*/  LOP3.LUT R7, R7, 0xffff, RZ, 0xc0, !PT ;  /* 0x0000ffff07077812 */ /* 0x000fe400078ec0ff */
[----:B------:R-:W-:-:S02]  /*2a080*/  LOP3.LUT R9, R9, 0xffff, RZ, 0xc0, !PT ;  /* 0x0000ffff09097812 */ /* 0x000fc400078ec0ff */
[----:B------:R-:W-:Y:S02]  /*2a090*/  LOP3.LUT R10, R10, 0xffff, RZ, 0xc0, !PT ;  /* 0x0000ffff0a0a7812 */ /* 0x000fe400078ec0ff */
[----:B------:R-:W-:Y:S02]  /*2a0a0*/  LOP3.LUT R8, R8, 0xffff, RZ, 0xc0, !PT ;  /* 0x0000ffff08087812 */ /* 0x000fe400078ec0ff */
[----:B------:R-:W-:Y:S02]  /*2a0b0*/  PRMT R9, R10, 0x3340, R9 ;  /* 0x000033400a097816 */ /* 0x000fe40000000009 */
[----:B------:R-:W-:Y:S02]  /*2a0c0*/  PRMT R5, R8, 0x3340, R1 ;  /* 0x0000334008057816 */ /* 0x000fe40000000001 */
[----:B--2---:R-:W-:Y:S02]  /*2a0d0*/  SHF.R.U32.HI R6, RZ, 0x8, R19 ;  /* 0x00000008ff067819 */ /* 0x004fe40000011613 */
[----:B------:R-:W2:Y:S02]  /*2a0e0*/  LDL.LU R19, [R1+0x124] ;  /* 0x0001240001137983 */ /* 0x000ea40000300800 */
[----:B------:R-:W-:-:S02]  /*2a0f0*/  LOP3.LUT R6, R6, 0xffff, RZ, 0xc0, !PT ;  /* 0x0000ffff06067812 */ /* 0x000fc400078ec0ff */
[----:B------:R0:W-:Y:S02]  /*2a100*/  STL [R1+0x38], R4 ;  /* 0x0000380401007387 */ /* 0x0001e40000100800 */
[----:B0-----:R-:W-:Y:S02]  /*2a110*/  PRMT R4, R7, 0x3340, R6 ;  /* 0x0000334007047816 */ /* 0x001fe40000000006 */
[----:B------:R0:W-:Y:S04]  /*2a120*/  STL [R1+0x80], R9 ;  /* 0x0000800901007387 */ /* 0x0001e80000100800 */
[----:B------:R-:W-:Y:S01]  /*2a130*/  STL [R1+0x34], R5 ;  /* 0x0000340501007387 */ /* 0x000fe20000100800 */
[----:B------:R-:W-:-:S04]  /*2a140*/  SHF.R.U32.HI R6, RZ, 0x8, R3 ;  /* 0x00000008ff067819 */ /* 0x000fc80000011603 */
[----:B------:R-:W-:-:S04]  /*2a150*/  LOP3.LUT R6, R6, 0xffff, RZ, 0xc0, !PT ;  /* 0x0000ffff06067812 */ /* 0x000fc800078ec0ff */
[----:B------:R-:W-:Y:S01]  /*2a160*/  PRMT R6, R6, 0x3340, R1 ;  /* 0x0000334006067816 */ /* 0x000fe20000000001 */
[----:B------:R-:W-:Y:S04]  /*2a170*/  STL [R1+0x84], R4 ;  /* 0x0000840401007387 */ /* 0x000fe80000100800 */
[----:B------:R1:W-:Y:S01]  /*2a180*/  STL [R1+0x1174], R6 ;  /* 0x0011740601007387 */ /* 0x0003e20000100800 */
[----:B---3--:R-:W-:Y:S02]  /*2a190*/  SHF.R.U32.HI R11, RZ, 0x8, R20 ;  /* 0x00000008ff0b7819 */ /* 0x008fe40000011614 */
[----:B----4-:R-:W-:Y:S02]  /*2a1a0*/  SHF.R.U32.HI R10, RZ, 0x8, R23 ;  /* 0x00000008ff0a7819 */ /* 0x010fe40000011617 */
[----:B------:R-:W-:-:S02]  /*2a1b0*/  LOP3.LUT R11, R11, 0xffff, RZ, 0xc0, !PT ;  /* 0x0000ffff0b0b7812 */ /* 0x000fc400078ec0ff */
[----:B------:R-:W-:Y:S02]  /*2a1c0*/  LOP3.LUT R10, R10, 0xffff, RZ, 0xc0, !PT ;  /* 0x0000ffff0a0a7812 */ /* 0x000fe400078ec0ff */
[----:B------:R-:W-:Y:S02]  /*2a1d0*/  SHF.R.U32.HI R7, RZ, 0x8, R2 ;  /* 0x00000008ff077819 */ /* 0x000fe40000011602 */
[----:B------:R-:W-:Y:S02]  /*2a1e0*/  PRMT R2, R11, 0x3340, R10 ;  /* 0x000033400b027816 */ /* 0x000fe4000000000a */
[----:B0-----:R-:W-:Y:S02]  /*2a1f0*/  SHF.R.U32.HI R9, RZ, 0x8, R14 ;  /* 0x00000008ff097819 */ /* 0x001fe4000001160e */
[----:B------:R-:W3:Y:S01]  /*2a200*/  LDL.LU R14, [R1+0xc8] ;  /* 0x0000c800010e7983 */ /* 0x000ee20000300800 */
[----:B------:R-:W-:-:S03]  /*2a210*/  SHF.R.U32.HI R8, RZ, 0x8, R15 ;  /* 0x00000008ff087819 */ /* 0x000fc6000001160f */
[----:B-1----:R-:W4:Y:S04]  /*2a220*/  LDL.LU R6, [R1+0xdc] ;  /* 0x0000dc0001067983 */ /* 0x002f280000300800 */
[----:B------:R0:W-:Y:S04]  /*2a230*/  STL [R1+0x78], R2 ;  /* 0x0000780201007387 */ /* 0x0001e80000100800 */
[----:B------:R-:W3:Y:S04]  /*2a240*/  LDL.LU R15, [R1+0xcc] ;  /* 0x0000cc00010f7983 */ /* 0x000ee80000300800 */
[----:B------:R-:W3:Y:S04]  /*2a250*/  LDL.LU R5, [R1+0x140] ;  /* 0x0001400001057983 */ /* 0x000ee80000300800 */
[----:B------:R-:W3:Y:S01]  /*2a260*/  LDL.LU R23, [R1+0x13c] ;  /* 0x00013c0001177983 */ /* 0x000ee20000300800 */
[----:B------:R-:W-:-:S02]  /*2a270*/  LOP3.LUT R7, R7, 0xffff, RZ, 0xc0, !PT ;  /* 0x0000ffff07077812 */ /* 0x000fc400078ec0ff */
[----:B------:R-:W-:Y:S02]  /*2a280*/  LOP3.LUT R8, R8, 0xffff, RZ, 0xc0, !PT ;  /* 0x0000ffff08087812 */ /* 0x000fe400078ec0ff */
[----:B------:R-:W-:Y:S02]  /*2a290*/  LOP3.LUT R9, R9, 0xffff, RZ, 0xc0, !PT ;  /* 0x0000ffff09097812 */ /* 0x000fe400078ec0ff */
[----:B------:R-:W-:Y:S02]  /*2a2a0*/  PRMT R7, R7, 0x3340, R1 ;  /* 0x0000334007077816 */ /* 0x000fe40000000001 */
[----:B0-----:R-:W-:-:S03]  /*2a2b0*/  PRMT R2, R9, 0x3340, R8 ;  /* 0x0000334009027816 */ /* 0x001fc60000000008 */
[----:B------:R-:W-:Y:S04]  /*2a2c0*/  STL [R1+0x1170], R7 ;  /* 0x0011700701007387 */ /* 0x000fe80000100800 */
[----:B------:R0:W-:Y:S01]  /*2a2d0*/  STL [R1+0x7c], R2 ;  /* 0x00007c0201007387 */ /* 0x0001e20000100800 */
[----:B------:R-:W-:Y:S02]  /*2a2e0*/  SHF.R.U32.HI R12, RZ, 0x8, R12 ;  /* 0x00000008ff0c7819 */ /* 0x000fe4000001160c */
[----:B------:R-:W-:Y:S02]  /*2a2f0*/  SHF.R.U32.HI R11, RZ, 0x8, R13 ;  /* 0x00000008ff0b7819 */ /* 0x000fe4000001160d */
[----:B------:R-:W-:Y:S02]  /*2a300*/  LOP3.LUT R12, R12, 0xffff, RZ, 0xc0, !PT ;  /* 0x0000ffff0c0c7812 */ /* 0x000fe400078ec0ff */
[----:B------:R-:W-:-:S02]  /*2a310*/  SHF.R.U32.HI R10, RZ, 0x8, R16 ;  /* 0x00000008ff0a7819 */ /* 0x000fc40000011610 */
[----:B------:R-:W-:Y:S02]  /*2a320*/  LOP3.LUT R11, R11, 0xffff, RZ, 0xc0, !PT ;  /* 0x0000ffff0b0b7812 */ /* 0x000fe400078ec0ff */
[----:B------:R-:W-:Y:S02]  /*2a330*/  LOP3.LUT R10, R10, 0xffff, RZ, 0xc0, !PT ;  /* 0x0000ffff0a0a7812 */ /* 0x000fe400078ec0ff */
[----:B------:R-:W-:Y:S02]  /*2a340*/  PRMT R12, R12, 0x3340, R1 ;  /* 0x000033400c0c7816 */ /* 0x000fe40000000001 */
[----:B0-----:R-:W-:-:S03]  /*2a350*/  PRMT R2, R11, 0x3340, R10 ;  /* 0x000033400b027816 */ /* 0x001fc6000000000a */
[----:B------:R-:W-:Y:S04]  /*2a360*/  STL [R1+0x116c], R12 ;  /* 0x00116c0c01007387 */ /* 0x000fe80000100800 */
[----:B------:R-:W4:Y:S04]  /*2a370*/  LDL.LU R16, [R1+0x148] ;  /* 0x0001480001107983 */ /* 0x000f280000300800 */
[----:B------:R-:W4:Y:S04]  /*2a380*/  LDL.LU R4, [R1+0x160] ;  /* 0x0001600001047983 */ /* 0x000f280000300800 */
[----:B------:R0:W-:Y:S01]  /*2a390*/  STL [R1+0x6c], R2 ;  /* 0x00006c0201007387 */ /* 0x0001e20000100800 */
[----:B------:R-:W-:-:S03]  /*2a3a0*/  SHF.R.U32.HI R9, RZ, 0x8, R24 ;  /* 0x00000008ff097819 */ /* 0x000fc60000011618 */
[----:B------:R-:W4:Y:S01]  /*2a3b0*/  LDL.LU R3, [R1+0x154] ;  /* 0x0001540001037983 */ /* 0x000f220000300800 */
[----:B------:R-:W-:Y:S02]  /*2a3c0*/  SHF.R.U32.HI R8, RZ, 0x8, R21 ;  /* 0x00000008ff087819 */ /* 0x000fe40000011615 */
[----:B------:R-:W-:Y:S02]  /*2a3d0*/  LOP3.LUT R9, R9, 0xffff, RZ, 0xc0, !PT ;  /* 0x0000ffff09097812 */ /* 0x000fe400078ec0ff */
[----:B------:R-:W-:-:S04]  /*2a3e0*/  LOP3.LUT R8, R8, 0xffff, RZ, 0xc0, !PT ;  /* 0x0000ffff08087812 */ /* 0x000fc800078ec0ff */
[----:B------:R-:W-:Y:S02]  /*2a3f0*/  PRMT R7, R9, 0x3340, R8 ;  /* 0x0000334009077816 */ /* 0x000fe40000000008 */
[----:B--2---:R-:W-:Y:S02]  /*2a400*/  SHF.R.U32.HI R13, RZ, 0x8, R19 ;  /* 0x00000008ff0d7819 */ /* 0x004fe40000011613 */
[----:B------:R-:W2:Y:S04]  /*2a410*/  LDL.LU R19, [R1+0x150] ;  /* 0x0001500001137983 */ /* 0x000ea80000300800 */
[----:B------:R-:W2:Y:S01]  /*2a420*/  LDL.LU R20, [R1+0x118] ;  /* 0x0001180001147983 */ /* 0x000ea20000300800 */
[----:B------:R-:W-:-:S03]  /*2a430*/  LOP3.LUT R13, R13, 0xffff, RZ, 0xc0, !PT ;  /* 0x0000ffff0d0d7812 */ /* 0x000fc600078ec0ff */
[----:B0-----:R-:W2:Y:S01]  /*2a440*/  LDL.LU R2, [R1+0x10c] ;  /* 0x00010c0001027983 */ /* 0x001ea20000300800 */
[----:B------:R-:W-:-:S05]  /*2a450*/  PRMT R13, R13, 0x3340, R1 ;  /* 0x000033400d0d7816 */ /* 0x000fca0000000001 */
[----:B------:R0:W-:Y:S04]  /*2a460*/  STL [R1+0x1168], R13 ;  /* 0x0011680d01007387 */ /* 0x0001e80000100800 */
[----:B------:R1:W-:Y:S01]  /*2a470*/  STL [R1+0x70], R7 ;  /* 0x0000700701007387 */ /* 0x0003e20000100800 */
[----:B---3--:R-:W-:-:S03]  /*2a480*/  SHF.R.U32.HI R8, RZ, 0x8, R23 ;  /* 0x00000008ff087819 */ /* 0x008fc60000011617 */
[----:B------:R-:W3:Y:S01]  /*2a490*/  LDL.LU R23, [R1+0xf4] ;  /* 0x0000f40001177983 */ /* 0x000ee20000300800 */
[----:B------:R-:W-:Y:S02]  /*2a4a0*/  SHF.R.U32.HI R14, RZ, 0x8, R14 ;  /* 0x00000008ff0e7819 */ /* 0x000fe4000001160e */
[----:B----4-:R-:W-:Y:S02]  /*2a4b0*/  SHF.R.U32.HI R11, RZ, 0x8, R6 ;  /* 0x00000008ff0b7819 */ /* 0x010fe40000011606 */
[----:B------:R-:W-:Y:S02]  /*2a4c0*/  SHF.R.U32.HI R10, RZ, 0x8, R22 ;  /* 0x00000008ff0a7819 */ /* 0x000fe40000011616 */
[----:B------:R-:W-:Y:S02]  /*2a4d0*/  LOP3.LUT R14, R14, 0xffff, RZ, 0xc0, !PT ;  /* 0x0000ffff0e0e7812 */ /* 0x000fe400078ec0ff */
[----:B------:R-:W-:Y:S02]  /*2a4e0*/  LOP3.LUT R10, R10, 0xffff, RZ, 0xc0, !PT ;  /* 0x0000ffff0a0a7812 */ /* 0x000fe400078ec0ff */
[----:B------:R-:W-:-:S02]  /*2a4f0*/  LOP3.LUT R11, R11, 0xffff, RZ, 0xc0, !PT ;  /* 0x0000ffff0b0b7812 */ /* 0x000fc400078ec0ff */
[----:B------:R-:W-:Y:S02]  /*2a500*/  PRMT R14, R14, 0x3340, R1 ;  /* 0x000033400e0e7816 */ /* 0x000fe40000000001 */
[----:B------:R-:W-:Y:S02]  /*2a510*/  SHF.R.U32.HI R9, RZ, 0x8, R5 ;  /* 0x00000008ff097819 */ /* 0x000fe40000011605 */
[----:B------:R-:W-:Y:S01]  /*2a520*/  PRMT R5, R11, 0x3340, R10 ;  /* 0x000033400b057816 */ /* 0x000fe2000000000a */
[----:B------:R-:W-:Y:S01]  /*2a530*/  STL [R1+0x1164], R14 ;  /* 0x0011640e01007387 */ /* 0x000fe20000100800 */
[----:B------:R-:W-:-:S03]  /*2a540*/  SHF.R.U32.HI R15, RZ, 0x8, R15 ;  /* 0x00000008ff0f7819 */ /* 0x000fc6000001160f */
[----:B0-----:R-:W4:Y:S04]  /*2a550*/  LDL.LU R13, [R1+0x144] ;  /* 0x00014400010d7983 */ /* 0x001f280000300800 */
[----:B------:R-:W4:Y:S04]  /*2a560*/  LDL.LU R21, [R1+0x12c] ;  /* 0x00012c0001157983 */ /* 0x000f280000300800 */
[----:B------:R0:W-:Y:S01]  /*2a570*/  STL [R1+0x58], R5 ;  /* 0x0000580501007387 */ /* 0x0001e20000100800 */
[----:B------:R-:W-:-:S03]  /*2a580*/  LOP3.LUT R15, R15, 0xffff, RZ, 0xc0, !PT ;  /* 0x0000ffff0f0f7812 */ /* 0x000fc600078ec0ff */
[----:B------:R-:W4:Y:S01]  /*2a590*/  LDL.LU R24, [R1+0xf0] ;  /* 0x0000f00001187983 */ /* 0x000f220000300800 */
[----:B------:R-:W-:-:S03]  /*2a5a0*/  LOP3.LUT R8, R8, 0xffff, RZ, 0xc0, !PT ;  /* 0x0000ffff08087812 */ /* 0x000fc600078ec0ff */
[----:B-1----:R-:W4:Y:S01]  /*2a5b0*/  LDL.LU R7, [R1+0xec] ;  /* 0x0000ec0001077983 */ /* 0x002f220000300800 */
[----:B------:R-:W-:-:S03]  /*2a5c0*/  LOP3.LUT R9, R9, 0xffff, RZ, 0xc0, !PT ;  /* 0x0000ffff09097812 */ /* 0x000fc600078ec0ff */
[----:B0-----:R-:W4:Y:S01]  /*2a5d0*/  LDL.LU R5, [R1+0xe8] ;  /* 0x0000e80001057983 */ /* 0x001f220000300800 */
[----:B------:R-:W-:Y:S02]  /*2a5e0*/  SHF.R.U32.HI R16, RZ, 0x8, R16 ;  /* 0x00000008ff107819 */ /* 0x000fe40000011610 */
[----:B------:R-:W-:Y:S02]  /*2a5f0*/  SHF.R.U32.HI R11, RZ, 0x8, R4 ;  /* 0x00000008ff0b7819 */ /* 0x000fe40000011604 */
[----:B------:R-:W-:Y:S02]  /*2a600*/  LOP3.LUT R16, R16, 0xffff, RZ, 0xc0, !PT ;  /* 0x0000ffff10107812 */ /* 0x000fe400078ec0ff */
[----:B------:R-:W-:Y:S02]  /*2a610*/  PRMT R15, R15, 0x3340, R1 ;  /* 0x000033400f0f7816 */ /* 0x000fe40000000001 */
[----:B------:R-:W-:Y:S02]  /*2a620*/  SHF.R.U32.HI R10, RZ, 0x8, R3 ;  /* 0x00000008ff0a7819 */ /* 0x000fe40000011603 */
[----:B------:R-:W-:-:S02]  /*2a630*/  PRMT R6, R9, 0x3340, R8 ;  /* 0x0000334009067816 */ /* 0x000fc40000000008 */
[----:B------:R-:W-:Y:S02]  /*2a640*/  LOP3.LUT R10, R10, 0xffff, RZ, 0xc0, !PT ;  /* 0x0000ffff0a0a7812 */ /* 0x000fe400078ec0ff */
[----:B------:R-:W-:Y:S02]  /*2a650*/  LOP3.LUT R11, R11, 0xffff, RZ, 0xc0, !PT ;  /* 0x0000ffff0b0b7812 */ /* 0x000fe400078ec0ff */
[----:B------:R-:W-:Y:S01]  /*2a660*/  PRMT R16, R16, 0x3340, R1 ;  /* 0x0000334010107816 */ /* 0x000fe20000000001 */
[----:B------:R-:W-:Y:S04]  /*2a670*/  STL [R1+0x1178], R15 ;  /* 0x0011780f01007387 */ /* 0x000fe80000100800 */
[----:B------:R-:W-:Y:S04]  /*2a680*/  STL [R1+0x50], R6 ;  /* 0x0000500601007387 */ /* 0x000fe80000100800 */
[----:B------:R-:W-:Y:S04]  /*2a690*/  STL [R1+0x1160], R16 ;  /* 0x0011601001007387 */ /* 0x000fe80000100800 */
[----:B------:R-:W4:Y:S04]  /*2a6a0*/  LDL.LU R12, [R1+0x14c] ;  /* 0x00014c00010c7983 */ /* 0x000f280000300800 */
[----:B------:R-:W4:Y:S01]  /*2a6b0*/  LDL.LU R3, [R1+0x170] ;  /* 0x0001700001037983 */ /* 0x000f220000300800 */
[----:B--2---:R-:W-:-:S02]  /*2a6c0*/  SHF.R.U32.HI R19, RZ, 0x8, R19 ;  /* 0x00000008ff137819 */ /* 0x004fc40000011613 */
[----:B------:R-:W-:Y:S02]  /*2a6d0*/  SHF.R.U32.HI R9, RZ, 0x8, R20 ;  /* 0x00000008ff097819 */ /* 0x000fe40000011614 */
[----:B------:R-:W-:Y:S02]  /*2a6e0*/  LOP3.LUT R19, R19, 0xffff, RZ, 0xc0, !PT ;  /* 0x0000ffff13137812 */ /* 0x000fe400078ec0ff */
[----:B------:R-:W-:Y:S02]  /*2a6f0*/  SHF.R.U32.HI R8, RZ, 0x8, R2 ;  /* 0x00000008ff087819 */ /* 0x000fe40000011602 */
[----:B------:R-:W-:Y:S02]  /*2a700*/  LOP3.LUT R9, R9, 0xffff, RZ, 0xc0, !PT ;  /* 0x0000ffff09097812 */ /* 0x000fe400078ec0ff */
[----:B------:R-:W-:Y:S02]  /*2a710*/  LOP3.LUT R8, R8, 0xffff, RZ, 0xc0, !PT ;  /* 0x0000ffff08087812 */ /* 0x000fe400078ec0ff */
[----:B------:R-:W-:-:S02]  /*2a720*/  PRMT R2, R11, 0x3340, R10 ;  /* 0x000033400b027816 */ /* 0x000fc4000000000a */
[----:B------:R-:W-:Y:S02]  /*2a730*/  PRMT R19, R19, 0x3340, R1 ;  /* 0x0000334013137816 */ /* 0x000fe40000000001 */
[----:B------:R-:W-:Y:S01]  /*2a740*/  PRMT R4, R9, 0x3340, R8 ;  /* 0x0000334009047816 */ /* 0x000fe20000000008 */
[----:B------:R0:W-:Y:S04]  /*2a750*/  STL [R1+0x4c], R2 ;  /* 0x00004c0201007387 */ /* 0x0001e80000100800 */
[----:B------:R-:W-:Y:S04]  /*2a760*/  STL [R1+0x115c], R19 ;  /* 0x00115c1301007387 */ /* 0x000fe80000100800 */
[----:B0-----:R-:W2:Y:S04]  /*2a770*/  LDL.LU R2, [R1+0x164] ;  /* 0x0001640001027983 */ /* 0x001ea80000300800 */
[----:B------:R0:W-:Y:S01]  /*2a780*/  STL [R1+0x3c], R4 ;  /* 0x00003c0401007387 */ /* 0x0001e20000100800 */
[----:B---3--:R-:W-:-:S03]  /*2a790*/  SHF.R.U32.HI R20, RZ, 0x8, R23 ;  /* 0x00000008ff147819 */ /* 0x008fc60000011617 */
[----:B------:R-:W3:Y:S04]  /*2a7a0*/  LDL.LU R23, [R1+0x15c] ;  /* 0x00015c0001177983 */ /* 0x000ee80000300800 */
[----:B------:R-:W3:Y:S01]  /*2a7b0*/  LDL.LU R6, [R1+0xe4] ;  /* 0x0000e40001067983 */ /* 0x000ee20000300800 */
[----:B------:R-:W-:-:S03]  /*2a7c0*/  LOP3.LUT R20, R20, 0xffff, RZ, 0xc0, !PT ;  /* 0x0000ffff14147812 */ /* 0x000fc600078ec0ff */
[----:B0-----:R-:W3:Y:S01]  /*2a7d0*/  LDL.LU R4, [R1+0xb8] ;  /* 0x0000b80001047983 */ /* 0x001ee20000300800 */
[----:B------:R-:W-:Y:S02]  /*2a7e0*/  PRMT R20, R20, 0x3340, R1 ;  /* 0x0000334014147816 */ /* 0x000fe40000000001 */
[----:B----4-:R-:W-:Y:S02]  /*2a7f0*/  SHF.R.U32.HI R11, RZ, 0x8, R13 ;  /* 0x00000008ff0b7819 */ /* 0x010fe4000001160d */
[----:B------:R-:W-:Y:S02]  /*2a800*/  SHF.R.U32.HI R10, RZ, 0x8, R21 ;  /* 0x00000008ff0a7819 */ /* 0x000fe40000011615 */
[----:B------:R-:W-:Y:S02]  /*2a810*/  LOP3.LUT R11, R11, 0xffff, RZ, 0xc0, !PT ;  /* 0x0000ffff0b0b7812 */ /* 0x000fe400078ec0ff */
[----:B------:R-:W-:Y:S02]  /*2a820*/  LOP3.LUT R10, R10, 0xffff, RZ, 0xc0, !PT ;  /* 0x0000ffff0a0a7812 */ /* 0x000fe400078ec0ff */
[----:B------:R-:W-:-:S02]  /*2a830*/  SHF.R.U32.HI R21, RZ, 0x8, R24 ;  /* 0x00000008ff157819 */ /* 0x000fc40000011618 */
[----:B------:R-:W-:Y:S02]  /*2a840*/  SHF.R.U32.HI R9, RZ, 0x8, R7 ;  /* 0x00000008ff097819 */ /* 0x000fe40000011607 */
[----:B------:R-:W-:Y:S02]  /*2a850*/  LOP3.LUT R21, R21, 0xffff, RZ, 0xc0, !PT ;  /* 0x0000ffff15157812 */ /* 0x000fe400078ec0ff */
[----:B------:R-:W-:Y:S02]  /*2a860*/  SHF.R.U32.HI R8, RZ, 0x8, R5 ;  /* 0x00000008ff087819 */ /* 0x000fe40000011605 */
[----:B------:R-:W-:Y:S01]  /*2a870*/  PRMT R5, R11, 0x3340, R10 ;  /* 0x000033400b057816 */ /* 0x000fe2000000000a */
[----:B------:R-:W-:Y:S01]  /*2a880*/  STL [R1+0x1158], R20 ;  /* 0x0011581401007387 */ /* 0x000fe20000100800 */
[----:B------:R-:W-:Y:S02]  /*2a890*/  LOP3.LUT R8, R8, 0xffff, RZ, 0xc0, !PT ;  /* 0x0000ffff08087812 */ /* 0x000fe400078ec0ff */
[----:B------:R-:W-:Y:S01]  /*2a8a0*/  LOP3.LUT R9, R9, 0xffff, RZ, 0xc0, !PT ;  /* 0x0000ffff09097812 */ /* 0x000fe200078ec0ff */
[----:B------:R-:W4:Y:S01]  /*2a8b0*/  LDL.LU R14, [R1+0x304] ;  /* 0x00030400010e7983 */ /* 0x000f220000300800 */
[----:B------:R-:W-:-:S02]  /*2a8c0*/  PRMT R21, R21, 0x3340, R1 ;  /* 0x0000334015157816 */ /* 0x000fc40000000001 */
[----:B------:R-:W-:Y:S01]  /*2a8d0*/  PRMT R8, R9, 0x3340, R8 ;  /* 0x0000334009087816 */ /* 0x000fe20000000008 */
[----:B------:R-:W4:Y:S04]  /*2a8e0*/  LDL.LU R7, [R1+0x300] ;  /* 0x0003000001077983 */ /* 0x000f280000300800 */
[----:B------:R0:W-:Y:S04]  /*2a8f0*/  STL [R1+0x30], R5 ;  /* 0x0000300501007387 */ /* 0x0001e80000100800 */
[----:B------:R-:W4:Y:S04]  /*2a900*/  LDL.LU R16, [R1+0x2d4] ;  /* 0x0002d40001107983 */ /* 0x000f280000300800 */
[----:B0-----:R-:W4:Y:S04]  /*2a910*/  LDL.LU R5, [R1+0x2d0] ;  /* 0x0002d00001057983 */ /* 0x001f280000300800 */
[----:B------:R-:W-:Y:S04]  /*2a920*/  STL [R1+0x1154], R21 ;  /* 0x0011541501007387 */ /* 0x000fe80000100800 */
[----:B------:R-:W4:Y:S04]  /*2a930*/  LDL.LU R24, [R1+0x158] ;  /* 0x0001580001187983 */ /* 0x000f280000300800 */
[----:B------:R0:W-:Y:S04]  /*2a940*/  STL [R1+0x28], R8 ;  /* 0x0000280801007387 */ /* 0x0001e80000100800 */
[----:B------:R-:W4:Y:S01]  /*2a950*/  LDL.LU R15, [R1+0x16c] ;  /* 0x00016c00010f7983 */ /* 0x000f220000300800 */
[----:B------:R-:W-:-:S03]  /*2a960*/  SHF.R.U32.HI R11, RZ, 0x8, R3 ;  /* 0x00000008ff0b7819 */ /* 0x000fc60000011603 */
[----:B------:R-:W4:Y:S01]  /*2a970*/  LDL.LU R3, [R1+0x174] ;  /* 0x0001740001037983 */ /* 0x000f220000300800 */
[----:B------:R-:W-:Y:S02]  /*2a980*/  SHF.R.U32.HI R22, RZ, 0x8, R12 ;  /* 0x00000008ff167819 */ /* 0x000fe4000001160c */
[----:B--2---:R-:W-:Y:S02]  /*2a990*/  SHF.R.U32.HI R10, RZ, 0x8, R2 ;  /* 0x00000008ff0a7819 */ /* 0x004fe40000011602 */
[----:B------:R-:W2:Y:S04]  /*2a9a0*/  LDL.LU R2, [R1+0x168] ;  /* 0x0001680001027983 */ /* 0x000ea80000300800 */
[----:B------:R-:W2:Y:S01]  /*2a9b0*/  LDL.LU R13, [R1+0x1d4] ;  /* 0x0001d400010d7983 */ /* 0x000ea20000300800 */
[----:B---3--:R-:W-:-:S03]  /*2a9c0*/  SHF.R.U32.HI R9, RZ, 0x8, R6 ;  /* 0x00000008ff097819 */ /* 0x008fc60000011606 */
[----:B------:R-:W3:Y:S04]  /*2a9d0*/  LDL.LU R6, [R1+0x1d0] ;  /* 0x0001d00001067983 */ /* 0x000ee80000300800 */
[----:B------:R-:W3:Y:S01]  /*2a9e0*/  LDL.LU R12, [R1+0x1c8] ;  /* 0x0001c800010c7983 */ /* 0x000ee20000300800 */
[----:B------:R-:W-:Y:S02]  /*2a9f0*/  SHF.R.U32.HI R23, RZ, 0x8, R23 ;  /* 0x00000008ff177819 */ /* 0x000fe40000011617 */
[----:B------:R-:W-:Y:S02]  /*2aa00*/  LOP3.LUT R22, R22, 0xffff, RZ, 0xc0, !PT ;  /* 0x0000ffff16167812 */ /* 0x000fe400078ec0ff */
[----:B0-----:R-:W-:Y:S02]  /*2aa10*/  SHF.R.U32.HI R8, RZ, 0x8, R4 ;  /* 0x00000008ff087819 */ /* 0x001fe40000011604 */
[----:B------:R-:W-:Y:S01]  /*2aa20*/  LOP3.LUT R23, R23, 0xffff, RZ, 0xc0, !PT ;  /* 0x0000ffff17177812 */ /* 0x000fe200078ec0ff */
[----:B------:R-:W3:Y:S01]  /*2aa30*/  LDL.LU R4, [R1+0x1a8] ;  /* 0x0001a80001047983 */ /* 0x000ee20000300800 */
[----:B------:R-:W-:-:S02]  /*2aa40*/  LOP3.LUT R10, R10, 0xffff, RZ, 0xc0, !PT ;  /* 0x0000ffff0a0a7812 */ /* 0x000fc400078ec0ff */
[----:B------:R-:W-:Y:S02]  /*2aa50*/  LOP3.LUT R11, R11, 0xffff, RZ, 0xc0, !PT ;  /* 0x0000ffff0b0b7812 */ /* 0x000fe400078ec0ff */
[--C-:B------:R-:W-:Y:S02]  /*2aa60*/  PRMT R22, R22, 0x3340, R1.reuse ;  /* 0x0000334016167816 */ /* 0x100fe40000000001 */
[----:B------:R-:W-:Y:S02]  /*2aa70*/  LOP3.LUT R8, R8, 0xffff, RZ, 0xc0, !PT ;  /* 0x0000ffff08087812 */ /* 0x000fe400078ec0ff */
[----:B------:R-:W-:Y:S02]  /*2aa80*/  LOP3.LUT R9, R9, 0xffff, RZ, 0xc0, !PT ;  /* 0x0000ffff09097812 */ /* 0x000fe400078ec0ff */
[----:B------:R-:W-:Y:S02]  /*2aa90*/  PRMT R23, R23, 0x3340, R1 ;  /* 0x0000334017177816 */ /* 0x000fe40000000001 */
[----:B------:R-:W-:Y:S01]  /*2aaa0*/  PRMT R10, R11, 0x3340, R10 ;  /* 0x000033400b0a7816 */ /* 0x000fe2000000000a */
[----:B------:R-:W-:Y:S01]  /*2aab0*/  STL [R1+0x1150], R22 ;  /* 0x0011501601007387 */ /* 0x000fe20000100800 */
[----:B------:R-:W-:-:S03]  /*2aac0*/  PRMT R8, R9, 0x3340, R8 ;  /* 0x0000334009087816 */ /* 0x000fc60000000008 */
[----:B------:R-:W-:Y:S04]  /*2aad0*/  STL [R1+0x117c], R23 ;  /* 0x00117c1701007387 */ /* 0x000fe80000100800 */
[----:B------:R0:W-:Y:S01]  /*2aae0*/  STL [R1+0x1c], R10 ;  /* 0x00001c0a01007387 */ /* 0x0001e20000100800 */
[----:B----4-:R-:W-:-:S03]  /*2aaf0*/  LOP3.LUT R14, R14, 0xffff, RZ, 0xc0, !PT ;  /* 0x0000ffff0e0e7812 */ /* 0x010fc600078ec0ff */
[----:B------:R2:W-:Y:S01]  /*2ab00*/  STL [R1+0x18], R8 ;  /* 0x0000180801007387 */ /* 0x0005e20000100800 */
[----:B------:R-:W-:-:S03]  /*2ab10*/  LOP3.LUT R7, R7, 0xffff, RZ, 0xc0, !PT ;  /* 0x0000ffff07077812 */ /* 0x000fc600078ec0ff */
[----:B------:R-:W-:Y:S01]  /*2ab20*/  STL [R1+0x54], R14 ;  /* 0x0000540e01007387 */ /* 0x000fe20000100800 */
[----:B------:R-:W-:-:S03]  /*2ab30*/  LOP3.LUT R11, R16, 0xffff, RZ, 0xc0, !PT ;  /* 0x0000ffff100b7812 */ /* 0x000fc600078ec0ff */
[----:B------:R1:W-:Y:S01]  /*2ab40*/  STL [R1+0x60], R7 ;  /* 0x0000600701007387 */ /* 0x0003e20000100800 */
[----:B------:R-:W-:Y:S02]  /*2ab50*/  LOP3.LUT R5, R5, 0xffff, RZ, 0xc0, !PT ;  /* 0x0000ffff05057812 */ /* 0x000fe400078ec0ff */
[----:B------:R-:W-:-:S04]  /*2ab60*/  SHF.R.U32.HI R24, RZ, 0x8, R24 ;  /* 0x00000008ff187819 */ /* 0x000fc80000011618 */
[----:B------:R-:W-:Y:S02]  /*2ab70*/  LOP3.LUT R24, R24, 0xffff, RZ, 0xc0, !PT ;  /* 0x0000ffff18187812 */ /* 0x000fe400078ec0ff */
[----:B0-----:R-:W-:Y:S02]  /*2ab80*/  SHF.R.U32.HI R10, RZ, 0x8, R15 ;  /* 0x00000008ff0a7819 */ /* 0x001fe4000001160f */
[----:B------:R-:W-:Y:S01]  /*2ab90*/  SHF.R.U32.HI R9, RZ, 0x8, R3 ;  /* 0x00000008ff097819 */ /* 0x000fe20000011603 */
[----:B------:R-:W-:Y:S01]  /*2aba0*/  STL [R1+0x64], R11 ;  /* 0x0000640b01007387 */ /* 0x000fe20000100800 */
[----:B------:R-:W-:Y:S02]  /*2abb0*/  LOP3.LUT R3, R10, 0xffff, RZ, 0xc0, !PT ;  /* 0x0000ffff0a037812 */ /* 0x000fe400078ec0ff */
[----:B------:R-:W-:Y:S01]  /*2abc0*/  PRMT R24, R24, 0x3340, R1 ;  /* 0x0000334018187816 */ /* 0x000fe20000000001 */
[----:B------:R-:W-:Y:S04]  /*2abd0*/  STL [R1+0x68], R5 ;  /* 0x0000680501007387 */ /* 0x000fe80000100800 */
[----:B------:R-:W4:Y:S01]  /*2abe0*/  LDL.LU R15, [R1+0xb0] ;  /* 0x0000b000010f7983 */ /* 0x000f220000300800 */
[----:B--2---:R-:W-:-:S02]  /*2abf0*/  SHF.R.U32.HI R8, RZ, 0x8, R2 ;  /* 0x00000008ff087819 */ /* 0x004fc40000011602 */
[----:B------:R-:W-:Y:S02]  /*2ac00*/  LOP3.LUT R2, R9, 0xffff, RZ, 0xc0, !PT ;  /* 0x0000ffff09027812 */ /* 0x000fe400078ec0ff */
[----:B------:R-:W-:Y:S02]  /*2ac10*/  LOP3.LUT R23, R8, 0xffff, RZ, 0xc0, !PT ;  /* 0x0000ffff08177812 */ /* 0x000fe400078ec0ff */
[----:B------:R-:W-:Y:S02]  /*2ac20*/  PRMT R2, R2, 0x3340, R3 ;  /* 0x0000334002027816 */ /* 0x000fe40000000003 */
[----:B------:R-:W-:Y:S02]  /*2ac30*/  PRMT R8, R13, 0x4210, R14 ;  /* 0x000042100d087816 */ /* 0x000fe4000000000e */
[----:B---3--:R-:W-:Y:S02]  /*2ac40*/  PRMT R9, R6, 0x4210, R7 ;  /* 0x0000421006097816 */ /* 0x008fe40000000007 */
[----:B-1----:R-:W2:Y:S01]  /*2ac50*/  LDL.LU R7, [R1+0xac] ;  /* 0x0000ac0001077983 */ /* 0x002ea20000300800 */
[----:B------:R-:W-:-:S03]  /*2ac60*/  PRMT R10, R12, 0x4210, R11 ;  /* 0x000042100c0a7816 */ /* 0x000fc6000000000b */
[----:B------:R-:W3:Y:S04]  /*2ac70*/  LDL.LU R6, [R1+0xa8] ;  /* 0x0000a80001067983 */ /* 0x000ee80000300800 */
[----:B------:R-:W-:Y:S04]  /*2ac80*/  STL [R1+0x1180], R24 ;  /* 0x0011801801007387 */ /* 0x000fe80000100800 */
[----:B------:R-:W2:Y:S04]  /*2ac90*/  LDL.LU R12, [R1+0xa0] ;  /* 0x0000a000010c7983 */ /* 0x000ea80000300800 */
[----:B------:R-:W2:Y:S04]  /*2aca0*/  LDL.LU R13, [R1+0xa4] ;  /* 0x0000a400010d7983 */ /* 0x000ea80000300800 */
[----:B------:R0:W-:Y:S04]  /*2acb0*/  STL [R1+0x8], R2 ;  /* 0x0000080201007387 */ /* 0x0001e80000100800 */
[----:B------:R-:W2:Y:S04]  /*2acc0*/  LDL.LU R14, [R1+0x48] ;  /* 0x00004800010e7983 */ /* 0x000ea80000300800 */
[----:B0-----:R-:W2:Y:S04]  /*2acd0*/  LDL.LU R2, [R1+0x9c] ;  /* 0x00009c0001027983 */ /* 0x001ea80000300800 */
[----:B------:R-:W2:Y:S01]  /*2ace0*/  LDL.LU R16, [R1+0x44] ;  /* 0x0000440001107983 */ /* 0x000ea20000300800 */
[----:B------:R-:W-:-:S03]  /*2acf0*/  PRMT R11, R4, 0x4210, R5 ;  /* 0x00004210040b7816 */ /* 0x000fc60000000005 */
[----:B--2---:R0:W-:Y:S04]  /*2ad00*/  STL [R1+0x1194], R16 ;  /* 0x0011941001007387 */ /* 0x0041e80000100800 */
[----:B0-----:R-:W2:Y:S04]  /*2ad10*/  LDL.LU R16, [R1+0x2c] ;  /* 0x00002c0001107983 */ /* 0x001ea80000300800 */
[----:B------:R-:W2:Y:S01]  /*2ad20*/  LDL.LU R5, [R1+0x20] ;  /* 0x0000200001057983 */ /* 0x000ea20000300800 */
[----:B------:R-:W-:Y:S02]  /*2ad30*/  SHF.R.U32.HI R29, RZ, 0x8, R29 ;  /* 0x00000008ff1d7819 */ /* 0x000fe4000001161d */
[----:B------:R-:W-:-:S02]  /*2ad40*/  PRMT R23, R23, 0x3340, R1 ;  /* 0x0000334017177816 */ /* 0x000fc40000000001 */
[----:B------:R-:W-:Y:S02]  /*2ad50*/  SHF.R.U32.HI R28, RZ, 0x8, R28 ;  /* 0x00000008ff1c7819 */ /* 0x000fe4000001161c */
[----:B------:R-:W-:Y:S02]  /*2ad60*/  LOP3.LUT R29, R29, 0xffff, RZ, 0xc0, !PT ;  /* 0x0000ffff1d1d7812 */ /* 0x000fe400078ec0ff */
[----:B------:R-:W-:Y:S01]  /*2ad70*/  SHF.R.U32.HI R25, RZ, 0x8, R25 ;  /* 0x00000008ff197819 */ /* 0x000fe20000011619 */
[----:B------:R-:W-:Y:S01]  /*2ad80*/  STSM.16.M88.4 [R0], R8 ;  /* 0x0000000800007844 */ /* 0x000fe20000000200 */
[----:B------:R-:W-:Y:S02]  /*2ad90*/  LOP3.LUT R28, R28, 0xffff, RZ, 0xc0, !PT ;  /* 0x0000ffff1c1c7812 */ /* 0x000fe400078ec0ff */
[----:B------:R-:W-:Y:S02]  /*2ada0*/  PRMT R29, R29, 0x3340, R1 ;  /* 0x000033401d1d7816 */ /* 0x000fe40000000001 */
[----:B------:R-:W-:-:S02]  /*2adb0*/  LOP3.LUT R25, R25, 0xffff, RZ, 0xc0, !PT ;  /* 0x0000ffff19197812 */ /* 0x000fc400078ec0ff */
[----:B------:R-:W-:Y:S02]  /*2adc0*/  LOP3.LUT R17, R17, 0xffff, RZ, 0xc0, !PT ;  /* 0x0000ffff11117812 */ /* 0x000fe400078ec0ff */
[--C-:B------:R-:W-:Y:S02]  /*2add0*/  PRMT R28, R28, 0x3340, R1.reuse ;  /* 0x000033401c1c7816 */ /* 0x100fe40000000001 */
[----:B------:R-:W-:Y:S02]  /*2ade0*/  LOP3.LUT R18, R18, 0xffff, RZ, 0xc0, !PT ;  /* 0x0000ffff12127812 */ /* 0x000fe400078ec0ff */
[----:B------:R-:W-:Y:S02]  /*2adf0*/  PRMT R25, R25, 0x3340, R1 ;  /* 0x0000334019197816 */ /* 0x000fe40000000001 */
[----:B----4-:R-:W-:Y:S02]  /*2ae00*/  PRMT R29, R15, 0x5410, R29 ;  /* 0x000054100f1d7816 */ /* 0x010fe4000000001d */
[----:B------:R-:W-:-:S02]  /*2ae10*/  PRMT R17, R17, 0x3340, R1 ;  /* 0x0000334011117816 */ /* 0x000fc40000000001 */
[----:B---3--:R-:W-:Y:S02]  /*2ae20*/  PRMT R27, R6, 0x5410, R27 ;  /* 0x00005410061b7816 */ /* 0x008fe4000000001b */
[----:B------:R-:W-:Y:S02]  /*2ae30*/  PRMT R18, R18, 0x3340, R1 ;  /* 0x0000334012127816 */ /* 0x000fe40000000001 */
[----:B------:R-:W-:Y:S02]  /*2ae40*/  PRMT R28, R7, 0x5410, R28 ;  /* 0x00005410071c7816 */ /* 0x000fe4000000001c */
[----:B------:R-:W-:Y:S02]  /*2ae50*/  PRMT R26, R12, 0x5410, R26 ;  /* 0x000054100c1a7816 */ /* 0x000fe4000000001a */
[----:B------:R-:W-:Y:S02]  /*2ae60*/  PRMT R25, R13, 0x5410, R25 ;  /* 0x000054100d197816 */ /* 0x000fe40000000019 */
[----:B------:R-:W-:-:S02]  /*2ae70*/  PRMT R17, R14, 0x5410, R17 ;  /* 0x000054100e117816 */ /* 0x000fc40000000011 */
[----:B------:R-:W-:Y:S01]  /*2ae80*/  PRMT R18, R2, 0x5410, R18 ;  /* 0x0000541002127816 */ /* 0x000fe20000000012 */
[----:B------:R-:W-:Y:S06]  /*2ae90*/  BAR.SYNC.DEFER_BLOCKING 0x0 ;  /* 0x0000000000007b1d */ /* 0x000fec0000010000 */
[----:B--2---:R0:W-:Y:S04]  /*2aea0*/  STL [R1+0x1190], R5 ;  /* 0x0011900501007387 */ /* 0x0041e80000100800 */
[----:B0-----:R-:W2:Y:S04]  /*2aeb0*/  LDL.LU R5, [R1+0x24] ;  /* 0x0000240001057983 */ /* 0x001ea80000300800 */
[----:B------:R-:W3:Y:S04]  /*2aec0*/  LDL.LU R19, [R1+0x40] ;  /* 0x0000400001137983 */ /* 0x000ee80000300800 */
[----:B------:R-:W4:Y:S04]  /*2aed0*/  LDL.LU R4, [R1+0x14] ;  /* 0x0000140001047983 */ /* 0x000f280000300800 */
[----:B------:R-:W4:Y:S04]  /*2aee0*/  LDL.LU R20, [R1+0x98] ;  /* 0x0000980001147983 */ /* 0x000f280000300800 */
[----:B------:R-:W2:Y:S04]  /*2aef0*/  LDL.LU R3, [R1+0x10] ;  /* 0x0000100001037983 */ /* 0x000ea80000300800 */
[----:B------:R-:W2:Y:S04]  /*2af00*/  LDL.LU R21, [R1+0x90] ;  /* 0x0000900001157983 */ /* 0x000ea80000300800 */
[----:B------:R-:W2:Y:S04]  /*2af10*/  LDL.LU R22, [R1+0x94] ;  /* 0x0000940001167983 */ /* 0x000ea80000300800 */
[----:B------:R0:W-:Y:S04]  /*2af20*/  STL [R1+0x4], R23 ;  /* 0x0000041701007387 */ /* 0x0001e80000100800 */
[----:B------:R-:W2:Y:S04]  /*2af30*/  LDL.LU R8, [R1] ;  /* 0x0000000001087983 */ /* 0x000ea80000300800 */
[----:B------:R-:W2:Y:S04]  /*2af40*/  LDL.LU R9, [R1+0x88] ;  /* 0x0000880001097983 */ /* 0x000ea80000300800 */
[----:B------:R-:W2:Y:S04]  /*2af50*/  LDL.LU R10, [R1+0x8c] ;  /* 0x00008c00010a7983 */ /* 0x000ea80000300800 */
[----:B------:R-:W2:Y:S04]  /*2af60*/  LDL.LU R11, [R1+0x5c] ;  /* 0x00005c00010b7983 */ /* 0x000ea80000300800 */
[----:B------:R-:W2:Y:S04]  /*2af70*/  LDL.LU R24, [R1+0x38] ;  /* 0x0000380001187983 */ /* 0x000ea80000300800 */
[----:B0-----:R-:W2:Y:S04]  /*2af80*/  LDL.LU R23, [R1+0x74] ;  /* 0x0000740001177983 */ /* 0x001ea80000300800 */
[----:B------:R-:W2:Y:S04]  /*2af90*/  LDL.LU R15, [R1+0x34] ;  /* 0x00003400010f7983 */ /* 0x000ea80000300800 */
[----:B------:R-:W2:Y:S04]  /*2afa0*/  LDL.LU R6, [R1+0x80] ;  /* 0x0000800001067983 */ /* 0x000ea80000300800 */
[----:B------:R-:W2:Y:S04]  /*2afb0*/  LDL.LU R7, [R1+0x84] ;  /* 0x0000840001077983 */ /* 0x000ea80000300800 */
[----:B------:R-:W2:Y:S04]  /*2afc0*/  LDL.LU R12, [R1+0x78] ;  /* 0x00007800010c7983 */ /* 0x000ea80000300800 */
[----:B------:R-:W2:Y:S04]  /*2afd0*/  LDL.LU R13, [R1+0x7c] ;  /* 0x00007c00010d7983 */ /* 0x000ea80000300800 */
[----:B------:R-:W2:Y:S04]  /*2afe0*/  LDL.LU R14, [R1+0x6c] ;  /* 0x00006c00010e7983 */ /* 0x000ea80000300800 */
[----:B------:R-:W2:Y:S02]  /*2aff0*/  LDL.LU R2, [R1+0x1198] ;  /* 0x0011980001027983 */ /* 0x000ea40000300800 */
[----:B--2---:R-:W-:-:S02]  /*2b000*/  PRMT R2, R16, 0x5410, R2 ;  /* 0x0000541010027816 */ /* 0x004fc40000000002 */
[----:B------:R-:W2:Y:S02]  /*2b010*/  LDL.LU R16, [R1+0x1194] ;  /* 0x0011940001107983 */ /* 0x000ea40000300800 */
[----:B--2---:R-:W-:Y:S02]  /*2b020*/  PRMT R16, R16, 0x5410, R5 ;  /* 0x0000541010107816 */ /* 0x004fe40000000005 */
[----:B------:R-:W3:Y:S01]  /*2b030*/  LDL.LU R5, [R1+0x1190] ;  /* 0x0011900001057983 */ /* 0x000ee20000300800 */
[----:B----4-:R-:W-:-:S03]  /*2b040*/  PRMT R20, R20, 0x5410, R4 ;  /* 0x0000541014147816 */ /* 0x010fc60000000004 */
[----:B------:R0:W-:Y:S01]  /*2b050*/  STL [R1+0x48], R16 ;  /* 0x0000481001007387 */ /* 0x0001e20000100800 */
[----:B------:R-:W-:-:S03]  /*2b060*/  PRMT R21, R21, 0x5410, R3 ;  /* 0x0000541015157816 */ /* 0x000fc60000000003 */
[----:B0-----:R-:W2:Y:S01]  /*2b070*/  LDL.LU R16, [R1+0x58] ;  /* 0x0000580001107983 */ /* 0x001ea20000300800 */
[----:B---3--:R-:W-:-:S03]  /*2b080*/  PRMT R19, R19, 0x5410, R5 ;  /* 0x0000541013137816 */ /* 0x008fc60000000005 */
[----:B------:R-:W3:Y:S04]  /*2b090*/  LDL.LU R5, [R1+0x118c] ;  /* 0x00118c0001057983 */ /* 0x000ee80000300800 */
[----:B------:R0:W-:Y:S04]  /*2b0a0*/  STL [R1+0x44], R19 ;  /* 0x0000441301007387 */ /* 0x0001e80000100800 */
[----:B0-----:R-:W4:Y:S04]  /*2b0b0*/  LDL.LU R19, [R1+0x50] ;  /* 0x0000500001137983 */ /* 0x001f280000300800 */
[----:B------:R-:W2:Y:S04]  /*2b0c0*/  LDL.LU R4, [R1+0x1188] ;  /* 0x0011880001047983 */ /* 0x000ea80000300800 */
[----:B------:R0:W-:Y:S04]  /*2b0d0*/  STL [R1+0x40], R20 ;  /* 0x0000401401007387 */ /* 0x0001e80000100800 */
[----:B0-----:R-:W4:Y:S04]  /*2b0e0*/  LDL.LU R20, [R1+0x4c] ;  /* 0x00004c0001147983 */ /* 0x001f280000300800 */
[----:B------:R-:W4:Y:S01]  /*2b0f0*/  LDL.LU R3, [R1+0x1184] ;  /* 0x0011840001037983 */ /* 0x000f220000300800 */
[----:B------:R-:W-:-:S03]  /*2b100*/  PRMT R8, R22, 0x5410, R8 ;  /* 0x0000541016087816 */ /* 0x000fc60000000008 */
[----:B------:R0:W-:Y:S04]  /*2b110*/  STL [R1+0x2c], R21 ;  /* 0x00002c1501007387 */ /* 0x0001e80000100800 */
[----:B0-----:R-:W4:Y:S04]  /*2b120*/  LDL.LU R21, [R1+0x3c] ;  /* 0x00003c0001157983 */ /* 0x001f280000300800 */
[----:B------:R-:W4:Y:S04]  /*2b130*/  LDL.LU R22, [R1+0x30] ;  /* 0x0000300001167983 */ /* 0x000f280000300800 */
[----:B------:R2:W-:Y:S01]  /*2b140*/  STL [R1+0x24], R8 ;  /* 0x0000240801007387 */ /* 0x0005e20000100800 */
[----:B------:R-:W-:-:S02]  /*2b150*/  PRMT R23, R23, 0x5410, R24 ;  /* 0x0000541017177816 */ /* 0x000fc40000000018 */
[----:B------:R-:W-:Y:S02]  /*2b160*/  PRMT R6, R6, 0x5410, R15 ;  /* 0x0000541006067816 */ /* 0x000fe4000000000f */
[----:B--2---:R-:W-:Y:S02]  /*2b170*/  PRMT R8, R10, 0x5410, R4 ;  /* 0x000054100a087816 */ /* 0x004fe40000000004 */
[----:B------:R-:W2:Y:S01]  /*2b180*/  LDL.LU R4, [R1+0x28] ;  /* 0x0000280001047983 */ /* 0x000ea20000300800 */
[----:B---3--:R-:W-:Y:S02]  /*2b190*/  PRMT R10, R11, 0x5410, R5 ;  /* 0x000054100b0a7816 */ /* 0x008fe40000000005 */
[----:B----4-:R-:W-:-:S05]  /*2b1a0*/  PRMT R3, R9, 0x5410, R3 ;  /* 0x0000541009037816 */ /* 0x010fca0000000003 */
[----:B------:R0:W-:Y:S04]  /*2b1b0*/  STL [R1+0x20], R3 ;  /* 0x0000200301007387 */ /* 0x0001e80000100800 */
[----:B0-----:R-:W3:Y:S04]  /*2b1c0*/  LDL.LU R3, [R1+0x17c] ;  /* 0x00017c0001037983 */ /* 0x001ee80000300800 */
[----:B------:R0:W-:Y:S04]  /*2b1d0*/  STL [R1+0x14], R8 ;  /* 0x0000140801007387 */ /* 0x0001e80000100800 */
[----:B0-----:R-:W4:Y:S04]  /*2b1e0*/  LDL.LU R8, [R1+0x178] ;  /* 0x0001780001087983 */ /* 0x001f280000300800 */
[----:B------:R-:W2:Y:S04]  /*2b1f0*/  LDL.LU R5, [R1+0x210] ;  /* 0x0002100001057983 */ /* 0x000ea80000300800 */
[----:B------:R-:W2:Y:S04]  /*2b200*/  LDL.LU R9, [R1+0x1e0] ;  /* 0x0001e00001097983 */ /* 0x000ea80000300800 */
[----:B------:R0:W-:Y:S04]  /*2b210*/  STL [R1+0x10], R10 ;  /* 0x0000100a01007387 */ /* 0x0001e80000100800 */
[----:B0-----:R-:W2:Y:S04]  /*2b220*/  LDL.LU R10, [R1+0x4] ;  /* 0x00000400010a7983 */ /* 0x001ea80000300800 */
[----:B------:R-:W2:Y:S04]  /*2b230*/  LDL.LU R11, [R1+0x8] ;  /* 0x00000800010b7983 */ /* 0x000ea80000300800 */
[----:B------:R-:W2:Y:S04]  /*2b240*/  LDL.LU R24, [R1+0x1180] ;  /* 0x0011800001187983 */ /* 0x000ea80000300800 */
[----:B------:R0:W-:Y:S04]  /*2b250*/  STL [R1+0x9c], R23 ;  /* 0x00009c1701007387 */ /* 0x0001e80000100800 */
[----:B0-----:R-:W2:Y:S04]  /*2b260*/  LDL.LU R23, [R1+0x117c] ;  /* 0x00117c0001177983 */ /* 0x001ea80000300800 */
[----:B------:R-:W2:Y:S04]  /*2b270*/  LDL.LU R15, [R1+0x1178] ;  /* 0x00117800010f7983 */ /* 0x000ea80000300800 */
[----:B------:R0:W-:Y:S04]  /*2b280*/  STL [R1+0x98], R6 ;  /* 0x0000980601007387 */ /* 0x0001e80000100800 */
[----:B0-----:R-:W2:Y:S02]  /*2b290*/  LDL.LU R6, [R1+0x1174] ;  /* 0x0011740001067983 */ /* 0x001ea40000300800 */
[----:B--2---:R-:W-:-:S02]  /*2b2a0*/  PRMT R6, R7, 0x5410, R6 ;  /* 0x0000541007067816 */ /* 0x004fc40000000006 */
[----:B------:R-:W2:Y:S04]  /*2b2b0*/  LDL.LU R7, [R1+0x1170] ;  /* 0x0011700001077983 */ /* 0x000ea80000300800 */
[----:B------:R0:W-:Y:S04]  /*2b2c0*/  STL [R1+0x94], R6 ;  /* 0x0000940601007387 */ /* 0x0001e80000100800 */
[----:B0-----:R-:W3:Y:S01]  /*2b2d0*/  LDL.LU R6, [R1+0x1f0] ;  /* 0x0001f00001067983 */ /* 0x001ee20000300800 */
[----:B--2---:R-:W-:-:S03]  /*2b2e0*/  PRMT R7, R12, 0x5410, R7 ;  /* 0x000054100c077816 */ /* 0x004fc60000000007 */
        /* <DEDUP_REMOVED lines=8> */
[----:B------:R-:W3:Y:S01]  /*2b370*/  LDL.LU R14, [R1+0x1164] ;  /* 0x00116400010e7983 */ /* 0x000ee20000300800 */
[----:B------:R-:W-:Y:S02]  /*2b380*/  PRMT R15, R16, 0x5410, R15 ;  /* 0x00005410100f7816 */ /* 0x000fe4000000000f */
[----:B---3--:R-:W-:Y:S02]  /*2b390*/  PRMT R14, R12, 0x5410, R14 ;  /* 0x000054100c0e7816 */ /* 0x008fe4000000000e */
[----:B------:R-:W2:Y:S04]  /*2b3a0*/  LDL.LU R12, [R1+0x54] ;  /* 0x00005400010c7983 */ /* 0x000ea80000300800 */
[----:B------:R0:W-:Y:S04]  /*2b3b0*/  STL [R1+0x88], R13 ;  /* 0x0000880d01007387 */ /* 0x0001e80000100800 */
[----:B0-----:R-:W3:Y:S04]  /*2b3c0*/  LDL.LU R13, [R1+0x60] ;  /* 0x00006000010d7983 */ /* 0x001ee80000300800 */
[----:B------:R0:W-:Y:S04]  /*2b3d0*/  STL [R1+0x84], R14 ;  /* 0x0000840e01007387 */ /* 0x0001e80000100800 */
[----:B0-----:R-:W2:Y:S04]  /*2b3e0*/  LDL.LU R14, [R1+0x64] ;  /* 0x00006400010e7983 */ /* 0x001ea80000300800 */
        /* <DEDUP_REMOVED lines=18> */
[----:B0-----:R-:W4:Y:S01]  /*2b510*/  LDL.LU R21, [R1+0x1c] ;  /* 0x00001c0001157983 */ /* 0x001f220000300800 */
[----:B---3--:R-:W-:Y:S02]  /*2b520*/  PRMT R20, R20, 0x5410, R24 ;  /* 0x0000541014147816 */ /* 0x008fe40000000018 */
[----:B------:R-:W-:-:S02]  /*2b530*/  LOP3.LUT R16, R16, 0xffff, RZ, 0xc0, !PT ;  /* 0x0000ffff10107812 */ /* 0x000fc400078ec0ff */
[----:B--2---:R-:W-:Y:S02]  /*2b540*/  PRMT R22, R4, 0x5410, R22 ;  /* 0x0000541004167816 */ /* 0x004fe40000000016 */
[----:B------:R-:W0:Y:S03]  /*2b550*/  S2R R4, SR_TID.X ;  /* 0x0000000000047919 */ /* 0x000e260000002100 */
[----:B------:R-:W-:Y:S01]  /*2b560*/  STL [R1+0xd8], R22 ;  /* 0x0000d81601007387 */ /* 0x000fe20000100800 */
[----:B----4-:R-:W-:-:S05]  /*2b570*/  PRMT R21, R21, 0x5410, R23 ;  /* 0x0000541015157816 */ /* 0x010fca0000000017 */
[----:B------:R-:W-:Y:S04]  /*2b580*/  STL [R1+0xd4], R21 ;  /* 0x0000d41501007387 */ /* 0x000fe80000100800 */
[----:B------:R1:W-:Y:S01]  /*2b590*/  STL [R1+0xd0], R20 ;  /* 0x0000d01401007387 */ /* 0x0003e20000100800 */
[----:B0-----:R-:W-:Y:S02]  /*2b5a0*/  LOP3.LUT R4, R4, 0x3f, RZ, 0xc0, !PT ;  /* 0x0000003f04047812 */ /* 0x001fe400078ec0ff */
[----:B-1----:R-:W-:Y:S02]  /*2b5b0*/  LOP3.LUT R20, R19, 0xffff, RZ, 0xc0, !PT ;  /* 0x0000ffff13147812 */ /* 0x002fe400078ec0ff */
[----:B------:R-:W-:Y:S02]  /*2b5c0*/  LOP3.LUT R19, R8, 0xffff, RZ, 0xc0, !PT ;  /* 0x0000ffff08137812 */ /* 0x000fe400078ec0ff */
[----:B------:R-:W-:Y:S01]  /*2b5d0*/  LEA R8, R4, UR4, 0x4 ;  /* 0x0000000404087c11 */ /* 0x000fe2000f8e20ff */
[----:B------:R-:W0:Y:S01]  /*2b5e0*/  LDCU UR4, c[0x0][0x3b4] ;  /* 0x00007680ff0477ac */ /* 0x000e220008000800 */
[----:B------:R-:W-:-:S02]  /*2b5f0*/  PRMT R4, R7, 0x4210, R16 ;  /* 0x0000421007047816 */ /* 0x000fc40000000010 */
[----:B------:R-:W-:Y:S01]  /*2b600*/  PRMT R7, R9, 0x4210, R19 ;  /* 0x0000421009077816 */ /* 0x000fe20000000013 */
[----:B------:R-:W-:Y:S01]  /*2b610*/  STL [R1+0x28], R8 ;  /* 0x0000280801007387 */ /* 0x000fe20000100800 */
[----:B------:R-:W-:-:S03]  /*2b620*/  PRMT R21, R11, 0x5410, R10 ;  /* 0x000054100b157816 */ /* 0x000fc6000000000a */
[----:B------:R-:W1:Y:S04]  /*2b630*/  LDS.128 R8, [R8] ;  /* 0x0000000008087984 */ /* 0x000e680000000c00 */
[----:B------:R-:W-:Y:S04]  /*2b640*/  STL [R1+0x18], R21 ;  /* 0x0000181501007387 */ /* 0x000fe80000100800 */
[----:B-1----:R1:W-:Y:S04]  /*2b650*/  STL [R1+0x10fc], R9 ;  /* 0x0010fc0901007387 */ /* 0x0023e80000100800 */
[----:B-1----:R-:W2:Y:S01]  /*2b660*/  LDL R9, [R1+0x28] ;  /* 0x0000280001097983 */ /* 0x002ea20000100800 */
[----:B------:R-:W-:-:S02]  /*2b670*/  LOP3.LUT R3, R3, 0xffff, RZ, 0xc0, !PT ;  /* 0x0000ffff03037812 */ /* 0x000fc400078ec0ff */
[----:B------:R-:W-:Y:S02]  /*2b680*/  PRMT R5, R5, 0x4210, R20 ;  /* 0x0000421005057816 */ /* 0x000fe40000000014 */
[----:B------:R-:W-:Y:S01]  /*2b690*/  PRMT R6, R6, 0x4210, R3 ;  /* 0x0000421006067816 */ /* 0x000fe20000000003 */
[----:B------:R-:W-:Y:S06]  /*2b6a0*/  BAR.SYNC.DEFER_BLOCKING 0x0 ;  /* 0x0000000000007b1d */ /* 0x000fec0000010000 */
[----:B------:R-:W-:Y:S02]  /*2b6b0*/  STSM.16.M88.4 [R0], R4 ;  /* 0x0000000400007844 */ /* 0x000fe40000000200 */
[----:B------:R-:W-:Y:S01]  /*2b6c0*/  BAR.SYNC.DEFER_BLOCKING 0x0 ;  /* 0x0000000000007b1d */ /* 0x000fe20000010000 */
[----:B------:R-:W-:-:S02]  /*2b6d0*/  PRMT R12, R29, 0x5210, R12 ;  /* 0x000052101d0c7816 */ /* 0x000fc4000000000c */
[----:B------:R-:W-:Y:S02]  /*2b6e0*/  PRMT R13, R28, 0x5210, R13 ;  /* 0x000052101c0d7816 */ /* 0x000fe4000000000d */
[----:B------:R-:W-:Y:S02]  /*2b6f0*/  PRMT R14, R27, 0x5210, R14 ;  /* 0x000052101b0e7816 */ /* 0x000fe4000000000e */
[----:B------:R-:W-:Y:S01]  /*2b700*/  PRMT R15, R26, 0x5210, R15 ;  /* 0x000052101a0f7816 */ /* 0x000fe2000000000f */
[----:B------:R-:W-:Y:S04]  /*2b710*/  STL [R1+0x10f0], R10 ;  /* 0x0010f00a01007387 */ /* 0x000fe80000100800 */
[----:B------:R1:W-:Y:S04]  /*2b720*/  STL [R1+0x10dc], R11 ;  /* 0x0010dc0b01007387 */ /* 0x0003e80000100800 */
[----:B------:R-:W3:Y:S04]  /*2b730*/  LDL.LU R24, [R1+0x2c4] ;  /* 0x0002c40001187983 */ /* 0x000ee80000300800 */
[----:B------:R-:W4:Y:S04]  /*2b740*/  LDL.LU R26, [R1+0x194] ;  /* 0x00019400011a7983 */ /* 0x000f280000300800 */
[----:B------:R-:W3:Y:S04]  /*2b750*/  LDL.LU R27, [R1+0x190] ;  /* 0x00019000011b7983 */ /* 0x000ee80000300800 */
[----:B------:R-:W3:Y:S04]  /*2b760*/  LDL.LU R28, [R1+0x18c] ;  /* 0x00018c00011c7983 */ /* 0x000ee80000300800 */
[----:B------:R-:W3:Y:S04]  /*2b770*/  LDL.LU R29, [R1+0x188] ;  /* 0x00018800011d7983 */ /* 0x000ee80000300800 */
[----:B------:R-:W3:Y:S01]  /*2b780*/  LDL.LU R21, [R1+0x228] ;  /* 0x0002280001157983 */ /* 0x000ee20000300800 */
[----:B------:R-:W-:-:S03]  /*2b790*/  PRMT R16, R25, 0x5210, R16 ;  /* 0x0000521019107816 */ /* 0x000fc60000000010 */
[----:B------:R-:W3:Y:S01]  /*2b7a0*/  LDL.LU R22, [R1+0x20c] ;  /* 0x00020c0001167983 */ /* 0x000ee20000300800 */
[----:B------:R-:W-:-:S03]  /*2b7b0*/  PRMT R17, R17, 0x5210, R20 ;  /* 0x0000521011117816 */ /* 0x000fc60000000014 */
[----:B------:R-:W3:Y:S01]  /*2b7c0*/  LDL.LU R23, [R1+0x208] ;  /* 0x0002080001177983 */ /* 0x000ee20000300800 */
[----:B------:R-:W-:-:S03]  /*2b7d0*/  PRMT R18, R18, 0x5210, R3 ;  /* 0x0000521012127816 */ /* 0x000fc60000000003 */
[----:B-1----:R-:W3:Y:S01]  /*2b7e0*/  LDL.LU R11, [R1+0x1b8] ;  /* 0x0001b800010b7983 */ /* 0x002ee20000300800 */
[----:B------:R-:W-:-:S03]  /*2b7f0*/  PRMT R19, R2, 0x5210, R19 ;  /* 0x0000521002137816 */ /* 0x000fc60000000013 */
[----:B------:R-:W3:Y:S04]  /*2b800*/  LDL.LU R10, [R1+0x1b0] ;  /* 0x0001b000010a7983 */ /* 0x000ee80000300800 */
[----:B------:R-:W3:Y:S04]  /*2b810*/  LDL.LU R25, [R1+0x2c0] ;  /* 0x0002c00001197983 */ /* 0x000ee80000300800 */
[----:B------:R-:W3:Y:S04]  /*2b820*/  LDL.LU R20, [R1+0x22c] ;  /* 0x00022c0001147983 */ /* 0x000ee80000300800 */
[----:B------:R-:W3:Y:S04]  /*2b830*/  LDL.LU R3, [R1+0x2f0] ;  /* 0x0002f00001037983 */ /* 0x000ee80000300800 */
[----:B------:R-:W3:Y:S04]  /*2b840*/  LDL.LU R2, [R1+0x2f4] ;  /* 0x0002f40001027983 */ /* 0x000ee80000300800 */
[----:B--2---:R-:W1:Y:S01]  /*2b850*/  LDS.128 R4, [R9] ;  /* 0x0000000009047984 */ /* 0x004e620000000c00 */
[----:B------:R-:W-:Y:S06]  /*2b860*/  BAR.SYNC.DEFER_BLOCKING 0x0 ;  /* 0x0000000000007b1d */ /* 0x000fec0000010000 */
[----:B------:R-:W-:Y:S02]  /*2b870*/  STSM.16.M88.4 [R0], R12 ;  /* 0x0000000c00007844 */ /* 0x000fe40000000200 */
[----:B------:R-:W-:Y:S06]  /*2b880*/  BAR.SYNC.DEFER_BLOCKING 0x0 ;  /* 0x0000000000007b1d */ /* 0x000fec0000010000 */
[----:B------:R-:W2:Y:S04]  /*2b890*/  LDS.128 R12, [R9] ;  /* 0x00000000090c7984 */ /* 0x000ea80000000c00 */
[----:B-1----:R-:W-:Y:S04]  /*2b8a0*/  STL [R1+0x10f8], R5 ;  /* 0x0010f80501007387 */ /* 0x002fe80000100800 */
[----:B------:R-:W-:Y:S04]  /*2b8b0*/  STL [R1+0x10e8], R6 ;  /* 0x0010e80601007387 */ /* 0x000fe80000100800 */
[----:B------:R-:W-:Y:S01]  /*2b8c0*/  STL [R1+0x10d4], R7 ;  /* 0x0010d40701007387 */ /* 0x000fe20000100800 */
[----:B------:R-:W-:Y:S06]  /*2b8d0*/  BAR.SYNC.DEFER_BLOCKING 0x0 ;  /* 0x0000000000007b1d */ /* 0x000fec0000010000 */
[----:B--2---:R1:W-:Y:S04]  /*2b8e0*/  STL [R1+0x1100], R12 ;  /* 0x0011000c01007387 */ /* 0x0043e80000100800 */
[----:B-1----:R-:W2:Y:S04]  /*2b8f0*/  LDL.LU R12, [R1+0x1fc] ;  /* 0x0001fc00010c7983 */ /* 0x002ea80000300800 */
[----:B------:R1:W-:Y:S04]  /*2b900*/  STL [R1+0x10f4], R13 ;  /* 0x0010f40d01007387 */ /* 0x0003e80000100800 */
[----:B-1----:R-:W2:Y:S04]  /*2b910*/  LDL.LU R13, [R1+0x204] ;  /* 0x00020400010d7983 */ /* 0x002ea80000300800 */
[----:B------:R-:W-:Y:S04]  /*2b920*/  STL [R1+0x10e4], R14 ;  /* 0x0010e40e01007387 */ /* 0x000fe80000100800 */
[----:B------:R-:W-:Y:S04]  /*2b930*/  STL [R1+0x10d0], R15 ;  /* 0x0010d00f01007387 */ /* 0x000fe80000100800 */
[----:B------:R-:W2:Y:S04]  /*2b940*/  LDL.LU R5, [R1+0x48] ;  /* 0x0000480001057983 */ /* 0x000ea80000300800 */
[----:B------:R-:W2:Y:S04]  /*2b950*/  LDL.LU R7, [R1+0x44] ;  /* 0x0000440001077983 */ /* 0x000ea80000300800 */
[----:B------:R-:W2:Y:S04]  /*2b960*/  LDL.LU R6, [R1+0x40] ;  /* 0x0000400001067983 */ /* 0x000ea80000300800 */
[----:B------:R1:W-:Y:S01]  /*2b970*/  STSM.16.M88.4 [R0], R16 ;  /* 0x0000001000007844 */ /* 0x0003e20000000200 */
[----:B---3--:R-:W-:-:S02]  /*2b980*/  LOP3.LUT R27, R27, 0xffff, RZ, 0xc0, !PT ;  /* 0x0000ffff1b1b7812 */ /* 0x008fc400078ec0ff */
[----:B------:R-:W-:Y:S02]  /*2b990*/  LOP3.LUT R29, R29, 0xffff, RZ, 0xc0, !PT ;  /* 0x0000ffff1d1d7812 */ /* 0x000fe400078ec0ff */
[----:B------:R-:W-:Y:S02]  /*2b9a0*/  LOP3.LUT R28, R28, 0xffff, RZ, 0xc0, !PT ;  /* 0x0000ffff1c1c7812 */ /* 0x000fe400078ec0ff */
[----:B-1----:R-:W-:Y:S02]  /*2b9b0*/  PRMT R19, R10, 0x4210, R29 ;  /* 0x000042100a137816 */ /* 0x002fe4000000001d */
[----:B------:R-:W-:Y:S01]  /*2b9c0*/  PRMT R18, R11, 0x4210, R28 ;  /* 0x000042100b127816 */ /* 0x000fe2000000001c */
[----:B------:R-:W-:Y:S01]  /*2b9d0*/  BAR.SYNC.DEFER_BLOCKING 0x0 ;  /* 0x0000000000007b1d */ /* 0x000fe20000010000 */
[----:B------:R-:W-:Y:S02]  /*2b9e0*/  LOP3.LUT R2, R2, 0xffff, RZ, 0xc0, !PT ;  /* 0x0000ffff02027812 */ /* 0x000fe400078ec0ff */
[----:B------:R-:W-:-:S02]  /*2b9f0*/  LOP3.LUT R3, R3, 0xffff, RZ, 0xc0, !PT ;  /* 0x0000ffff03037812 */ /* 0x000fc400078ec0ff */
[----:B------:R-:W-:Y:S02]  /*2ba00*/  LOP3.LUT R24, R24, 0xffff, RZ, 0xc0, !PT ;  /* 0x0000ffff18187812 */ /* 0x000fe400078ec0ff */
[----:B------:R-:W-:Y:S01]  /*2ba10*/  LOP3.LUT R25, R25, 0xffff, RZ, 0xc0, !PT ;  /* 0x0000ffff19197812 */ /* 0x000fe200078ec0ff */
[----:B--2---:R-:W-:Y:S04]  /*2ba20*/  STL.64 [R1+0x1148], R6 ;  /* 0x0011480601007387 */ /* 0x004fe80000100a00 */
[----:B------:R-:W-:Y:S04]  /*2ba30*/  STL.64 [R1+0x1140], R4 ;  /* 0x0011400401007387 */ /* 0x000fe80000100a00 */
[----:B------:R-:W1:Y:S01]  /*2ba40*/  LDS.128 R4, [R9] ;  /* 0x0000000009047984 */ /* 0x000e620000000c00 */
[----:B------:R-:W-:-:S03]  /*2ba50*/  PRMT R17, R12, 0x4210, R27 ;  /* 0x000042100c117816 */ /* 0x000fc6000000001b */
[----:B------:R-:W2:Y:S04]  /*2ba60*/  LDL.LU R15, [R1+0x20] ;  /* 0x00002000010f7983 */ /* 0x000ea80000300800 */
[----:B------:R-:W3:Y:S04]  /*2ba70*/  LDL.LU R12, [R1+0x14] ;  /* 0x00001400010c7983 */ /* 0x000ee80000300800 */
[----:B------:R-:W2:Y:S04]  /*2ba80*/  LDL.LU R10, [R1+0x10] ;  /* 0x00001000010a7983 */ /* 0x000ea80000300800 */
[----:B-1----:R-:W-:Y:S01]  /*2ba90*/  STL.64 [R1], R4 ;  /* 0x0000000401007387 */ /* 0x002fe20000100a00 */
[----:B------:R-:W-:-:S03]  /*2baa0*/  IMAD.MOV.U32 R11, RZ, RZ, R6 ;  /* 0x000000ffff0b7224 */ /* 0x000fc600078e0006 */
[----:B------:R1:W-:Y:S04]  /*2bab0*/  STL [R1+0xc], R7 ;  /* 0x00000c0701007387 */ /* 0x0003e80000100800 */
[----:B-1----:R-:W2:Y:S04]  /*2bac0*/  LDL.LU.64 R6, [R1+0x1148] ;  /* 0x0011480001067983 */ /* 0x002ea80000300a00 */
[----:B------:R-:W3:Y:S01]  /*2bad0*/  LDL.LU.64 R4, [R1+0x1140] ;  /* 0x0011400001047983 */ /* 0x000ee20000300a00 */
[----:B------:R-:W-:Y:S02]  /*2bae0*/  PRMT R20, R20, 0x4210, R2 ;  /* 0x0000421014147816 */ /* 0x000fe40000000002 */
[----:B------:R-:W-:-:S02]  /*2baf0*/  PRMT R21, R21, 0x4210, R3 ;  /* 0x0000421015157816 */ /* 0x000fc40000000003 */
[----:B------:R-:W-:Y:S02]  /*2bb00*/  PRMT R22, R22, 0x4210, R24 ;  /* 0x0000421016167816 */ /* 0x000fe40000000018 */
[----:B------:R-:W-:Y:S01]  /*2bb10*/  PRMT R23, R23, 0x4210, R25 ;  /* 0x0000421017177816 */ /* 0x000fe20000000019 */
[----:B------:R-:W-:Y:S06]  /*2bb20*/  BAR.SYNC.DEFER_BLOCKING 0x0 ;  /* 0x0000000000007b1d */ /* 0x000fec0000010000 */
[----:B------:R-:W-:Y:S02]  /*2bb30*/  STSM.16.M88.4 [R0], R20 ;  /* 0x0000001400007844 */ /* 0x000fe40000000200 */
[----:B------:R-:W-:Y:S06]  /*2bb40*/  BAR.SYNC.DEFER_BLOCKING 0x0 ;  /* 0x0000000000007b1d */ /* 0x000fec0000010000 */
[----:B------:R-:W1:Y:S01]  /*2bb50*/  LDS.128 R20, [R9] ;  /* 0x0000000009147984 */ /* 0x000e620000000c00 */
[----:B----4-:R-:W-:-:S03]  /*2bb60*/  LOP3.LUT R26, R26, 0xffff, RZ, 0xc0, !PT ;  /* 0x0000ffff1a1a7812 */ /* 0x010fc600078ec0ff */
[----:B------:R4:W-:Y:S01]  /*2bb70*/  STL [R1+0x10e0], R11 ;  /* 0x0010e00b01007387 */ /* 0x0009e20000100800 */
[----:B------:R-:W-:Y:S01]  /*2bb80*/  PRMT R16, R13, 0x4210, R26 ;  /* 0x000042100d107816 */ /* 0x000fe2000000001a */
[----:B------:R-:W-:Y:S06]  /*2bb90*/  BAR.SYNC.DEFER_BLOCKING 0x0 ;  /* 0x0000000000007b1d */ /* 0x000fec0000010000 */
[----:B----4-:R-:W4:Y:S04]  /*2bba0*/  LDL.LU R11, [R1+0x24] ;  /* 0x00002400010b7983 */ /* 0x010f280000300800 */
[----:B------:R0:W-:Y:S04]  /*2bbb0*/  STL [R1+0x1104], R8 ;  /* 0x0011040801007387 */ /* 0x0001e80000100800 */
[----:B0-----:R-:W4:Y:S04]  /*2bbc0*/  LDL.LU R8, [R1+0x2c] ;  /* 0x00002c0001087983 */ /* 0x001f280000300800 */
[----:B------:R2:W-:Y:S04]  /*2bbd0*/  STSM.16.M88.4 [R0], R16 ;  /* 0x0000001000007844 */ /* 0x0005e80000000200 */
[----:B-1----:R0:W-:Y:S04]  /*2bbe0*/  STL.64 [R1+0x30], R20 ;  /* 0x0000301401007387 */ /* 0x0021e80000100a00 */
[----:B------:R1:W-:Y:S01]  /*2bbf0*/  STL.64 [R1+0x38], R22 ;  /* 0x0000381601007387 */ /* 0x0003e20000100a00 */
[----:B--2---:R-:W-:-:S02]  /*2bc00*/  PRMT R17, R7, 0x5210, R3 ;  /* 0x0000521007117816 */ /* 0x004fc40000000003 */
[----:B---3--:R-:W-:Y:S02]  /*2bc10*/  PRMT R16, R5, 0x5210, R2 ;  /* 0x0000521005107816 */ /* 0x008fe40000000002 */
[----:B------:R-:W2:Y:S01]  /*2bc20*/  LDL.LU R2, [R1+0x2e4] ;  /* 0x0002e40001027983 */ /* 0x000ea20000300800 */
[----:B------:R-:W-:-:S03]  /*2bc30*/  PRMT R18, R6, 0x5210, R24 ;  /* 0x0000521006127816 */ /* 0x000fc60000000018 */
[----:B------:R-:W3:Y:S04]  /*2bc40*/  LDL.LU R14, [R1+0x2e0] ;  /* 0x0002e000010e7983 */ /* 0x000ee80000300800 */
[----:B------:R-:W2:Y:S04]  /*2bc50*/  LDL.LU R5, [R1+0x2b4] ;  /* 0x0002b40001057983 */ /* 0x000ea80000300800 */
[----:B------:R-:W2:Y:S04]  /*2bc60*/  LDL.LU R13, [R1+0x21c] ;  /* 0x00021c00010d7983 */ /* 0x000ea80000300800 */
[----:B------:R-:W2:Y:S04]  /*2bc70*/  LDL.LU R7, [R1+0x214] ;  /* 0x0002140001077983 */ /* 0x000ea80000300800 */
[----:B------:R-:W2:Y:S01]  /*2bc80*/  LDL.LU R6, [R1+0x1f4] ;  /* 0x0001f40001067983 */ /* 0x000ea20000300800 */
[----:B0-----:R-:W-:-:S02]  /*2bc90*/  PRMT R21, R15, 0x5210, R27 ;  /* 0x000052100f157816 */ /* 0x001fc4000000001b */
[----:B-1----:R-:W-:Y:S02]  /*2bca0*/  PRMT R22, R12, 0x5210, R28 ;  /* 0x000052100c167816 */ /* 0x002fe4000000001c */
[----:B------:R-:W-:Y:S02]  /*2bcb0*/  PRMT R23, R10, 0x5210, R29 ;  /* 0x000052100a177816 */ /* 0x000fe4000000001d */
[----:B----4-:R-:W-:Y:S01]  /*2bcc0*/  PRMT R20, R11, 0x5210, R26 ;  /* 0x000052100b147816 */ /* 0x010fe2000000001a */
[----:B------:R-:W-:Y:S01]  /*2bcd0*/  BAR.SYNC.DEFER_BLOCKING 0x0 ;  /* 0x0000000000007b1d */ /* 0x000fe20000010000 */
[----:B------:R-:W-:-:S05]  /*2bce0*/  PRMT R19, R8, 0x5210, R25 ;  /* 0x0000521008137816 */ /* 0x000fca0000000019 */
[----:B--2---:R-:W-:Y:S04]  /*2bcf0*/  STL.64 [R1+0x1138], R6 ;  /* 0x0011380601007387 */ /* 0x004fe80000100a00 */
[----:B------:R-:W-:Y:S04]  /*2bd00*/  STL.64 [R1+0x1130], R4 ;  /* 0x0011300401007387 */ /* 0x000fe80000100a00 */
[----:B------:R-:W0:Y:S04]  /*2bd10*/  LDS.128 R4, [R9] ;  /* 0x0000000009047984 */ /* 0x000e280000000c00 */
[----:B------:R-:W2:Y:S04]  /*2bd20*/  LDL.LU R25, [R1+0x2b0] ;  /* 0x0002b00001197983 */ /* 0x000ea80000300800 */
        /* <DEDUP_REMOVED lines=9> */
[----:B0-----:R-:W-:Y:S04]  /*2bdc0*/  STL.64 [R1+0x40], R4 ;  /* 0x0000400401007387 */ /* 0x001fe80000100a00 */
[----:B------:R0:W-:Y:S01]  /*2bdd0*/  STL.64 [R1+0x48], R6 ;  /* 0x0000480601007387 */ /* 0x0001e20000100a00 */
[----:B------:R-:W-:Y:S06]  /*2bde0*/  BAR.SYNC.DEFER_BLOCKING 0x0 ;  /* 0x0000000000007b1d */ /* 0x000fec0000010000 */
[----:B0-----:R-:W2:Y:S04]  /*2bdf0*/  LDL.LU.64 R6, [R1+0x1138] ;  /* 0x0011380001067983 */ /* 0x001ea80000300a00 */
[----:B------:R-:W4:Y:S04]  /*2be00*/  LDL.LU.64 R4, [R1+0x1130] ;  /* 0x0011300001047983 */ /* 0x000f280000300a00 */
[----:B------:R-:W-:Y:S01]  /*2be10*/  STSM.16.M88.4 [R0], R16 ;  /* 0x0000001000007844 */ /* 0x000fe20000000200 */
[----:B------:R-:W-:Y:S06]  /*2be20*/  BAR.SYNC.DEFER_BLOCKING 0x0 ;  /* 0x0000000000007b1d */ /* 0x000fec0000010000 */
[----:B------:R-:W0:Y:S01]  /*2be30*/  LDS.128 R16, [R9] ;  /* 0x0000000009107984 */ /* 0x000e220000000c00 */
[----:B------:R-:W-:-:S02]  /*2be40*/  LOP3.LUT R2, R2, 0xffff, RZ, 0xc0, !PT ;  /* 0x0000ffff02027812 */ /* 0x000fc400078ec0ff */
[----:B---3--:R-:W-:Y:S01]  /*2be50*/  LOP3.LUT R3, R14, 0xffff, RZ, 0xc0, !PT ;  /* 0x0000ffff0e037812 */ /* 0x008fe200078ec0ff */
[----:B------:R-:W-:Y:S06]  /*2be60*/  BAR.SYNC.DEFER_BLOCKING 0x0 ;  /* 0x0000000000007b1d */ /* 0x000fec0000010000 */
[----:B0-----:R0:W-:Y:S04]  /*2be70*/  STL.64 [R1+0x50], R16 ;  /* 0x0000501001007387 */ /* 0x0011e80000100a00 */
[----:B------:R1:W-:Y:S04]  /*2be80*/  STL.64 [R1+0x58], R18 ;  /* 0x0000581201007387 */ /* 0x0003e80000100a00 */
[----:B------:R-:W3:Y:S01]  /*2be90*/  LDL.LU R14, [R1+0x9c] ;  /* 0x00009c00010e7983 */ /* 0x000ee20000300800 */
[----:B0-----:R-:W-:-:S02]  /*2bea0*/  PRMT R16, R13, 0x4210, R2 ;  /* 0x000042100d107816 */ /* 0x001fc40000000002 */
[----:B--2---:R-:W-:Y:S02]  /*2beb0*/  PRMT R17, R7, 0x4210, R3 ;  /* 0x0000421007117816 */ /* 0x004fe40000000003 */
[----:B----4-:R-:W-:Y:S02]  /*2bec0*/  LOP3.LUT R24, R5, 0xffff, RZ, 0xc0, !PT ;  /* 0x0000ffff05187812 */ /* 0x010fe400078ec0ff */
[----:B------:R-:W2:Y:S02]  /*2bed0*/  LDL.LU R5, [R1+0x98] ;  /* 0x0000980001057983 */ /* 0x000ea40000300800 */
[----:B-1----:R-:W-:Y:S02]  /*2bee0*/  PRMT R18, R6, 0x4210, R24 ;  /* 0x0000421006127816 */ /* 0x002fe40000000018 */
[----:B------:R-:W4:Y:S04]  /*2bef0*/  LDL.LU R13, [R1+0x88] ;  /* 0x00008800010d7983 */ /* 0x000f280000300800 */
[----:B------:R-:W2:Y:S04]  /*2bf00*/  LDL.LU R7, [R1+0x84] ;  /* 0x0000840001077983 */ /* 0x000ea80000300800 */
[----:B------:R-:W2:Y:S04]  /*2bf10*/  LDL.LU R6, [R1+0x80] ;  /* 0x0000800001067983 */ /* 0x000ea80000300800 */
[----:B------:R0:W-:Y:S01]  /*2bf20*/  STSM.16.M88.4 [R0], R20 ;  /* 0x0000001400007844 */ /* 0x0001e20000000200 */
[----:B------:R-:W-:-:S04]  /*2bf30*/  LOP3.LUT R25, R25, 0xffff, RZ, 0xc0, !PT ;  /* 0x0000ffff19197812 */ /* 0x000fc800078ec0ff */
[----:B------:R-:W-:Y:S01]  /*2bf40*/  PRMT R19, R8, 0x4210, R25 ;  /* 0x0000421008137816 */ /* 0x000fe20000000019 */
[----:B------:R-:W-:Y:S01]  /*2bf50*/  BAR.SYNC.DEFER_BLOCKING 0x0 ;  /* 0x0000000000007b1d */ /* 0x000fe20000010000 */
[----:B------:R-:W-:-:S04]  /*2bf60*/  LOP3.LUT R28, R28, 0xffff, RZ, 0xc0, !PT ;  /* 0x0000ffff1c1c7812 */ /* 0x000fc800078ec0ff */
[----:B0-----:R-:W-:Y:S02]  /*2bf70*/  PRMT R22, R12, 0x4210, R28 ;  /* 0x000042100c167816 */ /* 0x001fe4000000001c */
[----:B------:R-:W-:Y:S02]  /*2bf80*/  LOP3.LUT R26, R26, 0xffff, RZ, 0xc0, !PT ;  /* 0x0000ffff1a1a7812 */ /* 0x000fe400078ec0ff */
[----:B------:R-:W-:Y:S02]  /*2bf90*/  LOP3.LUT R27, R27, 0xffff, RZ, 0xc0, !PT ;  /* 0x0000ffff1b1b7812 */ /* 0x000fe400078ec0ff */
[----:B------:R-:W-:Y:S02]  /*2bfa0*/  LOP3.LUT R29, R29, 0xffff, RZ, 0xc0, !PT ;  /* 0x0000ffff1d1d7812 */ /* 0x000fe400078ec0ff */
[----:B------:R-:W-:Y:S02]  /*2bfb0*/  PRMT R20, R11, 0x4210, R26 ;  /* 0x000042100b147816 */ /* 0x000fe4000000001a */
[----:B------:R-:W-:-:S02]  /*2bfc0*/  PRMT R21, R15, 0x4210, R27 ;  /* 0x000042100f157816 */ /* 0x000fc4000000001b */
[----:B------:R-:W-:Y:S01]  /*2bfd0*/  PRMT R23, R10, 0x4210, R29 ;  /* 0x000042100a177816 */ /* 0x000fe2000000001d */
[----:B--2---:R-:W-:Y:S04]  /*2bfe0*/  STL.64 [R1+0x1128], R6 ;  /* 0x0011280601007387 */ /* 0x004fe80000100a00 */
[----:B------:R-:W-:Y:S04]  /*2bff0*/  STL.64 [R1+0x1120], R4 ;  /* 0x0011200401007387 */ /* 0x000fe80000100a00 */
[----:B------:R-:W0:Y:S01]  /*2c000*/  LDS.128 R4, [R9] ;  /* 0x0000000009047984 */ /* 0x000e220000000c00 */
[----:B------:R-:W-:Y:S06]  /*2c010*/  BAR.SYNC.DEFER_BLOCKING 0x0 ;  /* 0x0000000000007b1d */ /* 0x000fec0000010000 */
[----:B------:R-:W2:Y:S04]  /*2c020*/  LDL.LU R12, [R1+0x2ec] ;  /* 0x0002ec00010c7983 */ /* 0x000ea80000300800 */
[----:B------:R1:W-:Y:S04]  /*2c030*/  STSM.16.M88.4 [R0], R16 ;  /* 0x0000001000007844 */ /* 0x0003e80000000200 */
[----:B0-----:R-:W-:Y:S04]  /*2c040*/  STL.64 [R1+0x60], R4 ;  /* 0x0000600401007387 */ /* 0x001fe80000100a00 */
[----:B------:R-:W-:Y:S01]  /*2c050*/  STL.64 [R1+0x68], R6 ;  /* 0x0000680601007387 */ /* 0x000fe20000100a00 */
[----:B------:R-:W-:Y:S06]  /*2c060*/  BAR.SYNC.DEFER_BLOCKING 0x0 ;  /* 0x0000000000007b1d */ /* 0x000fec0000010000 */
[----:B-1----:R-:W2:Y:S04]  /*2c070*/  LDL.LU R18, [R1+0x94] ;  /* 0x0000940001127983 */ /* 0x002ea80000300800 */
[----:B------:R-:W2:Y:S04]  /*2c080*/  LDL.LU R19, [R1+0x90] ;  /* 0x0000900001137983 */ /* 0x000ea80000300800 */
[----:B------:R-:W0:Y:S01]  /*2c090*/  LDS.128 R4, [R9] ;  /* 0x0000000009047984 */ /* 0x000e220000000c00 */
[----:B------:R-:W-:Y:S01]  /*2c0a0*/  BAR.SYNC.DEFER_BLOCKING 0x0 ;  /* 0x0000000000007b1d */ /* 0x000fe20000010000 */
[----:B---3--:R-:W-:-:S05]  /*2c0b0*/  PRMT R16, R14, 0x5210, R2 ;  /* 0x000052100e107816 */ /* 0x008fca0000000002 */
[----:B------:R-:W-:Y:S04]  /*2c0c0*/  STSM.16.M88.4 [R0], R20 ;  /* 0x0000001400007844 */ /* 0x000fe80000000200 */
[----:B0-----:R-:W-:Y:S04]  /*2c0d0*/  STL.64 [R1+0x70], R4 ;  /* 0x0000700401007387 */ /* 0x001fe80000100a00 */
[----:B------:R0:W-:Y:S04]  /*2c0e0*/  STL.64 [R1+0x78], R6 ;  /* 0x0000780601007387 */ /* 0x0001e80000100a00 */
[----:B0-----:R-:W3:Y:S04]  /*2c0f0*/  LDL.LU.64 R6, [R1+0x1128] ;  /* 0x0011280001067983 */ /* 0x001ee80000300a00 */
[----:B------:R-:W3:Y:S04]  /*2c100*/  LDL.LU.64 R4, [R1+0x1120] ;  /* 0x0011200001047983 */ /* 0x000ee80000300a00 */
[----:B------:R-:W3:Y:S04]  /*2c110*/  LDL.LU R10, [R1+0x2e8] ;  /* 0x0002e800010a7983 */ /* 0x000ee80000300800 */
[----:B------:R-:W3:Y:S04]  /*2c120*/  LDL.LU R23, [R1+0x8c] ;  /* 0x00008c0001177983 */ /* 0x000ee80000300800 */
[----:B------:R-:W3:Y:S04]  /*2c130*/  LDL.LU R8, [R1+0x2b8] ;  /* 0x0002b80001087983 */ /* 0x000ee80000300800 */
[----:B------:R-:W3:Y:S04]  /*2c140*/  LDL.LU R11, [R1+0x200] ;  /* 0x00020000010b7983 */ /* 0x000ee80000300800 */
[----:B------:R-:W3:Y:S04]  /*2c150*/  LDL.LU R15, [R1+0x1f8] ;  /* 0x0001f800010f7983 */ /* 0x000ee80000300800 */
[----:B------:R-:W3:Y:S01]  /*2c160*/  LDL.LU R14, [R1+0x1b4] ;  /* 0x0001b400010e7983 */ /* 0x000ee20000300800 */
[----:B----4-:R-:W-:Y:S01]  /*2c170*/  PRMT R21, R13, 0x5210, R27 ;  /* 0x000052100d157816 */ /* 0x010fe2000000001b */
[----:B------:R-:W-:Y:S01]  /*2c180*/  BAR.SYNC.DEFER_BLOCKING 0x0 ;  /* 0x0000000000007b1d */ /* 0x000fe20000010000 */
[----:B--2---:R-:W-:-:S05]  /*2c190*/  PRMT R18, R18, 0x5210, R24 ;  /* 0x0000521012127816 */ /* 0x004fca0000000018 */
[----:B---3--:R-:W-:Y:S04]  /*2c1a0*/  STL.64 [R1+0x1118], R14 ;  /* 0x0011180e01007387 */ /* 0x008fe80000100a00 */
[----:B------:R-:W-:Y:S04]  /*2c1b0*/  STL [R1+0x1110], R12 ;  /* 0x0011100c01007387 */ /* 0x000fe80000100800 */
[----:B------:R-:W0:Y:S01]  /*2c1c0*/  LDS.128 R12, [R9] ;  /* 0x00000000090c7984 */ /* 0x000e220000000c00 */
[----:B------:R-:W-:-:S03]  /*2c1d0*/  PRMT R17, R5, 0x5210, R3 ;  /* 0x0000521005117816 */ /* 0x000fc60000000003 */
[----:B------:R-:W2:Y:S04]  /*2c1e0*/  LDL.LU R5, [R1+0x1ac] ;  /* 0x0001ac0001057983 */ /* 0x000ea80000300800 */
[----:B------:R-:W3:Y:S04]  /*2c1f0*/  LDL.LU R24, [R1+0x2bc] ;  /* 0x0002bc0001187983 */ /* 0x000ee80000300800 */
[----:B0-----:R-:W-:Y:S04]  /*2c200*/  STL.64 [R1+0x80], R12 ;  /* 0x0000800c01007387 */ /* 0x001fe80000100a00 */
[----:B------:R0:W-:Y:S04]  /*2c210*/  STL.64 [R1+0x88], R14 ;  /* 0x0000880e01007387 */ /* 0x0001e80000100a00 */
[----:B0-----:R-:W4:Y:S04]  /*2c220*/  LDL.LU.64 R14, [R1+0x1118] ;  /* 0x00111800010e7983 */ /* 0x001f280000300a00 */
[----:B------:R-:W2:Y:S01]  /*2c230*/  LDL.LU R12, [R1+0x1110] ;  /* 0x00111000010c7983 */ /* 0x000ea20000300800 */
[----:B------:R-:W-:Y:S01]  /*2c240*/  PRMT R19, R19, 0x5210, R25 ;  /* 0x0000521013137816 */ /* 0x000fe20000000019 */
[----:B------:R-:W-:Y:S01]  /*2c250*/  BAR.SYNC.DEFER_BLOCKING 0x0 ;  /* 0x0000000000007b1d */ /* 0x000fe20000010000 */
[----:B------:R-:W-:-:S02]  /*2c260*/  PRMT R20, R23, 0x5210, R26 ;  /* 0x0000521017147816 */ /* 0x000fc4000000001a */
[----:B------:R-:W-:-:S03]  /*2c270*/  PRMT R22, R7, 0x5210, R28 ;  /* 0x0000521007167816 */ /* 0x000fc6000000001c */
[----:B------:R-:W3:Y:S04]  /*2c280*/  LDL.LU R13, [R1+0x234] ;  /* 0x00023400010d7983 */ /* 0x000ee80000300800 */
[----:B------:R-:W-:Y:S01]  /*2c290*/  STSM.16.M88.4 [R0], R16 ;  /* 0x0000001000007844 */ /* 0x000fe20000000200 */
[----:B------:R-:W-:Y:S01]  /*2c2a0*/  BAR.SYNC.DEFER_BLOCKING 0x0 ;  /* 0x0000000000007b1d */ /* 0x000fe20000010000 */
[----:B------:R-:W-:-:S05]  /*2c2b0*/  PRMT R23, R6, 0x5210, R29 ;  /* 0x0000521006177816 */ /* 0x000fca000000001d */
[----:B------:R-:W4:Y:S04]  /*2c2c0*/  LDL.LU R7, [R1+0x230] ;  /* 0x0002300001077983 */ /* 0x000f280000300800 */
[----:B------:R-:W4:Y:S04]  /*2c2d0*/  LDL.LU R6, [R1+0x224] ;  /* 0x0002240001067983 */ /* 0x000f280000300800 */
[----:B------:R-:W0:Y:S01]  /*2c2e0*/  LDS.128 R16, [R9] ;  /* 0x0000000009107984 */ /* 0x000e220000000c00 */
[----:B------:R-:W-:Y:S06]  /*2c2f0*/  BAR.SYNC.DEFER_BLOCKING 0x0 ;  /* 0x0000000000007b1d */ /* 0x000fec0000010000 */
[----:B0-----:R4:W-:Y:S04]  /*2c300*/  STL.64 [R1+0x90], R16 ;  /* 0x0000901001007387 */ /* 0x0019e80000100a00 */
[----:B------:R0:W-:Y:S01]  /*2c310*/  STL.64 [R1+0x98], R18 ;  /* 0x0000981201007387 */ /* 0x0001e20000100a00 */
[----:B--2---:R-:W-:-:S03]  /*2c320*/  LOP3.LUT R2, R12, 0xffff, RZ, 0xc0, !PT ;  /* 0x0000ffff0c027812 */ /* 0x004fc600078ec0ff */
[----:B------:R-:W2:Y:S04]  /*2c330*/  LDL.LU R12, [R1+0x220] ;  /* 0x00022000010c7983 */ /* 0x000ea80000300800 */
[----:B------:R1:W-:Y:S01]  /*2c340*/  STSM.16.M88.4 [R0], R20 ;  /* 0x0000001400007844 */ /* 0x0003e20000000200 */
[----:B------:R-:W-:Y:S02]  /*2c350*/  LOP3.LUT R3, R10, 0xffff, RZ, 0xc0, !PT ;  /* 0x0000ffff0a037812 */ /* 0x000fe400078ec0ff */
[----:B---3--:R-:W-:Y:S02]  /*2c360*/  LOP3.LUT R25, R24, 0xffff, RZ, 0xc0, !PT ;  /* 0x0000ffff18197812 */ /* 0x008fe400078ec0ff */
[----:B----4-:R-:W-:Y:S02]  /*2c370*/  PRMT R17, R15, 0x4210, R3 ;  /* 0x000042100f117816 */ /* 0x010fe40000000003 */
[----:B0-----:R-:W-:-:S02]  /*2c380*/  PRMT R18, R14, 0x4210, R25 ;  /* 0x000042100e127816 */ /* 0x001fc40000000019 */
[----:B------:R-:W-:Y:S02]  /*2c390*/  LOP3.LUT R26, R8, 0xffff, RZ, 0xc0, !PT ;  /* 0x0000ffff081a7812 */ /* 0x000fe400078ec0ff */
[----:B------:R-:W-:Y:S02]  /*2c3a0*/  PRMT R16, R11, 0x4210, R2 ;  /* 0x000042100b107816 */ /* 0x000fe40000000002 */
[----:B------:R-:W-:Y:S01]  /*2c3b0*/  PRMT R19, R5, 0x4210, R26 ;  /* 0x0000421005137816 */ /* 0x000fe2000000001a */
[----:B------:R-:W-:Y:S06]  /*2c3c0*/  BAR.SYNC.DEFER_BLOCKING 0x0 ;  /* 0x0000000000007b1d */ /* 0x000fec0000010000 */
[----:B--2---:R-:W-:Y:S04]  /*2c3d0*/  STL.64 [R1+0x1108], R12 ;  /* 0x0011080c01007387 */ /* 0x004fe80000100a00 */
[----:B------:R-:W0:Y:S04]  /*2c3e0*/  LDS.128 R12, [R9] ;  /* 0x00000000090c7984 */ /* 0x000e280000000c00 */
[----:B-1----:R-:W2:Y:S04]  /*2c3f0*/  LDL.LU R21, [R1+0x1cc] ;  /* 0x0001cc0001157983 */ /* 0x002ea80000300800 */
[----:B------:R-:W3:Y:S04]  /*2c400*/  LDL.LU R10, [R1+0x1c4] ;  /* 0x0001c400010a7983 */ /* 0x000ee80000300800 */
[----:B------:R-:W4:Y:S04]  /*2c410*/  LDL.LU R22, [R1+0x1a0] ;  /* 0x0001a00001167983 */ /* 0x000f280000300800 */
[----:B------:R-:W2:Y:S04]  /*2c420*/  LDL.LU R23, [R1+0x198] ;  /* 0x0001980001177983 */ /* 0x000ea80000300800 */
[----:B------:R-:W2:Y:S04]  /*2c430*/  LDL.LU R8, [R1+0xb8] ;  /* 0x0000b80001087983 */ /* 0x000ea80000300800 */
[----:B------:R-:W2:Y:S04]  /*2c440*/  LDL.LU R11, [R1+0xb4] ;  /* 0x0000b400010b7983 */ /* 0x000ea80000300800 */
[----:B------:R-:W2:Y:S01]  /*2c450*/  LDL.LU R5, [R1+0xb0] ;  /* 0x0000b00001057983 */ /* 0x000ea20000300800 */
[----:B------:R-:W-:-:S02]  /*2c460*/  LOP3.LUT R27, R7, 0xffff, RZ, 0xc0, !PT ;  /* 0x0000ffff071b7812 */ /* 0x000fc400078ec0ff */
[----:B------:R-:W-:Y:S01]  /*2c470*/  LOP3.LUT R28, R6, 0xffff, RZ, 0xc0, !PT ;  /* 0x0000ffff061c7812 */ /* 0x000fe200078ec0ff */
[----:B------:R-:W-:Y:S06]  /*2c480*/  BAR.SYNC.DEFER_BLOCKING 0x0 ;  /* 0x0000000000007b1d */ /* 0x000fec0000010000 */
[----:B0-----:R0:W-:Y:S04]  /*2c490*/  STL.64 [R1+0xa0], R12 ;  /* 0x0000a00c01007387 */ /* 0x0011e80000100a00 */
[----:B------:R-:W-:Y:S04]  /*2c4a0*/  STL [R1+0xac], R15 ;  /* 0x0000ac0f01007387 */ /* 0x000fe80000100800 */
[----:B0-----:R-:W2:Y:S04]  /*2c4b0*/  LDL.LU.64 R12, [R1+0x1108] ;  /* 0x00110800010c7983 */ /* 0x001ea80000300a00 */
[----:B------:R0:W-:Y:S04]  /*2c4c0*/  STL [R1+0x10ec], R14 ;  /* 0x0010ec0e01007387 */ /* 0x0001e80000100800 */
[----:B0-----:R-:W4:Y:S04]  /*2c4d0*/  LDL.LU R14, [R1+0xbc] ;  /* 0x0000bc00010e7983 */ /* 0x001f280000300800 */
[----:B------:R-:W4:Y:S04]  /*2c4e0*/  LDL R15, [R1+0x10a8] ;  /* 0x0010a800010f7983 */ /* 0x000f280000100800 */
[----:B------:R-:W-:Y:S01]  /*2c4f0*/  STSM.16.M88.4 [R0], R16 ;  /* 0x0000001000007844 */ /* 0x000fe20000000200 */
[----:B------:R-:W-:Y:S06]  /*2c500*/  BAR.SYNC.DEFER_BLOCKING 0x0 ;  /* 0x0000000000007b1d */ /* 0x000fec0000010000 */
[----:B------:R-:W0:Y:S02]  /*2c510*/  LDS.128 R16, [R9] ;  /* 0x0000000009107984 */ /* 0x000e240000000c00 */
[----:B------:R-:W-:Y:S01]  /*2c520*/  BAR.SYNC.DEFER_BLOCKING 0x0 ;  /* 0x0000000000007b1d */ /* 0x000fe20000010000 */
[----:B--2---:R-:W-:-:S05]  /*2c530*/  LOP3.LUT R24, R13, 0xffff, RZ, 0xc0, !PT ;  /* 0x0000ffff0d187812 */ /* 0x004fca00078ec0ff */
[----:B------:R-:W2:Y:S01]  /*2c540*/  LDL.LU R13, [R1+0xd8] ;  /* 0x0000d800010d7983 */ /* 0x000ea20000300800 */
[----:B------:R-:W-:Y:S02]  /*2c550*/  LOP3.LUT R29, R12, 0xffff, RZ, 0xc0, !PT ;  /* 0x0000ffff0c1d7812 */ /* 0x000fe400078ec0ff */
[----:B------:R-:W-:Y:S01]  /*2c560*/  PRMT R20, R21, 0x4210, R24 ;  /* 0x0000421015147816 */ /* 0x000fe20000000018 */
[----:B------:R-:W2:Y:S01]  /*2c570*/  LDL.LU R7, [R1+0xd4] ;  /* 0x0000d40001077983 */ /* 0x000ea20000300800 */
[----:B---3--:R-:W-:-:S03]  /*2c580*/  PRMT R21, R10, 0x4210, R27 ;  /* 0x000042100a157816 */ /* 0x008fc6000000001b */
[----:B------:R-:W3:Y:S04]  /*2c590*/  LDL.LU R6, [R1+0xd0] ;  /* 0x0000d00001067983 */ /* 0x000ee80000300800 */
[----:B------:R-:W2:Y:S04]  /*2c5a0*/  LDL R12, [R1+0x10ac] ;  /* 0x0010ac00010c7983 */ /* 0x000ea80000100800 */
[----:B------:R-:W2:Y:S01]  /*2c5b0*/  LDL.LU R10, [R1+0x18] ;  /* 0x00001800010a7983 */ /* 0x000ea20000300800 */
[----:B----4-:R-:W-:Y:S02]  /*2c5c0*/  PRMT R22, R22, 0x4210, R28 ;  /* 0x0000421016167816 */ /* 0x010fe4000000001c */
[----:B------:R-:W-:-:S05]  /*2c5d0*/  PRMT R23, R23, 0x4210, R29 ;  /* 0x0000421017177816 */ /* 0x000fca000000001d */
[----:B------:R-:W-:Y:S01]  /*2c5e0*/  STSM.16.M88.4 [R0], R20 ;  /* 0x0000001400007844 */ /* 0x000fe20000000200 */
[----:B------:R-:W-:Y:S06]  /*2c5f0*/  BAR.SYNC.DEFER_BLOCKING 0x0 ;  /* 0x0000000000007b1d */ /* 0x000fec0000010000 */
[----:B------:R-:W1:Y:S04]  /*2c600*/  LDS.128 R20, [R9] ;  /* 0x0000000009147984 */ /* 0x000e680000000c00 */
[----:B0-----:R0:W-:Y:S04]  /*2c610*/  STL.64 [R1+0xc0], R16 ;  /* 0x0000c01001007387 */ /* 0x0011e80000100a00 */
[----:B------:R4:W-:Y:S01]  /*2c620*/  STL.64 [R1+0xc8], R18 ;  /* 0x0000c81201007387 */ /* 0x0009e20000100a00 */
[----:B0-----:R-:W-:-:S02]  /*2c630*/  PRMT R16, R14, 0x5210, R2 ;  /* 0x000052100e107816 */ /* 0x001fc40000000002 */
[----:B------:R-:W-:Y:S02]  /*2c640*/  PRMT R17, R8, 0x5210, R3 ;  /* 0x0000521008117816 */ /* 0x000fe40000000003 */
[----:B----4-:R-:W-:Y:S02]  /*2c650*/  PRMT R18, R11, 0x5210, R25 ;  /* 0x000052100b127816 */ /* 0x010fe40000000019 */
[----:B------:R-:W-:Y:S01]  /*2c660*/  PRMT R19, R5, 0x5210, R26 ;  /* 0x0000521005137816 */ /* 0x000fe2000000001a */
[----:B------:R-:W-:Y:S01]  /*2c670*/  BAR.SYNC.DEFER_BLOCKING 0x0 ;  /* 0x0000000000007b1d */ /* 0x000fe20000010000 */
[----:B------:R-:W-:-:S05]  /*2c680*/  IMAD R2, R15, UR4, RZ ;  /* 0x000000040f027c24 */ /* 0x000fca000f8e02ff */
[C---:B------:R-:W-:Y:S02]  /*2c690*/  IADD3 R5, P1, PT, R2.reuse, UR6, RZ ;  /* 0x0000000602057c10 */ /* 0x040fe4000ff3e0ff */
[----:B------:R-:W0:Y:S01]  /*2c6a0*/  LDC R3, c[0x0][0x3b4] ;  /* 0x0000ed00ff037b82 */ /* 0x000e220000000800 */
[----:B------:R2:W-:Y:S01]  /*2c6b0*/  STSM.16.M88.4 [R0], R16 ;  /* 0x0000001000007844 */ /* 0x0005e20000000200 */
[----:B------:R-:W-:Y:S01]  /*2c6c0*/  LEA.HI.X.SX32 R8, R2, UR7, 0x1, P1 ;  /* 0x0000000702087c11 */ /* 0x000fe200088f0eff */
[----:B------:R-:W4:Y:S02]  /*2c6d0*/  LDCU.64 UR6, c[0x0][0x398] ;  /* 0x00007300ff0677ac */ /* 0x000f240008000a00 */
[----:B------:R-:W-:Y:S04]  /*2c6e0*/  STL [R1+0x1c], R5 ;  /* 0x00001c0501007387 */ /* 0x000fe80000100800 */
[----:B-1----:R-:W-:Y:S04]  /*2c6f0*/  STL.64 [R1+0xb0], R20 ;  /* 0x0000b01401007387 */ /* 0x002fe80000100a00 */
[----:B------:R1:W-:Y:S04]  /*2c700*/  STL.64 [R1+0xb8], R22 ;  /* 0x0000b81601007387 */ /* 0x0003e80000100a00 */
[----:B------:R-:W-:Y:S01]  /*2c710*/  STL [R1+0x24], R8 ;  /* 0x0000240801007387 */ /* 0x000fe20000100800 */
[----:B------:R-:W-:Y:S01]  /*2c720*/  BAR.SYNC.DEFER_BLOCKING 0x0 ;  /* 0x0000000000007b1d */ /* 0x000fe20000010000 */
[----:B--2---:R-:W-:Y:S01]  /*2c730*/  PRMT R19, R10, 0x5210, R29 ;  /* 0x000052100a137816 */ /* 0x004fe2000000001d */
[----:B------:R-:W-:-:S04]  /*2c740*/  IMAD R25, R12, UR5, RZ ;  /* 0x000000050c197c24 */ /* 0x000fc8000f8e02ff */
[----:B------:R-:W2:Y:S01]  /*2c750*/  LDS.128 R8, [R9] ;  /* 0x0000000009087984 */ /* 0x000ea20000000c00 */
[----:B------:R-:W-:Y:S01]  /*2c760*/  PRMT R17, R7, 0x5210, R27 ;  /* 0x0000521007117816 */ /* 0x000fe2000000001b */
[----:B-1----:R-:W1:Y:S01]  /*2c770*/  LDC R22, c[0x0][0x3b4] ;  /* 0x0000ed00ff167b82 */ /* 0x002e620000000800 */
[----:B---3--:R-:W-:Y:S01]  /*2c780*/  PRMT R18, R6, 0x5210, R28 ;  /* 0x0000521006127816 */ /* 0x008fe2000000001c */
[----:B------:R-:W3:Y:S06]  /*2c790*/  LDL R27, [R1+0x24] ;  /* 0x00002400011b7983 */ /* 0x000eec0000100800 */
[----:B------:R-:W-:Y:S01]  /*2c7a0*/  BAR.SYNC.DEFER_BLOCKING 0x0 ;  /* 0x0000000000007b1d */ /* 0x000fe20000010000 */
[----:B------:R-:W-:-:S02]  /*2c7b0*/  IADD3 R20, P2, PT, R25, R5, RZ ;  /* 0x0000000519147210 */ /* 0x000fc40007f5e0ff */
[----:B------:R-:W-:Y:S02]  /*2c7c0*/  PRMT R16, R13, 0x5210, R24 ;  /* 0x000052100d107816 */ /* 0x000fe40000000018 */
[----:B------:R-:W-:-:S03]  /*2c7d0*/  ISETP.GE.AND P1, PT, R15, UR12, PT ;  /* 0x0000000c0f007c0c */ /* 0x000fc6000bf26270 */
[----:B------:R-:W0:Y:S01]  /*2c7e0*/  LDC R23, c[0x0][0x3b4] ;  /* 0x0000ed00ff177b82 */ /* 0x000e220000000800 */
[----:B------:R-:W0:Y:S01]  /*2c7f0*/  LDCU.64 UR4, c[0x0][0x398] ;  /* 0x00007300ff0477ac */ /* 0x000e220008000a00 */
[----:B------:R-:W4:Y:S04]  /*2c800*/  LDL R5, [R1+0x10b0] ;  /* 0x0010b00001057983 */ /* 0x000f280000100800 */
[----:B--2---:R2:W-:Y:S04]  /*2c810*/  STL.64 [R1+0xd0], R8 ;  /* 0x0000d00801007387 */ /* 0x0045e80000100a00 */
[----:B------:R1:W-:Y:S04]  /*2c820*/  STL.64 [R1+0xd8], R10 ;  /* 0x0000d80a01007387 */ /* 0x0003e80000100a00 */
[----:B--2---:R-:W2:Y:S04]  /*2c830*/  LDL.LU R8, [R1+0x1104] ;  /* 0x0011040001087983 */ /* 0x004ea80000300800 */
[----:B------:R-:W4:Y:S04]  /*2c840*/  LDL R26, [R1+0x10b4] ;  /* 0x0010b400011a7983 */ /* 0x000f280000100800 */
[----:B------:R-:W4:Y:S04]  /*2c850*/  LDL R6, [R1+0x10b8] ;  /* 0x0010b80001067983 */ /* 0x000f280000100800 */
[----:B-1----:R-:W4:Y:S04]  /*2c860*/  LDL R10, [R1+0x10bc] ;  /* 0x0010bc00010a7983 */ /* 0x002f280000100800 */
[----:B------:R-:W4:Y:S04]  /*2c870*/  LDL R13, [R1+0x10c8] ;  /* 0x0010c800010d7983 */ /* 0x000f280000100800 */
[----:B------:R-:W4:Y:S04]  /*2c880*/  LDL R29, [R1+0x10c4] ;  /* 0x0010c400011d7983 */ /* 0x000f280000100800 */
[----:B------:R1:W-:Y:S01]  /*2c890*/  STSM.16.M88.4 [R0], R16 ;  /* 0x0000001000007844 */ /* 0x0003e20000000200 */
[----:B------:R-:W-:Y:S01]  /*2c8a0*/  BAR.SYNC.DEFER_BLOCKING 0x0 ;  /* 0x0000000000007b1d */ /* 0x000fe20000010000 */
[----:B------:R-:W-:-:S02]  /*2c8b0*/  ISETP.LT.AND P1, PT, R12, UR27, !P1 ;  /* 0x0000001b0c007c0c */ /* 0x000fc4000cf21270 */
[----:B------:R-:W-:Y:S01]  /*2c8c0*/  SHF.R.S32.HI R24, RZ, 0x1f, R25 ;  /* 0x0000001fff187819 */ /* 0x000fe20000011419 */
[----:B0-----:R-:W-:-:S04]  /*2c8d0*/  IMAD R3, R3, 0x40, R2 ;  /* 0x0000004003037824 */ /* 0x001fc800078e0202 */
[----:B------:R-:W-:Y:S01]  /*2c8e0*/  IMAD R2, R22, 0x40, R3 ;  /* 0x0000004016027824 */ /* 0x000fe200078e0203 */
[----:B------:R-:W4:Y:S01]  /*2c8f0*/  LDL R9, [R1+0x10c0] ;  /* 0x0010c00001097983 */ /* 0x000f220000100800 */
[----:B------:R-:W0:Y:S03]  /*2c900*/  LDC R22, c[0x0][0x3b4] ;  /* 0x0000ed00ff167b82 */ /* 0x000e260000000800 */
[----:B------:R-:W-:Y:S01]  /*2c910*/  IADD3 R7, P5, PT, R2, UR10, RZ ;  /* 0x0000000a02077c10 */ /* 0x000fe2000ffbe0ff */
[----:B-1----:R-:W-:-:S03]  /*2c920*/  IMAD R18, R23, 0x40, R2 ;  /* 0x0000004017127824 */ /* 0x002fc600078e0202 */
[----:B------:R-:W-:Y:S01]  /*2c930*/  LEA.HI.X.SX32 R28, R2, UR11, 0x1, P5 ;  /* 0x0000000b021c7c11 */ /* 0x000fe2000a8f0eff */
[----:B------:R-:W1:Y:S01]  /*2c940*/  LDCU.64 UR10, c[0x0][0x398] ;  /* 0x00007300ff0a77ac */ /* 0x000e620008000a00 */
[----:B------:R-:W-:Y:S01]  /*2c950*/  IADD3 R2, P5, PT, R25, R7, RZ ;  /* 0x0000000719027210 */ /* 0x000fe20007fbe0ff */
[----:B------:R-:W0:Y:S01]  /*2c960*/  LDC R23, c[0x0][0x3b4] ;  /* 0x0000ed00ff177b82 */ /* 0x000e220000000800 */
[----:B------:R-:W-:Y:S01]  /*2c970*/  STL [R1+0x10], R7 ;  /* 0x0000100701007387 */ /* 0x000fe20000100800 */
[----:B---3--:R-:W-:Y:S01]  /*2c980*/  IMAD.X R21, R24, 0x1, R27, P2 ;  /* 0x0000000118157824 */ /* 0x008fe200010e061b */
[----:B------:R-:W-:Y:S01]  /*2c990*/  ISETP.GE.AND P2, PT, R12, UR13, PT ;  /* 0x0000000d0c007c0c */ /* 0x000fe2000bf46270 */
[----:B------:R-:W3:Y:S01]  /*2c9a0*/  LDCU.64 UR12, c[0x0][0x390] ;  /* 0x00007200ff0c77ac */ /* 0x000ee20008000a00 */
[----:B--2---:R-:W-:-:S05]  /*2c9b0*/  PRMT R0, R8, 0x7770, RZ ;  /* 0x0000777008007816 */ /* 0x004fca00000000ff */
[----:B------:R2:W-:Y:S01]  /*2c9c0*/  @P1 STG.E.U8 desc[UR22][R20.64], R0 ;  /* 0x0000000014001986 */ /* 0x0005e2000c101116 */
[----:B----4-:R-:W-:Y:S01]  /*2c9d0*/  ISETP.LT.AND P1, PT, R5, UR14, !P2 ;  /* 0x0000000e05007c0c */ /* 0x010fe2000d721270 */
[----:B------:R-:W4:Y:S01]  /*2c9e0*/  LDCU.64 UR14, c[0x0][0x390] ;  /* 0x00007200ff0e77ac */ /* 0x000f220008000a00 */
[----:B--2---:R-:W2:Y:S01]  /*2c9f0*/  LDC R21, c[0x0][0x3b4] ;  /* 0x0000ed00ff157b82 */ /* 0x004ea20000000800 */
[----:B------:R-:W-:-:S04]  /*2ca00*/  IADD3 R0, P4, PT, R3, UR8, RZ ;  /* 0x0000000803007c10 */ /* 0x000fc8000ff9e0ff */
[----:B------:R-:W-:Y:S01]  /*2ca10*/  LEA.HI.X.SX32 R14, R3, UR9, 0x1, P4 ;  /* 0x00000009030e7c11 */ /* 0x000fe2000a0f0eff */
[----:B------:R-:W0:Y:S01]  /*2ca20*/  LDCU.64 UR8, c[0x0][0x398] ;  /* 0x00007300ff0877ac */ /* 0x000e220008000a00 */
[----:B------:R-:W-:Y:S02]  /*2ca30*/  IADD3 R16, P6, PT, R25, R0, RZ ;  /* 0x0000000019107210 */ /* 0x000fe40007fde0ff */
[----:B------:R-:W-:Y:S02]  /*2ca40*/  ISETP.LT.AND P4, PT, R26, UR4, !P2 ;  /* 0x000000041a007c0c */ /* 0x000fe4000d781270 */
[----:B------:R-:W-:Y:S01]  /*2ca50*/  PRMT R20, R8, 0x7771, RZ ;  /* 0x0000777108147816 */ /* 0x000fe200000000ff */
[----:B------:R-:W-:Y:S01]  /*2ca60*/  IMAD.X R17, R24, 0x1, R14, P6 ;  /* 0x0000000118117824 */ /* 0x000fe200030e060e */
[----:B------:R-:W-:Y:S01]  /*2ca70*/  PRMT R19, R8, 0x7772, RZ ;  /* 0x0000777208137816 */ /* 0x000fe200000000ff */
[----:B------:R-:W-:Y:S01]  /*2ca80*/  IMAD.X R3, R24, 0x1, R28, P5 ;  /* 0x0000000118037824 */ /* 0x000fe200028e061c */
[----:B---3--:R-:W-:Y:S01]  /*2ca90*/  IADD3 R11, P5, PT, R18, UR12, RZ ;  /* 0x0000000c120b7c10 */ /* 0x008fe2000ffbe0ff */
[----:B------:R-:W3:Y:S01]  /*2caa0*/  LDCU UR4, c[0x0][0x3b8] ;  /* 0x00007700ff0477ac */ /* 0x000ee20008000800 */
[----:B------:R0:W-:Y:S01]  /*2cab0*/  @P1 STG.E.U8 desc[UR22][R16.64], R20 ;  /* 0x0000001410001986 */ /* 0x0001e2000c101116 */
[----:B------:R-:W-:-:S02]  /*2cac0*/  ISETP.LT.AND P1, PT, R6, UR6, !P2 ;  /* 0x0000000606007c0c */ /* 0x000fc4000d721270 */
[----:B------:R-:W-:Y:S01]  /*2cad0*/  LEA.HI.X.SX32 R5, R18, UR13, 0x1, P5 ;  /* 0x0000000d12057c11 */ /* 0x000fe2000a8f0eff */
[----:B------:R-:W0:Y:S01]  /*2cae0*/  LDCU.64 UR12, c[0x0][0x398] ;  /* 0x00007300ff0c77ac */ /* 0x000e220008000a00 */
[----:B------:R0:W-:Y:S01]  /*2caf0*/  @P4 STG.E.U8 desc[UR22][R2.64], R19 ;  /* 0x0000001302004986 */ /* 0x0001e2000c101116 */
[----:B--2---:R-:W-:Y:S01]  /*2cb00*/  IMAD R18, R21, 0x40, R18 ;  /* 0x0000004015127824 */ /* 0x004fe200078e0212 */
[----:B------:R-:W2:Y:S01]  /*2cb10*/  LDCU UR6, c[0x0][0x39c] ;  /* 0x00007380ff0677ac */ /* 0x000ea20008000800 */
[----:B------:R-:W2:Y:S01]  /*2cb20*/  LDC R21, c[0x0][0x3b4] ;  /* 0x0000ed00ff157b82 */ /* 0x000ea20000000800 */
[----:B0-----:R-:W-:-:S05]  /*2cb30*/  IADD3 R16, P4, PT, R25, R11, RZ ;  /* 0x0000000b19107210 */ /* 0x001fca0007f9e0ff */
[----:B------:R-:W-:Y:S01]  /*2cb40*/  IMAD.X R17, R24, 0x1, R5, P4 ;  /* 0x0000000118117824 */ /* 0x000fe200020e0605 */
[----:B------:R-:W-:Y:S02]  /*2cb50*/  PRMT R3, R8, 0x7773, RZ ;  /* 0x0000777308037816 */ /* 0x000fe400000000ff */
[----:B----4-:R-:W-:Y:S02]  /*2cb60*/  IADD3 R2, P5, PT, R18, UR14, RZ ;  /* 0x0000000e12027c10 */ /* 0x010fe4000ffbe0ff */
[----:B------:R-:W-:Y:S01]  /*2cb70*/  ISETP.LT.AND P4, PT, R10, UR8, !P2 ;  /* 0x000000080a007c0c */ /* 0x000fe2000d781270 */
[----:B------:R0:W-:Y:S01]  /*2cb80*/  @P1 STG.E.U8 desc[UR22][R16.64], R3 ;  /* 0x0000000310001986 */ /* 0x0001e2000c101116 */
[----:B------:R-:W-:Y:S01]  /*2cb90*/  IMAD R8, R22, 0x40, R18 ;  /* 0x0000004016087824 */ /* 0x000fe200078e0212 */
[----:B------:R-:W4:Y:S01]  /*2cba0*/  LDCU UR8, c[0x0][0x398] ;  /* 0x00007300ff0877ac */ /* 0x000f220008000800 */
[----:B0-----:R-:W-:Y:S02]  /*2cbb0*/  LEA.HI.X.SX32 R3, R18, UR15, 0x1, P5 ;  /* 0x0000000f12037c11 */ /* 0x001fe4000a8f0eff */
[----:B------:R-:W-:Y:S01]  /*2cbc0*/  IADD3 R16, P1, PT, R25, R2, RZ ;  /* 0x0000000219107210 */ /* 0x000fe20007f3e0ff */
[----:B------:R-:W-:Y:S01]  /*2cbd0*/  VIADD R22, R12, 0x2 ;  /* 0x000000020c167836 */ /* 0x000fe20000000000 */
[----:B------:R-:W-:Y:S01]  /*2cbe0*/  PRMT R18, R4, 0x7770, RZ ;  /* 0x0000777004127816 */ /* 0x000fe200000000ff */
[----:B------:R-:W-:Y:S01]  /*2cbf0*/  STL [R1+0x20], R14 ;  /* 0x0000200e01007387 */ /* 0x000fe20000100800 */
[----:B------:R-:W0:Y:S01]  /*2cc00*/  LDCU.64 UR14, c[0x0][0x398] ;  /* 0x00007300ff0e77ac */ /* 0x000e220008000a00 */
[----:B------:R-:W-:Y:S01]  /*2cc10*/  IMAD.X R17, R24, 0x1, R3, P1 ;  /* 0x0000000118117824 */ /* 0x000fe200008e0603 */
[----:B------:R-:W-:-:S02]  /*2cc20*/  IADD3 R19, P5, PT, R8, UR16, RZ ;  /* 0x0000001008137c10 */ /* 0x000fc4000ffbe0ff */
[----:B-1----:R-:W-:Y:S01]  /*2cc30*/  ISETP.LT.AND P1, PT, R13, UR10, !P2 ;  /* 0x0000000a0d007c0c */ /* 0x002fe2000d721270 */
[----:B------:R-:W-:Y:S01]  /*2cc40*/  STL [R1+0x18], R11 ;  /* 0x0000180b01007387 */ /* 0x000fe20000100800 */
[----:B------:R-:W1:Y:S03]  /*2cc50*/  LDCU UR10, c[0x0][0x398] ;  /* 0x00007300ff0a77ac */ /* 0x000e660008000800 */
[----:B------:R0:W-:Y:S01]  /*2cc60*/  @P4 STG.E.U8 desc[UR22][R16.64], R18 ;  /* 0x0000001210004986 */ /* 0x0001e2000c101116 */
[----:B------:R-:W-:Y:S02]  /*2cc70*/  IADD3 R20, P4, PT, R25, R19, RZ ;  /* 0x0000001319147210 */ /* 0x000fe40007f9e0ff */
[----:B0-----:R-:W-:Y:S01]  /*2cc80*/  LEA.HI.X.SX32 R17, R8, UR17, 0x1, P5 ;  /* 0x0000001108117c11 */ /* 0x001fe2000a8f0eff */
[----:B--2---:R-:W-:Y:S01]  /*2cc90*/  IMAD R8, R21, 0x40, R8 ;  /* 0x0000004015087824 */ /* 0x004fe200078e0208 */
[----:B------:R-:W-:Y:S01]  /*2cca0*/  PRMT R16, R4, 0x7771, RZ ;  /* 0x0000777104107816 */ /* 0x000fe200000000ff */
[----:B------:R-:W-:Y:S01]  /*2ccb0*/  STL [R1+0x14], R5 ;  /* 0x0000140501007387 */ /* 0x000fe20000100800 */
[----:B------:R-:W0:Y:S01]  /*2ccc0*/  LDCU.64 UR16, c[0x0][0x398] ;  /* 0x00007300ff1077ac */ /* 0x000e220008000a00 */
[----:B------:R-:W-:Y:S01]  /*2ccd0*/  IMAD.X R21, R24, 0x1, R17, P4 ;  /* 0x0000000118157824 */ /* 0x000fe200020e0611 */
[----:B------:R-:W-:Y:S01]  /*2cce0*/  IADD3 R18, P5, PT, R8, UR18, RZ ;  /* 0x0000001208127c10 */ /* 0x000fe2000ffbe0ff */
[----:B------:R-:W2:Y:S01]  /*2ccf0*/  LDL.LU R12, [R1+0x1100] ;  /* 0x00110000010c7983 */ /* 0x000ea20000300800 */
[----:B------:R-:W-:Y:S01]  /*2cd00*/  ISETP.LT.AND P4, PT, R29, UR12, !P2 ;  /* 0x0000000c1d007c0c */ /* 0x000fe2000d781270 */
[----:B------:R-:W0:Y:S02]  /*2cd10*/  LDCU UR12, c[0x0][0x398] ;  /* 0x00007300ff0c77ac */ /* 0x000e240008000800 */
[----:B------:R1:W-:Y:S01]  /*2cd20*/  @P1 STG.E.U8 desc[UR22][R20.64], R16 ;  /* 0x0000001014001986 */ /* 0x0003e2000c101116 */
[----:B------:R-:W-:Y:S01]  /*2cd30*/  ISETP.GE.AND P1, PT, R22, UR6, PT ;  /* 0x0000000616007c0c */ /* 0x000fe2000bf26270 */
[----:B------:R-:W-:Y:S01]  /*2cd40*/  IMAD R22, R23, 0x40, R8 ;  /* 0x0000004017167824 */ /* 0x000fe200078e0208 */
[----:B------:R-:W-:Y:S01]  /*2cd50*/  PRMT R23, R4, 0x7772, RZ ;  /* 0x0000777204177816 */ /* 0x000fe200000000ff */
[----:B------:R-:W0:Y:S01]  /*2cd60*/  LDCU UR6, c[0x0][0x39c] ;  /* 0x00007380ff0677ac */ /* 0x000e220008000800 */
[----:B-1----:R-:W-:Y:S01]  /*2cd70*/  LEA.HI.X.SX32 R16, R8, UR19, 0x1, P5 ;  /* 0x0000001308107c11 */ /* 0x002fe2000a8f0eff */
[----:B------:R-:W1:Y:S01]  /*2cd80*/  LDCU.64 UR18, c[0x0][0x398] ;  /* 0x00007300ff1277ac */ /* 0x000e620008000a00 */
[----:B------:R-:W-:-:S05]  /*2cd90*/  IADD3 R20, P5, PT, R25, R18, RZ ;  /* 0x0000001219147210 */ /* 0x000fca0007fbe0ff */
[----:B------:R-:W-:Y:S01]  /*2cda0*/  IMAD.X R21, R24, 0x1, R16, P5 ;  /* 0x0000000118157824 */ /* 0x000fe200028e0610 */
[----:B------:R-:W-:-:S04]  /*2cdb0*/  IADD3 R8, P5, PT, R22, UR24, RZ ;  /* 0x0000001816087c10 */ /* 0x000fc8000ffbe0ff */
[----:B------:R0:W-:Y:S01]  /*2cdc0*/  @P4 STG.E.U8 desc[UR22][R20.64], R23 ;  /* 0x0000001714004986 */ /* 0x0001e2000c101116 */
[----:B------:R-:W-:Y:S01]  /*2cdd0*/  LEA.HI.X.SX32 R22, R22, UR25, 0x1, P5 ;  /* 0x0000001916167c11 */ /* 0x000fe2000a8f0eff */
[----:B------:R-:W1:Y:S01]  /*2cde0*/  LDCU.64 UR24, c[0x0][0x398] ;  /* 0x00007300ff1877ac */ /* 0x000e620008000a00 */
[C---:B0-----:R-:W-:Y:S01]  /*2cdf0*/  IADD3 R20, P5, PT, R25.reuse, R8, RZ ;  /* 0x0000000819147210 */ /* 0x041fe20007fbe0ff */
[----:B---3--:R-:W-:Y:S01]  /*2ce00*/  VIADD R23, R25, UR4 ;  /* 0x0000000419177c36 */ /* 0x008fe20008000000 */
[----:B------:R-:W-:Y:S01]  /*2ce10*/  ISETP.LT.AND P2, PT, R9, UR14, !P2 ;  /* 0x0000000e09007c0c */ /* 0x000fe2000d741270 */
[----:B------:R-:W3:Y:S01]  /*2ce20*/  LDL R25, [R1+0x1c] ;  /* 0x00001c0001197983 */ /* 0x000ee20000100800 */
[----:B------:R-:W-:Y:S01]  /*2ce30*/  ISETP.LT.AND P4, PT, R15, UR16, !P3 ;  /* 0x000000100f007c0c */ /* 0x000fe2000df81270 */
[----:B------:R-:W-:Y:S01]  /*2ce40*/  IMAD.X R21, R24, 0x1, R22, P5 ;  /* 0x0000000118157824 */ /* 0x000fe200028e0616 */
[----:B------:R-:W-:Y:S01]  /*2ce50*/  PRMT R4, R4, 0x7773, RZ ;  /* 0x0000777304047816 */ /* 0x000fe200000000ff */
[----:B------:R-:W0:Y:S01]  /*2ce60*/  LDCU UR4, c[0x0][0x3b8] ;  /* 0x00007700ff0477ac */ /* 0x000e220008000800 */
[----:B------:R-:W-:Y:S01]  /*2ce70*/  SHF.R.S32.HI R29, RZ, 0x1f, R23 ;  /* 0x0000001fff1d7819 */ /* 0x000fe20000011417 */
[----:B------:R-:W0:Y:S01]  /*2ce80*/  LDCU UR14, c[0x0][0x398] ;  /* 0x00007300ff0e77ac */ /* 0x000e220008000800 */
[----:B------:R-:W0:Y:S01]  /*2ce90*/  LDCU UR16, c[0x0][0x398] ;  /* 0x00007300ff1077ac */ /* 0x000e220008000800 */
[----:B---3--:R-:W-:-:S02]  /*2cea0*/  IADD3 R24, P6, PT, R23, R25, RZ ;  /* 0x0000001917187210 */ /* 0x008fc40007fde0ff */
[----:B------:R-:W3:Y:S04]  /*2ceb0*/  LDL R25, [R1+0x10b0] ;  /* 0x0010b00001197983 */ /* 0x000ee80000100800 */
[----:B------:R2:W-:Y:S01]  /*2cec0*/  @P2 STG.E.U8 desc[UR22][R20.64], R4 ;  /* 0x0000000414002986 */ /* 0x0005e2000c101116 */
[----:B-1----:R-:W-:Y:S01]  /*2ced0*/  ISETP.LT.AND P2, PT, R26, UR18, !P3 ;  /* 0x000000121a007c0c */ /* 0x002fe2000df41270 */
[----:B------:R-:W1:Y:S01]  /*2cee0*/  LDCU UR18, c[0x0][0x398] ;  /* 0x00007300ff1277ac */ /* 0x000e620008000800 */
[C---:B--2---:R-:W-:Y:S02]  /*2cef0*/  PRMT R4, R12.reuse, 0x7770, RZ ;  /* 0x000077700c047816 */ /* 0x044fe400000000ff */
[----:B------:R-:W-:Y:S02]  /*2cf00*/  PRMT R26, R12, 0x7771, RZ ;  /* 0x000077710c1a7816 */ /* 0x000fe400000000ff */
[----:B---3--:R-:W-:Y:S01]  /*2cf10*/  ISETP.LT.AND P5, PT, R25, UR20, !P3 ;  /* 0x0000001419007c0c */ /* 0x008fe2000dfa1270 */
[----:B------:R-:W-:Y:S01]  /*2cf20*/  IMAD.X R25, R29, 0x1, R27, P6 ;  /* 0x000000011d197824 */ /* 0x000fe200030e061b */
[----:B------:R-:W-:-:S04]  /*2cf30*/  IADD3 R20, P6, PT, R23, R0, RZ ;  /* 0x0000000017147210 */ /* 0x000fc80007fde0ff */
[----:B------:R2:W-:Y:S01]  /*2cf40*/  @P4 STG.E.U8 desc[UR22][R24.64], R4 ;  /* 0x0000000418004986 */ /* 0x0005e2000c101116 */
[----:B------:R-:W-:Y:S01]  /*2cf50*/  IMAD.X R21, R29, 0x1, R14, P6 ;  /* 0x000000011d157824 */ /* 0x000fe200030e060e */
[----:B--2---:R-:W-:Y:S02]  /*2cf60*/  IADD3 R24, P4, PT, R23, R7, RZ ;  /* 0x0000000717187210 */ /* 0x004fe40007f9e0ff */
[----:B------:R-:W-:-:S03]  /*2cf70*/  PRMT R4, R12, 0x7772, RZ ;  /* 0x000077720c047816 */ /* 0x000fc600000000ff */
[----:B------:R-:W-:Y:S01]  /*2cf80*/  IMAD.X R25, R29, 0x1, R28, P4 ;  /* 0x000000011d197824 */ /* 0x000fe200020e061c */
[----:B------:R-:W-:Y:S04]  /*2cf90*/  @P5 STG.E.U8 desc[UR22][R20.64], R26 ;  /* 0x0000001a14005986 */ /* 0x000fe8000c101116 */
[----:B------:R2:W-:Y:S04]  /*2cfa0*/  @P2 STG.E.U8 desc[UR22][R24.64], R4 ;  /* 0x0000000418002986 */ /* 0x0005e8000c101116 */
[----:B--2---:R-:W2:Y:S04]  /*2cfb0*/  LDL R24, [R1] ;  /* 0x0000000001187983 */ /* 0x004ea80000100800 */
[----:B------:R-:W3:Y:S01]  /*2cfc0*/  LDL R25, [R1+0x10ac] ;  /* 0x0010ac0001197983 */ /* 0x000ee20000100800 */
[----:B------:R-:W-:-:S02]  /*2cfd0*/  ISETP.LT.AND P5, PT, R6, UR24, !P3 ;  /* 0x0000001806007c0c */ /* 0x000fc4000dfa1270 */
[C---:B------:R-:W-:Y:S02]  /*2cfe0*/  IADD3 R20, P6, PT, R23.reuse, R11, RZ ;  /* 0x0000000b17147210 */ /* 0x040fe40007fde0ff */
[----:B------:R-:W-:Y:S02]  /*2cff0*/  IADD3 R26, P2, PT, R23, R2, RZ ;  /* 0x00000002171a7210 */ /* 0x000fe40007f5e0ff */
[----:B------:R-:W-:Y:S01]  /*2d000*/  PRMT R12, R12, 0x7773, RZ ;  /* 0x000077730c0c7816 */ /* 0x000fe200000000ff */
[C---:B------:R-:W-:Y:S02]  /*2d010*/  IMAD.X R21, R29.reuse, 0x1, R5, P6 ;  /* 0x000000011d157824 */ /* 0x040fe400030e0605 */
[----:B------:R-:W-:-:S04]  /*2d020*/  IMAD.X R27, R29, 0x1, R3, P2 ;  /* 0x000000011d1b7824 */ /* 0x000fc800010e0603 */
[----:B------:R0:W-:Y:S01]  /*2d030*/  @P5 STG.E.U8 desc[UR22][R20.64], R12 ;  /* 0x0000000c14005986 */ /* 0x0001e2000c101116 */
[----:B--2---:R-:W-:-:S03]  /*2d040*/  PRMT R4, R24, 0x7770, RZ ;  /* 0x0000777018047816 */ /* 0x004fc600000000ff */
[----:B0-----:R-:W2:Y:S01]  /*2d050*/  LDL R21, [R1+0x10c4] ;  /* 0x0010c40001157983 */ /* 0x001ea20000100800 */
[----:B------:R-:W-:Y:S01]  /*2d060*/  IADD3 R24, P2, PT, R23, R19, RZ ;  /* 0x0000001317187210 */ /* 0x000fe20007f5e0ff */
[----:B---3--:R-:W-:-:S04]  /*2d070*/  VIADD R12, R25, 0x3 ;  /* 0x00000003190c7836 */ /* 0x008fc80000000000 */
[----:B------:R-:W-:Y:S01]  /*2d080*/  IMAD.X R25, R29, 0x1, R17, P2 ;  /* 0x000000011d197824 */ /* 0x000fe200010e0611 */
[----:B------:R-:W-:Y:S01]  /*2d090*/  ISETP.GE.AND P2, PT, R12, UR6, PT ;  /* 0x000000060c007c0c */ /* 0x000fe2000bf46270 */
[----:B------:R-:W0:Y:S01]  /*2d0a0*/  LDCU UR6, c[0x0][0x398] ;  /* 0x00007300ff0677ac */ /* 0x000e220008000800 */
[----:B------:R-:W3:Y:S01]  /*2d0b0*/  LDL R12, [R1] ;  /* 0x00000000010c7983 */ /* 0x000ee20000100800 */
[----:B------:R-:W-:Y:S02]  /*2d0c0*/  ISETP.LT.AND P4, PT, R10, UR26, !P3 ;  /* 0x0000001a0a007c0c */ /* 0x000fe4000df81270 */
[----:B----4-:R-:W-:Y:S01]  /*2d0d0*/  ISETP.LT.AND P5, PT, R13, UR8, !P3 ;  /* 0x000000080d007c0c */ /* 0x010fe2000dfa1270 */
[----:B------:R-:W4:Y:S10]  /*2d0e0*/  LDCU UR8, c[0x0][0x398] ;  /* 0x00007300ff0877ac */ /* 0x000f340008000800 */
[----:B------:R3:W-:Y:S02]  /*2d0f0*/  @P4 STG.E.U8 desc[UR22][R26.64], R4 ;  /* 0x000000041a004986 */ /* 0x0007e4000c101116 */
[----:B---3--:R-:W-:-:S02]  /*2d100*/  PRMT R4, R12, 0x7771, RZ ;  /* 0x000077710c047816 */ /* 0x008fc400000000ff */
[----:B------:R-:W3:Y:S04]  /*2d110*/  LDL R26, [R1+0x24] ;  /* 0x00002400011a7983 */ /* 0x000ee80000100800 */
[----:B------:R0:W-:Y:S01]  /*2d120*/  @P5 STG.E.U8 desc[UR22][R24.64], R4 ;  /* 0x0000000418005986 */ /* 0x0001e2000c101116 */
[----:B--2---:R-:W-:Y:S01]  /*2d130*/  ISETP.LT.AND P6, PT, R21, UR10, !P3 ;  /* 0x0000000a15007c0c */ /* 0x004fe2000dfc1270 */
[----:B------:R-:W2:Y:S02]  /*2d140*/  LDCU UR10, c[0x0][0x398] ;  /* 0x00007300ff0a77ac */ /* 0x000ea40008000800 */
[----:B------:R-:W4:Y:S04]  /*2d150*/  LDL R27, [R1+0x10b4] ;  /* 0x0010b400011b7983 */ /* 0x000f280000100800 */
[----:B0-----:R-:W2:Y:S01]  /*2d160*/  LDL R25, [R1+0x1c] ;  /* 0x00001c0001197983 */ /* 0x001ea20000100800 */
[----:B------:R-:W-:-:S02]  /*2d170*/  IADD3 R20, P4, PT, R23, R18, RZ ;  /* 0x0000001217147210 */ /* 0x000fc40007f9e0ff */
[----:B------:R-:W-:-:S03]  /*2d180*/  PRMT R12, R12, 0x7772, RZ ;  /* 0x000077720c0c7816 */ /* 0x000fc600000000ff */
[----:B------:R-:W-:Y:S01]  /*2d190*/  IMAD.X R21, R29, 0x1, R16, P4 ;  /* 0x000000011d157824 */ /* 0x000fe200020e0610 */
[----:B------:R-:W-:Y:S01]  /*2d1a0*/  ISETP.LT.AND P3, PT, R9, UR12, !P3 ;  /* 0x0000000c09007c0c */ /* 0x000fe2000df61270 */
[----:B------:R-:W-:Y:S01]  /*2d1b0*/  VIADD R4, R23, UR4 ;  /* 0x0000000417047c36 */ /* 0x000fe20008000000 */
[----:B------:R-:W3:Y:S01]  /*2d1c0*/  LDL.LU R9, [R1+0x10fc] ;  /* 0x0010fc0001097983 */ /* 0x000ee20000300800 */
[----:B------:R-:W-:Y:S01]  /*2d1d0*/  ISETP.LT.AND P5, PT, R15, UR14, !P1 ;  /* 0x0000000e0f007c0c */ /* 0x000fe2000cfa1270 */
[----:B------:R-:W0:Y:S02]  /*2d1e0*/  LDCU UR4, c[0x0][0x398] ;  /* 0x00007300ff0477ac */ /* 0x000e240008000800 */
[----:B------:R1:W-:Y:S01]  /*2d1f0*/  @P6 STG.E.U8 desc[UR22][R20.64], R12 ;  /* 0x0000000c14006986 */ /* 0x0003e2000c101116 */
[----:B------:R-:W0:Y:S01]  /*2d200*/  LDCU UR12, c[0x0][0x398] ;  /* 0x00007300ff0c77ac */ /* 0x000e220008000800 */
[----:B------:R-:W0:Y:S01]  /*2d210*/  LDCU UR14, c[0x0][0x398] ;  /* 0x00007300ff0e77ac */ /* 0x000e220008000800 */
[----:B-1----:R-:W-:-:S02]  /*2d220*/  IADD3 R20, P4, PT, R23, R8, RZ ;  /* 0x0000000817147210 */ /* 0x002fc40007f9e0ff */
[----:B------:R-:W3:Y:S01]  /*2d230*/  LDL.LU R23, [R1] ;  /* 0x0000000001177983 */ /* 0x000ee20000300800 */
[----:B--2---:R-:W-:-:S03]  /*2d240*/  IADD3 R24, P6, PT, R4, R25, RZ ;  /* 0x0000001904187210 */ /* 0x004fc60007fde0ff */
[----:B------:R-:W2:Y:S01]  /*2d250*/  LDL R25, [R1+0x10b0] ;  /* 0x0010b00001197983 */ /* 0x000ea20000100800 */
[----:B------:R-:W-:Y:S01]  /*2d260*/  IMAD.X R21, R29, 0x1, R22, P4 ;  /* 0x000000011d157824 */ /* 0x000fe200020e0616 */
[----:B------:R-:W-:Y:S02]  /*2d270*/  SHF.R.S32.HI R12, RZ, 0x1f, R4 ;  /* 0x0000001fff0c7819 */ /* 0x000fe40000011404 */
[----:B------:R-:W4:Y:S01]  /*2d280*/  LDL.LU R29, [R1+0x10ac] ;  /* 0x0010ac00011d7983 */ /* 0x000f220000300800 */
[----:B---3--:R-:W-:-:S05]  /*2d290*/  PRMT R23, R23, 0x7773, RZ ;  /* 0x0000777317177816 */ /* 0x008fca00000000ff */
[----:B------:R1:W-:Y:S02]  /*2d2a0*/  @P3 STG.E.U8 desc[UR22][R20.64], R23 ;  /* 0x0000001714003986 */ /* 0x0003e4000c101116 */
[----:B-1----:R-:W-:Y:S02]  /*2d2b0*/  IADD3 R20, P3, PT, R4, R0, RZ ;  /* 0x0000000004147210 */ /* 0x002fe40007f7e0ff */
[----:B------:R-:W-:-:S03]  /*2d2c0*/  PRMT R23, R9, 0x7771, RZ ;  /* 0x0000777109177816 */ /* 0x000fc600000000ff */
[C---:B------:R-:W-:Y:S01]  /*2d2d0*/  IMAD.X R21, R12.reuse, 0x1, R14, P3 ;  /* 0x000000010c157824 */ /* 0x040fe200018e060e */
[----:B--2---:R-:W-:Y:S01]  /*2d2e0*/  ISETP.LT.AND P4, PT, R25, UR6, !P1 ;  /* 0x0000000619007c0c */ /* 0x004fe2000cf81270 */
[----:B------:R-:W-:Y:S01]  /*2d2f0*/  IMAD.X R25, R12, 0x1, R26, P6 ;  /* 0x000000010c197824 */ /* 0x000fe200030e061a */
[----:B------:R-:W-:Y:S01]  /*2d300*/  PRMT R26, R9, 0x7770, RZ ;  /* 0x00007770091a7816 */ /* 0x000fe200000000ff */
[----:B------:R-:W1:Y:S04]  /*2d310*/  LDCU UR6, c[0x0][0x39c] ;  /* 0x00007380ff0677ac */ /* 0x000e680008000800 */
[----:B------:R2:W-:Y:S06]  /*2d320*/  @P5 STG.E.U8 desc[UR22][R24.64], R26 ;  /* 0x0000001a18005986 */ /* 0x0005ec000c101116 */
[----:B------:R3:W-:Y:S01]  /*2d330*/  @P4 STG.E.U8 desc[UR22][R20.64], R23 ;  /* 0x0000001714004986 */ /* 0x0007e2000c101116 */
[----:B--2---:R-:W-:-:S05]  /*2d340*/  IADD3 R24, P4, PT, R4, R11, RZ ;  /* 0x0000000b04187210 */ /* 0x004fca0007f9e0ff */
[----:B------:R-:W-:Y:S02]  /*2d350*/  IMAD.X R25, R12, 0x1, R5, P4 ;  /* 0x000000010c197824 */ /* 0x000fe400020e0605 */
[----:B------:R-:W2:Y:S01]  /*2d360*/  LDL.LU R5, [R1+0x10f8] ;  /* 0x0010f80001057983 */ /* 0x000ea20000300800 */
[----:B----4-:R-:W-:Y:S01]  /*2d370*/  ISETP.LT.AND P5, PT, R27, UR8, !P1 ;  /* 0x000000081b007c0c */ /* 0x010fe2000cfa1270 */
[----:B------:R-:W4:Y:S01]  /*2d380*/  LDCU UR8, c[0x0][0x398] ;  /* 0x00007300ff0877ac */ /* 0x000f220008000800 */
[----:B------:R-:W-:Y:S02]  /*2d390*/  IADD3 R26, P3, PT, R4, R7, RZ ;  /* 0x00000007041a7210 */ /* 0x000fe40007f7e0ff */
[----:B------:R-:W-:Y:S01]  /*2d3a0*/  ISETP.LT.AND P6, PT, R6, UR10, !P1 ;  /* 0x0000000a06007c0c */ /* 0x000fe2000cfc1270 */
[----:B---3--:R-:W-:Y:S01]  /*2d3b0*/  VIADD R23, R29, 0x4 ;  /* 0x000000041d177836 */ /* 0x008fe20000000000 */
[C---:B------:R-:W-:Y:S01]  /*2d3c0*/  PRMT R20, R9.reuse, 0x7772, RZ ;  /* 0x0000777209147816 */ /* 0x040fe200000000ff */
[----:B------:R-:W-:Y:S01]  /*2d3d0*/  IMAD.X R27, R12, 0x1, R28, P3 ;  /* 0x000000010c1b7824 */ /* 0x000fe200018e061c */
[----:B0-----:R-:W-:Y:S01]  /*2d3e0*/  ISETP.LT.AND P3, PT, R10, UR4, !P1 ;  /* 0x000000040a007c0c */ /* 0x001fe2000cf61270 */
[----:B------:R-:W0:Y:S01]  /*2d3f0*/  LDCU UR4, c[0x0][0x3b8] ;  /* 0x00007700ff0477ac */ /* 0x000e220008000800 */
[----:B------:R-:W-:-:S03]  /*2d400*/  PRMT R9, R9, 0x7773, RZ ;  /* 0x0000777309097816 */ /* 0x000fc600000000ff */
[----:B------:R3:W-:Y:S01]  /*2d410*/  @P5 STG.E.U8 desc[UR22][R26.64], R20 ;  /* 0x000000141a005986 */ /* 0x0007e2000c101116 */
[----:B------:R-:W-:Y:S01]  /*2d420*/  ISETP.LT.AND P5, PT, R13, UR12, !P1 ;  /* 0x0000000c0d007c0c */ /* 0x000fe2000cfa1270 */
[----:B------:R-:W0:Y:S02]  /*2d430*/  LDCU UR10, c[0x0][0x398] ;  /* 0x00007300ff0a77ac */ /* 0x000e240008000800 */
[----:B------:R1:W-:Y:S01]  /*2d440*/  @P6 STG.E.U8 desc[UR22][R24.64], R9 ;  /* 0x0000000918006986 */ /* 0x0003e2000c101116 */
[----:B------:R-:W0:Y:S01]  /*2d450*/  LDCU UR12, c[0x0][0x398] ;  /* 0x00007300ff0c77ac */ /* 0x000e220008000800 */
[C---:B---3--:R-:W-:Y:S02]  /*2d460*/  IADD3 R20, P4, PT, R4.reuse, R2, RZ ;  /* 0x0000000204147210 */ /* 0x048fe40007f9e0ff */
[----:B------:R-:W4:Y:S01]  /*2d470*/  LDL.LU R26, [R1+0x10c4] ;  /* 0x0010c400011a7983 */ /* 0x000f220000300800 */
[----:B-1----:R-:W-:Y:S02]  /*2d480*/  IADD3 R24, P6, PT, R4, R19, RZ ;  /* 0x0000001304187210 */ /* 0x002fe40007fde0ff */
[C---:B------:R-:W-:Y:S01]  /*2d490*/  IMAD.X R21, R12.reuse, 0x1, R3, P4 ;  /* 0x000000010c157824 */ /* 0x040fe200020e0603 */
[----:B------:R-:W3:Y:S02]  /*2d4a0*/  LDL.LU R27, [R1+0x10c0] ;  /* 0x0010c000011b7983 */ /* 0x000ee40000300800 */
[----:B------:R-:W-:-:S02]  /*2d4b0*/  IMAD.X R25, R12, 0x1, R17, P6 ;  /* 0x000000010c197824 */ /* 0x000fc400030e0611 */
[----:B------:R-:W3:Y:S01]  /*2d4c0*/  LDL.LU R13, [R1+0x10f4] ;  /* 0x0010f400010d7983 */ /* 0x000ee20000300800 */
[----:B--2---:R-:W-:-:S05]  /*2d4d0*/  PRMT R9, R5, 0x7770, RZ ;  /* 0x0000777005097816 */ /* 0x004fca00000000ff */
[----:B------:R1:W-:Y:S02]  /*2d4e0*/  @P3 STG.E.U8 desc[UR22][R20.64], R9 ;  /* 0x0000000914003986 */ /* 0x0003e4000c101116 */
[----:B-1----:R-:W-:-:S05]  /*2d4f0*/  PRMT R9, R5, 0x7771, RZ ;  /* 0x0000777105097816 */ /* 0x002fca00000000ff */
[----:B------:R1:W-:Y:S04]  /*2d500*/  @P5 STG.E.U8 desc[UR22][R24.64], R9 ;  /* 0x0000000918005986 */ /* 0x0003e8000c101116 */
[----:B-1----:R-:W2:Y:S01]  /*2d510*/  LDL R25, [R1+0x1c] ;  /* 0x00001c0001197983 */ /* 0x002ea20000100800 */
[----:B----4-:R-:W-:Y:S02]  /*2d520*/  ISETP.LT.AND P4, PT, R26, UR8, !P1 ;  /* 0x000000081a007c0c */ /* 0x010fe4000cf81270 */
[C---:B------:R-:W-:Y:S02]  /*2d530*/  IADD3 R20, P6, PT, R4.reuse, R18, RZ ;  /* 0x0000001204147210 */ /* 0x040fe40007fde0ff */
[----:B------:R-:W-:Y:S01]  /*2d540*/  ISETP.GE.AND P3, PT, R23, UR6, PT ;  /* 0x0000000617007c0c */ /* 0x000fe2000bf66270 */
[----:B0-----:R-:W-:Y:S01]  /*2d550*/  VIADD R9, R4, UR4 ;  /* 0x0000000404097c36 */ /* 0x001fe20008000000 */
[----:B------:R-:W-:Y:S01]  /*2d560*/  PRMT R23, R5, 0x7772, RZ ;  /* 0x0000777205177816 */ /* 0x000fe200000000ff */
[----:B------:R-:W-:Y:S01]  /*2d570*/  IMAD.X R21, R12, 0x1, R16, P6 ;  /* 0x000000010c157824 */ /* 0x000fe200030e0610 */
[----:B------:R-:W0:Y:S01]  /*2d580*/  LDCU UR6, c[0x0][0x398] ;  /* 0x00007300ff0677ac */ /* 0x000e220008000800 */
[----:B---3--:R-:W-:Y:S01]  /*2d590*/  ISETP.LT.AND P1, PT, R27, UR10, !P1 ;  /* 0x0000000a1b007c0c */ /* 0x008fe2000cf21270 */
[----:B------:R-:W1:Y:S03]  /*2d5a0*/  LDCU UR8, c[0x0][0x398] ;  /* 0x00007300ff0877ac */ /* 0x000e660008000800 */
[----:B------:R3:W-:Y:S01]  /*2d5b0*/  @P4 STG.E.U8 desc[UR22][R20.64], R23 ;  /* 0x0000001714004986 */ /* 0x0007e2000c101116 */
[----:B------:R-:W-:Y:S01]  /*2d5c0*/  ISETP.LT.AND P5, PT, R15, UR14, !P2 ;  /* 0x0000000e0f007c0c */ /* 0x000fe2000d7a1270 */
[----:B------:R-:W4:Y:S01]  /*2d5d0*/  LDCU UR10, c[0x0][0x398] ;  /* 0x00007300ff0a77ac */ /* 0x000f220008000800 */
[----:B------:R-:W0:Y:S01]  /*2d5e0*/  LDCU UR4, c[0x0][0x398] ;  /* 0x00007300ff0477ac */ /* 0x000e220008000800 */
[----:B------:R-:W0:Y:S01]  /*2d5f0*/  LDCU UR14, c[0x0][0x398] ;  /* 0x00007300ff0e77ac */ /* 0x000e220008000800 */
[----:B---3--:R-:W-:-:S02]  /*2d600*/  IADD3 R20, P4, PT, R4, R8, RZ ;  /* 0x0000000804147210 */ /* 0x008fc40007f9e0ff */
[----:B------:R-:W-:Y:S02]  /*2d610*/  PRMT R4, R5, 0x7773, RZ ;  /* 0x0000777305047816 */ /* 0x000fe400000000ff */
[----:B------:R-:W0:Y:S01]  /*2d620*/  LDL R5, [R1+0x10b0] ;  /* 0x0010b00001057983 */ /* 0x000e220000100800 */
[----:B------:R-:W-:-:S03]  /*2d630*/  IMAD.X R21, R12, 0x1, R22, P4 ;  /* 0x000000010c157824 */ /* 0x000fc600020e0616 */
[----:B------:R-:W1:Y:S01]  /*2d640*/  LDL R12, [R1+0x10b4] ;  /* 0x0010b400010c7983 */ /* 0x000e620000100800 */
[----:B--2---:R-:W-:-:S03]  /*2d650*/  IADD3 R24, P6, PT, R9, R25, RZ ;  /* 0x0000001909187210 */ /* 0x004fc60007fde0ff */
[----:B------:R-:W2:Y:S01]  /*2d660*/  LDL R25, [R1+0x24] ;  /* 0x0000240001197983 */ /* 0x000ea20000100800 */
[----:B------:R-:W-:-:S03]  /*2d670*/  SHF.R.S32.HI R23, RZ, 0x1f, R9 ;  /* 0x0000001fff177819 */ /* 0x000fc60000011409 */
[----:B------:R3:W-:Y:S02]  /*2d680*/  @P1 STG.E.U8 desc[UR22][R20.64], R4 ;  /* 0x0000000414001986 */ /* 0x0007e4000c101116 */
[----:B---3--:R-:W-:Y:S02]  /*2d690*/  IADD3 R4, P1, PT, R9, R0, RZ ;  /* 0x0000000009047210 */ /* 0x008fe40007f3e0ff */
[----:B0-----:R-:W-:Y:S01]  /*2d6a0*/  ISETP.LT.AND P4, PT, R5, UR6, !P2 ;  /* 0x0000000605007c0c */ /* 0x001fe2000d781270 */
[----:B------:R-:W0:Y:S01]  /*2d6b0*/  LDCU UR6, c[0x0][0x39c] ;  /* 0x00007380ff0677ac */ /* 0x000e220008000800 */
[----:B------:R-:W-:Y:S01]  /*2d6c0*/  PRMT R5, R13, 0x7770, RZ ;  /* 0x000077700d057816 */ /* 0x000fe200000000ff */
[----:B--2---:R-:W-:-:S05]  /*2d6d0*/  IMAD.X R25, R23, 0x1, R25, P6 ;  /* 0x0000000117197824 */ /* 0x004fca00030e0619 */
[----:B------:R2:W-:Y:S01]  /*2d6e0*/  @P5 STG.E.U8 desc[UR22][R24.64], R5 ;  /* 0x0000000518005986 */ /* 0x0005e2000c101116 */
[----:B-1----:R-:W-:Y:S01]  /*2d6f0*/  ISETP.LT.AND P5, PT, R12, UR8, !P2 ;  /* 0x000000080c007c0c */ /* 0x002fe2000d7a1270 */
[----:B------:R-:W1:Y:S01]  /*2d700*/  LDCU UR8, c[0x0][0x398] ;  /* 0x00007300ff0877ac */ /* 0x000e620008000800 */
[----:B------:R-:W-:Y:S01]  /*2d710*/  PRMT R12, R13, 0x7771, RZ ;  /* 0x000077710d0c7816 */ /* 0x000fe200000000ff */
[----:B--2---:R-:W-:Y:S01]  /*2d720*/  IMAD.X R5, R23, 0x1, R14, P1 ;  /* 0x0000000117057824 */ /* 0x004fe200008e060e */
[----:B------:R-:W-:Y:S01]  /*2d730*/  IADD3 R20, P1, PT, R9, R7, RZ ;  /* 0x0000000709147210 */ /* 0x000fe20007f3e0ff */
[----:B------:R-:W2:Y:S04]  /*2d740*/  LDL.LU R24, [R1+0x14] ;  /* 0x0000140001187983 */ /* 0x000ea80000300800 */
[----:B------:R3:W-:Y:S01]  /*2d750*/  @P4 STG.E.U8 desc[UR22][R4.64], R12 ;  /* 0x0000000c04004986 */ /* 0x0007e2000c101116 */
[----:B------:R-:W-:Y:S01]  /*2d760*/  IMAD.X R21, R23, 0x1, R28, P1 ;  /* 0x0000000117157824 */ /* 0x000fe200008e061c */
[----:B----4-:R-:W-:Y:S01]  /*2d770*/  ISETP.LT.AND P1, PT, R10, UR10, !P2 ;  /* 0x0000000a0a007c0c */ /* 0x010fe2000d721270 */
[----:B------:R-:W4:Y:S01]  /*2d780*/  LDCU UR10, c[0x0][0x398] ;  /* 0x00007300ff0a77ac */ /* 0x000f220008000800 */
[----:B------:R-:W4:Y:S04]  /*2d790*/  LDL.LU R25, [R1+0x10c8] ;  /* 0x0010c80001197983 */ /* 0x000f280000300800 */
[----:B------:R-:W4:Y:S01]  /*2d7a0*/  LDL.LU R10, [R1+0x10f0] ;  /* 0x0010f000010a7983 */ /* 0x000f220000300800 */
[----:B---3--:R-:W-:-:S05]  /*2d7b0*/  PRMT R12, R13, 0x7772, RZ ;  /* 0x000077720d0c7816 */ /* 0x008fca00000000ff */
[----:B------:R3:W-:Y:S04]  /*2d7c0*/  @P5 STG.E.U8 desc[UR22][R20.64], R12 ;  /* 0x0000000c14005986 */ /* 0x0007e8000c101116 */
[----:B---3--:R-:W3:Y:S01]  /*2d7d0*/  LDL R21, [R1+0x4] ;  /* 0x0000040001157983 */ /* 0x008ee20000100800 */
[----:B------:R-:W-:Y:S02]  /*2d7e0*/  ISETP.LT.AND P6, PT, R6, UR4, !P2 ;  /* 0x0000000406007c0c */ /* 0x000fe4000d7c1270 */
[----:B------:R-:W-:Y:S02]  /*2d7f0*/  IADD3 R4, P4, PT, R9, R11, RZ ;  /* 0x0000000b09047210 */ /* 0x000fe40007f9e0ff */
[----:B------:R-:W-:Y:S01]  /*2d800*/  PRMT R13, R13, 0x7773, RZ ;  /* 0x000077730d0d7816 */ /* 0x000fe200000000ff */
[----:B------:R-:W-:Y:S01]  /*2d810*/  VIADD R20, R29, 0x5 ;  /* 0x000000051d147836 */ /* 0x000fe20000000000 */
[----:B------:R-:W-:Y:S01]  /*2d820*/  IADD3 R12, P5, PT, R9, R2, RZ ;  /* 0x00000002090c7210 */ /* 0x000fe20007fbe0ff */
[----:B------:R-:W0:Y:S01]  /*2d830*/  LDCU UR4, c[0x0][0x3b8] ;  /* 0x00007700ff0477ac */ /* 0x000e220008000800 */
[----:B--2---:R-:W-:-:S05]  /*2d840*/  IMAD.X R5, R23, 0x1, R24, P4 ;  /* 0x0000000117057824 */ /* 0x004fca00020e0618 */
[----:B------:R2:W-:Y:S01]  /*2d850*/  @P6 STG.E.U8 desc[UR22][R4.64], R13 ;  /* 0x0000000d04006986 */ /* 0x0005e2000c101116 */
[----:B----4-:R-:W-:Y:S01]  /*2d860*/  ISETP.LT.AND P4, PT, R25, UR12, !P2 ;  /* 0x0000000c19007c0c */ /* 0x010fe2000d781270 */
[----:B------:R-:W4:Y:S01]  /*2d870*/  LDCU UR12, c[0x0][0x398] ;  /* 0x00007300ff0c77ac */ /* 0x000f220008000800 */
[----:B--2---:R-:W-:Y:S01]  /*2d880*/  IMAD.X R13, R23, 0x1, R3, P5 ;  /* 0x00000001170d7824 */ /* 0x004fe200028e0603 */
[----:B------:R-:W-:Y:S02]  /*2d890*/  IADD3 R4, P6, PT, R9, R19, RZ ;  /* 0x0000001309047210 */ /* 0x000fe40007fde0ff */
[----:B-1----:R-:W-:Y:S01]  /*2d8a0*/  ISETP.LT.AND P5, PT, R26, UR8, !P2 ;  /* 0x000000081a007c0c */ /* 0x002fe2000d7a1270 */
[----:B------:R-:W1:Y:S01]  /*2d8b0*/  LDCU UR8, c[0x0][0x398] ;  /* 0x00007300ff0877ac */ /* 0x000e620008000800 */
[----:B---3--:R-:W-:-:S05]  /*2d8c0*/  PRMT R5, R21, 0x7770, RZ ;  /* 0x0000777015057816 */ /* 0x008fca00000000ff */
[----:B------:R2:W-:Y:S01]  /*2d8d0*/  @P1 STG.E.U8 desc[UR22][R12.64], R5 ;  /* 0x000000050c001986 */ /* 0x0005e2000c101116 */
[----:B0-----:R-:W-:Y:S01]  /*2d8e0*/  ISETP.GE.AND P1, PT, R20, UR6, PT ;  /* 0x0000000614007c0c */ /* 0x001fe2000bf26270 */
[----:B------:R-:W0:Y:S01]  /*2d8f0*/  LDCU UR6, c[0x0][0x398] ;  /* 0x00007300ff0677ac */ /* 0x000e220008000800 */
[C---:B------:R-:W-:Y:S02]  /*2d900*/  PRMT R20, R21.reuse, 0x7771, RZ ;  /* 0x0000777115147816 */ /* 0x040fe400000000ff */
[----:B------:R-:W-:Y:S01]  /*2d910*/  PRMT R21, R21, 0x7772, RZ ;  /* 0x0000777215157816 */ /* 0x000fe200000000ff */
[----:B--2---:R-:W-:Y:S01]  /*2d920*/  IMAD.X R5, R23, 0x1, R17, P6 ;  /* 0x0000000117057824 */ /* 0x004fe200030e0611 */
[----:B------:R-:W-:-:S05]  /*2d930*/  IADD3 R12, P6, PT, R9, R18, RZ ;  /* 0x00000012090c7210 */ /* 0x000fca0007fde0ff */
[----:B------:R-:W-:Y:S01]  /*2d940*/  IMAD.X R13, R23, 0x1, R16, P6 ;  /* 0x00000001170d7824 */ /* 0x000fe200030e0610 */
[----:B------:R-:W-:Y:S04]  /*2d950*/  @P4 STG.E.U8 desc[UR22][R4.64], R20 ;  /* 0x0000001404004986 */ /* 0x000fe8000c101116 */
[----:B------:R2:W-:Y:S04]  /*2d960*/  @P5 STG.E.U8 desc[UR22][R12.64], R21 ;  /* 0x000000150c005986 */ /* 0x0005e8000c101116 */
[----:B--2---:R-:W2:Y:S01]  /*2d970*/  LDL R13, [R1+0x1c] ;  /* 0x00001c00010d7983 */ /* 0x004ea20000100800 */
[C---:B------:R-:W-:Y:S01]  /*2d980*/  VIADD R21, R9.reuse, UR4 ;  /* 0x0000000409157c36 */ /* 0x040fe20008000000 */
[----:B------:R-:W-:Y:S01]  /*2d990*/  IADD3 R4, P4, PT, R9, R8, RZ ;  /* 0x0000000809047210 */ /* 0x000fe20007f9e0ff */
[----:B------:R-:W3:Y:S01]  /*2d9a0*/  LDCU UR4, c[0x0][0x398] ;  /* 0x00007300ff0477ac */ /* 0x000ee20008000800 */
[----:B------:R-:W3:Y:S03]  /*2d9b0*/  LDL R9, [R1+0x24] ;  /* 0x0000240001097983 */ /* 0x000ee60000100800 */
[----:B------:R-:W-:Y:S01]  /*2d9c0*/  IMAD.X R5, R23, 0x1, R22, P4 ;  /* 0x0000000117057824 */ /* 0x000fe200020e0616 */
[----:B--2---:R-:W-:-:S02]  /*2d9d0*/  IADD3 R12, P6, PT, R21, R13, RZ ;  /* 0x0000000d150c7210 */ /* 0x004fc40007fde0ff */
[----:B------:R-:W0:Y:S04]  /*2d9e0*/  LDL R13, [R1+0x10b0] ;  /* 0x0010b000010d7983 */ /* 0x000e280000100800 */
[----:B------:R-:W2:Y:S01]  /*2d9f0*/  LDL.LU R23, [R1+0x4] ;  /* 0x0000040001177983 */ /* 0x000ea20000300800 */
[----:B------:R-:W-:Y:S01]  /*2da00*/  ISETP.LT.AND P2, PT, R27, UR14, !P2 ;  /* 0x0000000e1b007c0c */ /* 0x000fe2000d741270 */
[----:B------:R-:W0:Y:S01]  /*2da10*/  LDCU UR14, c[0x0][0x398] ;  /* 0x00007300ff0e77ac */ /* 0x000e220008000800 */
[----:B------:R-:W-:Y:S02]  /*2da20*/  ISETP.LT.AND P5, PT, R15, UR10, !P3 ;  /* 0x0000000a0f007c0c */ /* 0x000fe4000dfa1270 */
[----:B------:R-:W-:Y:S01]  /*2da30*/  SHF.R.S32.HI R20, RZ, 0x1f, R21 ;  /* 0x0000001fff147819 */ /* 0x000fe20000011415 */
[----:B------:R-:W0:Y:S01]  /*2da40*/  LDCU UR10, c[0x0][0x398] ;  /* 0x00007300ff0a77ac */ /* 0x000e220008000800 */
[----:B--2---:R-:W-:-:S07]  /*2da50*/  PRMT R23, R23, 0x7773, RZ ;  /* 0x0000777317177816 */ /* 0x004fce00000000ff */
[----:B------:R2:W-:Y:S04]  /*2da60*/  @P2 STG.E.U8 desc[UR22][R4.64], R23 ;  /* 0x0000001704002986 */ /* 0x0005e8000c101116 */
[----:B--2---:R-:W2:Y:S04]  /*2da70*/  LDL.LU R23, [R1+0x10bc] ;  /* 0x0010bc0001177983 */ /* 0x004ea80000300800 */
[----:B------:R-:W1:Y:S01]  /*2da80*/  LDL R5, [R1+0x10b4] ;  /* 0x0010b40001057983 */ /* 0x000e620000100800 */
[----:B0-----:R-:W-:Y:S01]  /*2da90*/  ISETP.LT.AND P4, PT, R13, UR6, !P3 ;  /* 0x000000060d007c0c */ /* 0x001fe2000df81270 */
[----:B---3--:R-:W-:Y:S01]  /*2daa0*/  IMAD.X R13, R20, 0x1, R9, P6 ;  /* 0x00000001140d7824 */ /* 0x008fe200030e0609 */
[----:B------:R-:W-:Y:S01]  /*2dab0*/  PRMT R9, R10, 0x7770, RZ ;  /* 0x000077700a097816 */ /* 0x000fe200000000ff */
[----:B------:R-:W0:Y:S01]  /*2dac0*/  LDCU UR6, c[0x0][0x39c] ;  /* 0x00007380ff0677ac */ /* 0x000e220008000800 */
[----:B------:R-:W-:-:S03]  /*2dad0*/  IADD3 R4, P2, PT, R21, R0, RZ ;  /* 0x0000000015047210 */ /* 0x000fc60007f5e0ff */
[----:B------:R3:W-:Y:S01]  /*2dae0*/  @P5 STG.E.U8 desc[UR22][R12.64], R9 ;  /* 0x000000090c005986 */ /* 0x0007e2000c101116 */
[----:B-1----:R-:W-:Y:S01]  /*2daf0*/  ISETP.LT.AND P5, PT, R5, UR8, !P3 ;  /* 0x0000000805007c0c */ /* 0x002fe2000dfa1270 */
[----:B------:R-:W-:Y:S01]  /*2db00*/  IMAD.X R5, R20, 0x1, R14, P2 ;  /* 0x0000000114057824 */ /* 0x000fe200010e060e */
[----:B----4-:R-:W-:Y:S01]  /*2db10*/  ISETP.LT.AND P2, PT, R6, UR12, !P3 ;  /* 0x0000000c06007c0c */ /* 0x010fe2000df41270 */
[----:B------:R-:W4:Y:S01]  /*2db20*/  LDL.LU R14, [R1+0x10ec] ;  /* 0x0010ec00010e7983 */ /* 0x000f220000300800 */
[----:B---3--:R-:W-:Y:S01]  /*2db30*/  PRMT R9, R10, 0x7771, RZ ;  /* 0x000077710a097816 */ /* 0x008fe200000000ff */
[----:B------:R-:W1:Y:S02]  /*2db40*/  LDCU UR8, c[0x0][0x398] ;  /* 0x00007300ff0877ac */ /* 0x000e640008000800 */
[----:B------:R-:W3:Y:S01]  /*2db50*/  LDL.LU R6, [R1+0x10e8] ;  /* 0x0010e80001067983 */ /* 0x000ee20000300800 */
[----:B------:R-:W-:Y:S01]  /*2db60*/  IADD3 R12, P6, PT, R21, R7, RZ ;  /* 0x00000007150c7210 */ /* 0x000fe20007fde0ff */
[----:B------:R-:W0:Y:S02]  /*2db70*/  LDCU UR12, c[0x0][0x398] ;  /* 0x00007300ff0c77ac */ /* 0x000e240008000800 */
[----:B------:R1:W-:Y:S02]  /*2db80*/  @P4 STG.E.U8 desc[UR22][R4.64], R9 ;  /* 0x0000000904004986 */ /* 0x0003e4000c101116 */
[----:B------:R-:W-:Y:S01]  /*2db90*/  IMAD.X R13, R20, 0x1, R28, P6 ;  /* 0x00000001140d7824 */ /* 0x000fe200030e061c */
[----:B--2---:R-:W-:Y:S01]  /*2dba0*/  ISETP.LT.AND P6, PT, R23, UR4, !P3 ;  /* 0x0000000417007c0c */ /* 0x004fe2000dfc1270 */
[----:B------:R-:W2:Y:S01]  /*2dbb0*/  LDCU UR4, c[0x0][0x3b8] ;  /* 0x00007700ff0477ac */ /* 0x000ea20008000800 */
[----:B-1----:R-:W-:-:S02]  /*2dbc0*/  IADD3 R4, P4, PT, R21, R11, RZ ;  /* 0x0000000b15047210 */ /* 0x002fc40007f9e0ff */
[C---:B------:R-:W-:Y:S02]  /*2dbd0*/  PRMT R9, R10.reuse, 0x7772, RZ ;  /* 0x000077720a097816 */ /* 0x040fe400000000ff */
[----:B------:R-:W-:Y:S01]  /*2dbe0*/  PRMT R10, R10, 0x7773, RZ ;  /* 0x000077730a0a7816 */ /* 0x000fe200000000ff */
[----:B------:R-:W-:Y:S02]  /*2dbf0*/  IMAD.X R5, R20, 0x1, R24, P4 ;  /* 0x0000000114057824 */ /* 0x000fe400020e0618 */
[----:B------:R1:W-:Y:S01]  /*2dc00*/  @P5 STG.E.U8 desc[UR22][R12.64], R9 ;  /* 0x000000090c005986 */ /* 0x0003e2000c101116 */
[----:B------:R-:W-:Y:S01]  /*2dc10*/  ISETP.LT.AND P4, PT, R25, UR10, !P3 ;  /* 0x0000000a19007c0c */ /* 0x000fe2000df81270 */
[----:B------:R-:W0:Y:S02]  /*2dc20*/  LDCU UR10, c[0x0][0x398] ;  /* 0x00007300ff0a77ac */ /* 0x000e240008000800 */
[----:B------:R2:W-:Y:S01]  /*2dc30*/  @P2 STG.E.U8 desc[UR22][R4.64], R10 ;  /* 0x0000000a04002986 */ /* 0x0005e2000c101116 */
[----:B-1----:R-:W-:Y:S01]  /*2dc40*/  IADD3 R12, P5, PT, R21, R2, RZ ;  /* 0x00000002150c7210 */ /* 0x002fe20007fbe0ff */
[----:B------:R-:W-:-:S04]  /*2dc50*/  VIADD R9, R29, 0x6 ;  /* 0x000000061d097836 */ /* 0x000fc80000000000 */
[----:B------:R-:W-:Y:S01]  /*2dc60*/  IMAD.X R13, R20, 0x1, R3, P5 ;  /* 0x00000001140d7824 */ /* 0x000fe200028e0603 */
[----:B--2---:R-:W-:Y:S02]  /*2dc70*/  IADD3 R4, P2, PT, R21, R19, RZ ;  /* 0x0000001315047210 */ /* 0x004fe40007f5e0ff */
[----:B------:R-:W-:Y:S01]  /*2dc80*/  ISETP.LT.AND P5, PT, R26, UR8, !P3 ;  /* 0x000000081a007c0c */ /* 0x000fe2000dfa1270 */
[----:B------:R-:W1:Y:S01]  /*2dc90*/  LDCU UR8, c[0x0][0x398] ;  /* 0x00007300ff0877ac */ /* 0x000e620008000800 */
[----:B---3--:R-:W-:-:S05]  /*2dca0*/  PRMT R5, R6, 0x7770, RZ ;  /* 0x0000777006057816 */ /* 0x008fca00000000ff */
[----:B------:R2:W-:Y:S01]  /*2dcb0*/  @P6 STG.E.U8 desc[UR22][R12.64], R5 ;  /* 0x000000050c006986 */ /* 0x0005e2000c101116 */
[----:B------:R-:W-:Y:S02]  /*2dcc0*/  PRMT R10, R6, 0x7772, RZ ;  /* 0x00007772060a7816 */ /* 0x000fe400000000ff */
[----:B--2---:R-:W-:Y:S01]  /*2dcd0*/  IADD3 R12, P6, PT, R21, R18, RZ ;  /* 0x00000012150c7210 */ /* 0x004fe20007fde0ff */
[----:B------:R-:W-:Y:S01]  /*2dce0*/  IMAD.X R5, R20, 0x1, R17, P2 ;  /* 0x0000000114057824 */ /* 0x000fe200010e0611 */
[----:B0-----:R-:W-:Y:S01]  /*2dcf0*/  ISETP.GE.AND P2, PT, R9, UR6, PT ;  /* 0x0000000609007c0c */ /* 0x001fe2000bf46270 */
[----:B------:R-:W0:Y:S01]  /*2dd00*/  LDCU UR6, c[0x0][0x398] ;  /* 0x00007300ff0677ac */ /* 0x000e220008000800 */
[----:B------:R-:W-:Y:S01]  /*2dd10*/  PRMT R9, R6, 0x7771, RZ ;  /* 0x0000777106097816 */ /* 0x000fe200000000ff */
[----:B------:R-:W-:-:S04]  /*2dd20*/  IMAD.X R13, R20, 0x1, R16, P6 ;  /* 0x00000001140d7824 */ /* 0x000fc800030e0610 */
[----:B------:R4:W-:Y:S04]  /*2dd30*/  @P4 STG.E.U8 desc[UR22][R4.64], R9 ;  /* 0x0000000904004986 */ /* 0x0009e8000c101116 */
[----:B------:R2:W-:Y:S01]  /*2dd40*/  @P5 STG.E.U8 desc[UR22][R12.64], R10 ;  /* 0x0000000a0c005986 */ /* 0x0005e2000c101116 */
[----:B----4-:R-:W-:-:S03]  /*2dd50*/  IMAD.MOV.U32 R5, RZ, RZ, R14 ;  /* 0x000000ffff057224 */ /* 0x010fc600078e000e */
[----:B------:R-:W3:Y:S04]  /*2dd60*/  LDL.LU R14, [R1+0x10e4] ;  /* 0x0010e400010e7983 */ /* 0x000ee80000300800 */
[----:B--2---:R-:W2:Y:S01]  /*2dd70*/  LDL R13, [R1+0x1c] ;  /* 0x00001c00010d7983 */ /* 0x004ea20000100800 */
[C---:B------:R-:W-:Y:S01]  /*2dd80*/  IADD3 R4, P6, PT, R21.reuse, R8, RZ ;  /* 0x0000000815047210 */ /* 0x040fe20007fde0ff */
[----:B------:R-:W-:Y:S02]  /*2dd90*/  IMAD.MOV.U32 R12, RZ, RZ, R5 ;  /* 0x000000ffff0c7224 */ /* 0x000fe400078e0005 */
[----:B------:R-:W-:Y:S01]  /*2dda0*/  VIADD R9, R21, UR4 ;  /* 0x0000000415097c36 */ /* 0x000fe20008000000 */
[----:B------:R-:W-:Y:S01]  /*2ddb0*/  ISETP.LT.AND P3, PT, R27, UR12, !P3 ;  /* 0x0000000c1b007c0c */ /* 0x000fe2000df61270 */
[----:B------:R-:W-:Y:S01]  /*2ddc0*/  IMAD.X R5, R20, 0x1, R22, P6 ;  /* 0x0000000114057824 */ /* 0x000fe200030e0616 */
[----:B------:R-:W-:Y:S01]  /*2ddd0*/  PRMT R20, R6, 0x7773, RZ ;  /* 0x0000777306147816 */ /* 0x000fe200000000ff */
[----:B------:R-:W-:Y:S01]  /*2dde0*/  IMAD.MOV.U32 R21, RZ, RZ, R12 ;  /* 0x000000ffff157224 */ /* 0x000fe200078e000c */
[----:B------:R-:W0:Y:S01]  /*2ddf0*/  LDL R6, [R1+0x10b0] ;  /* 0x0010b00001067983 */ /* 0x000e220000100800 */
[----:B------:R-:W-:Y:S01]  /*2de00*/  ISETP.LT.AND P4, PT, R15, UR14, !P1 ;  /* 0x0000000e0f007c0c */ /* 0x000fe2000cf81270 */
[----:B------:R-:W4:Y:S01]  /*2de10*/  LDCU UR12, c[0x0][0x398] ;  /* 0x00007300ff0c77ac */ /* 0x000f220008000800 */
[----:B------:R-:W-:Y:S01]  /*2de20*/  SHF.R.S32.HI R10, RZ, 0x1f, R9 ;  /* 0x0000001fff0a7819 */ /* 0x000fe20000011409 */
[----:B------:R-:W0:Y:S05]  /*2de30*/  LDCU UR4, c[0x0][0x39c] ;  /* 0x00007380ff0477ac */ /* 0x000e2a0008000800 */
[----:B------:R1:W-:Y:S01]  /*2de40*/  @P3 STG.E.U8 desc[UR22][R4.64], R20 ;  /* 0x0000001404003986 */ /* 0x0003e2000c101116 */
[----:B------:R-:W0:Y:S03]  /*2de50*/  LDCU UR14, c[0x0][0x398] ;  /* 0x00007300ff0e77ac */ /* 0x000e260008000800 */
[----:B-1----:R-:W4:Y:S01]  /*2de60*/  LDL R5, [R1+0x20] ;  /* 0x0000200001057983 */ /* 0x002f220000100800 */
[----:B--2---:R-:W-:-:S03]  /*2de70*/  IADD3 R12, P5, PT, R9, R13, RZ ;  /* 0x0000000d090c7210 */ /* 0x004fc60007fbe0ff */
[----:B------:R-:W2:Y:S04]  /*2de80*/  LDL R20, [R1+0x10b8] ;  /* 0x0010b80001147983 */ /* 0x000ea80000100800 */
[----:B------:R-:W2:Y:S01]  /*2de90*/  LDL R13, [R1+0x24] ;  /* 0x00002400010d7983 */ /* 0x000ea20000100800 */
[----:B0-----:R-:W-:Y:S01]  /*2dea0*/  ISETP.LT.AND P6, PT, R6, UR6, !P1 ;  /* 0x0000000606007c0c */ /* 0x001fe2000cfc1270 */
[----:B------:R-:W0:Y:S01]  /*2deb0*/  LDCU UR6, c[0x0][0x398] ;  /* 0x00007300ff0677ac */ /* 0x000e220008000800 */
[----:B---3--:R-:W-:Y:S02]  /*2dec0*/  PRMT R6, R14, 0x7770, RZ ;  /* 0x000077700e067816 */ /* 0x008fe400000000ff */
[----:B------:R-:W-:-:S05]  /*2ded0*/  IADD3 R4, P3, PT, R9, R0, RZ ;  /* 0x0000000009047210 */ /* 0x000fca0007f7e0ff */
[C---:B----4-:R-:W-:Y:S02]  /*2dee0*/  IMAD.X R5, R10.reuse, 0x1, R5, P3 ;  /* 0x000000010a057824 */ /* 0x050fe400018e0605 */
[----:B--2---:R-:W-:-:S05]  /*2def0*/  IMAD.X R13, R10, 0x1, R13, P5 ;  /* 0x000000010a0d7824 */ /* 0x004fca00028e060d */
[----:B------:R1:W-:Y:S04]  /*2df00*/  @P4 STG.E.U8 desc[UR22][R12.64], R6 ;  /* 0x000000060c004986 */ /* 0x0003e8000c101116 */
[----:B-1----:R-:W2:Y:S01]  /*2df10*/  LDL R13, [R1+0x10b4] ;  /* 0x0010b400010d7983 */ /* 0x002ea20000100800 */
[----:B------:R-:W-:-:S03]  /*2df20*/  PRMT R6, R14, 0x7771, RZ ;  /* 0x000077710e067816 */ /* 0x000fc600000000ff */
[----:B------:R-:W-:Y:S04]  /*2df30*/  STL [R1+0x10d8], R7 ;  /* 0x0010d80701007387 */ /* 0x000fe80000100800 */
[----:B------:R1:W-:Y:S02]  /*2df40*/  @P6 STG.E.U8 desc[UR22][R4.64], R6 ;  /* 0x0000000604006986 */ /* 0x0003e4000c101116 */
[C---:B-1----:R-:W-:Y:S02]  /*2df50*/  IADD3 R4, P6, PT, R9.reuse, R11, RZ ;  /* 0x0000000b09047210 */ /* 0x042fe40007fde0ff */
[----:B------:R-:W3:Y:S01]  /*2df60*/  LDL.LU R11, [R1+0x10e0] ;  /* 0x0010e000010b7983 */ /* 0x000ee20000300800 */
[----:B------:R-:W-:Y:S02]  /*2df70*/  IADD3 R12, P4, PT, R9, R7, RZ ;  /* 0x00000007090c7210 */ /* 0x000fe40007f9e0ff */
[----:B------:R-:W-:Y:S01]  /*2df80*/  ISETP.LT.AND P3, PT, R20, UR10, !P1 ;  /* 0x0000000a14007c0c */ /* 0x000fe2000cf61270 */
[----:B------:R-:W-:Y:S01]  /*2df90*/  IMAD.X R5, R10, 0x1, R24, P6 ;  /* 0x000000010a057824 */ /* 0x000fe200030e0618 */
[----:B------:R-:W-:-:S02]  /*2dfa0*/  PRMT R20, R14, 0x7772, RZ ;  /* 0x000077720e147816 */ /* 0x000fc400000000ff */
[----:B------:R-:W-:Y:S01]  /*2dfb0*/  PRMT R6, R14, 0x7773, RZ ;  /* 0x000077730e067816 */ /* 0x000fe200000000ff */
[----:B------:R-:W-:Y:S01]  /*2dfc0*/  IMAD.MOV.U32 R7, RZ, RZ, R21 ;  /* 0x000000ffff077224 */ /* 0x000fe200078e0015 */
[----:B------:R-:W4:Y:S01]  /*2dfd0*/  LDL R14, [R1+0x1c] ;  /* 0x00001c00010e7983 */ /* 0x000f220000100800 */
[----:B------:R-:W1:Y:S01]  /*2dfe0*/  LDCU UR10, c[0x0][0x398] ;  /* 0x00007300ff0a77ac */ /* 0x000e620008000800 */
[----:B--2---:R-:W-:Y:S01]  /*2dff0*/  ISETP.LT.AND P5, PT, R13, UR8, !P1 ;  /* 0x000000080d007c0c */ /* 0x004fe2000cfa1270 */
[----:B------:R-:W2:Y:S01]  /*2e000*/  LDCU UR8, c[0x0][0x398] ;  /* 0x00007300ff0877ac */ /* 0x000ea20008000800 */
[----:B------:R-:W-:Y:S01]  /*2e010*/  IMAD.X R13, R10, 0x1, R28, P4 ;  /* 0x000000010a0d7824 */ /* 0x000fe200020e061c */
[----:B------:R-:W-:Y:S01]  /*2e020*/  ISETP.LT.AND P4, PT, R23, UR12, !P1 ;  /* 0x0000000c17007c0c */ /* 0x000fe2000cf81270 */
[----:B------:R-:W1:Y:S09]  /*2e030*/  LDCU UR12, c[0x0][0x398] ;  /* 0x00007300ff0c77ac */ /* 0x000e720008000800 */
[----:B------:R1:W-:Y:S01]  /*2e040*/  @P5 STG.E.U8 desc[UR22][R12.64], R20 ;  /* 0x000000140c005986 */ /* 0x0003e2000c101116 */
[----:B0-----:R-:W-:Y:S01]  /*2e050*/  ISETP.LT.AND P5, PT, R25, UR6, !P1 ;  /* 0x0000000619007c0c */ /* 0x001fe2000cfa1270 */
[----:B------:R-:W0:Y:S02]  /*2e060*/  LDCU UR6, c[0x0][0x398] ;  /* 0x00007300ff0677ac */ /* 0x000e240008000800 */
[----:B------:R2:W-:Y:S01]  /*2e070*/  @P3 STG.E.U8 desc[UR22][R4.64], R6 ;  /* 0x0000000604003986 */ /* 0x0005e2000c101116 */
[----:B-1----:R-:W-:Y:S01]  /*2e080*/  IADD3 R20, P6, PT, R9, R2, RZ ;  /* 0x0000000209147210 */ /* 0x002fe20007fde0ff */
[----:B--2---:R-:W-:Y:S01]  /*2e090*/  VIADD R5, R29, 0x7 ;  /* 0x000000071d057836 */ /* 0x004fe20000000000 */
[----:B---3--:R-:W-:-:S03]  /*2e0a0*/  PRMT R4, R11, 0x7770, RZ ;  /* 0x000077700b047816 */ /* 0x008fc600000000ff */
[----:B------:R-:W-:Y:S01]  /*2e0b0*/  IMAD.X R21, R10, 0x1, R3, P6 ;  /* 0x000000010a157824 */ /* 0x000fe200030e0603 */
[----:B------:R-:W-:Y:S02]  /*2e0c0*/  IADD3 R12, P6, PT, R9, R19, RZ ;  /* 0x00000013090c7210 */ /* 0x000fe40007fde0ff */
[----:B------:R-:W-:Y:S01]  /*2e0d0*/  ISETP.GE.AND P3, PT, R5, UR4, PT ;  /* 0x0000000405007c0c */ /* 0x000fe2000bf66270 */
[----:B------:R-:W1:Y:S01]  /*2e0e0*/  LDCU UR4, c[0x0][0x3b8] ;  /* 0x00007700ff0477ac */ /* 0x000e620008000800 */
[----:B------:R2:W-:Y:S01]  /*2e0f0*/  @P4 STG.E.U8 desc[UR22][R20.64], R4 ;  /* 0x0000000414004986 */ /* 0x0005e2000c101116 */
[----:B------:R-:W-:Y:S01]  /*2e100*/  ISETP.LT.AND P4, PT, R26, UR8, !P1 ;  /* 0x000000081a007c0c */ /* 0x000fe2000cf81270 */
[----:B------:R-:W-:Y:S01]  /*2e110*/  IMAD.X R13, R10, 0x1, R17, P6 ;  /* 0x000000010a0d7824 */ /* 0x000fe200030e0611 */
[C---:B------:R-:W-:Y:S01]  /*2e120*/  PRMT R5, R11.reuse, 0x7771, RZ ;  /* 0x000077710b057816 */ /* 0x040fe200000000ff */
[----:B------:R-:W3:Y:S01]  /*2e130*/  LDCU UR8, c[0x0][0x398] ;  /* 0x00007300ff0877ac */ /* 0x000ee20008000800 */
[----:B------:R-:W-:-:S03]  /*2e140*/  PRMT R6, R11, 0x7772, RZ ;  /* 0x000077720b067816 */ /* 0x000fc600000000ff */
[----:B------:R0:W-:Y:S01]  /*2e150*/  @P5 STG.E.U8 desc[UR22][R12.64], R5 ;  /* 0x000000050c005986 */ /* 0x0001e2000c101116 */
[C---:B--2---:R-:W-:Y:S01]  /*2e160*/  IADD3 R4, P6, PT, R9.reuse, R18, RZ ;  /* 0x0000001209047210 */ /* 0x044fe20007fde0ff */
[----:B------:R-:W-:Y:S02]  /*2e170*/  IMAD.MOV.U32 R21, RZ, RZ, R7 ;  /* 0x000000ffff157224 */ /* 0x000fe400078e0007 */
[----:B------:R-:W2:Y:S04]  /*2e180*/  LDL R20, [R1+0x24] ;  /* 0x0000240001147983 */ /* 0x000ea80000100800 */
[----:B------:R-:W2:Y:S01]  /*2e190*/  LDL R7, [R1+0x10b4] ;  /* 0x0010b40001077983 */ /* 0x000ea20000100800 */
[----:B0-----:R-:W-:Y:S01]  /*2e1a0*/  IADD3 R12, P5, PT, R9, R8, RZ ;  /* 0x00000008090c7210 */ /* 0x001fe20007fbe0ff */
[----:B------:R-:W-:-:S04]  /*2e1b0*/  IMAD.X R5, R10, 0x1, R16, P6 ;  /* 0x000000010a057824 */ /* 0x000fc800030e0610 */
[----:B------:R-:W-:Y:S01]  /*2e1c0*/  IMAD.X R13, R10, 0x1, R22, P5 ;  /* 0x000000010a0d7824 */ /* 0x000fe200028e0616 */
[----:B------:R-:W-:Y:S01]  /*2e1d0*/  PRMT R10, R11, 0x7773, RZ ;  /* 0x000077730b0a7816 */ /* 0x000fe200000000ff */
[----:B------:R0:W-:Y:S04]  /*2e1e0*/  @P4 STG.E.U8 desc[UR22][R4.64], R6 ;  /* 0x0000000604004986 */ /* 0x0001e8000c101116 */
[----:B------:R-:W2:Y:S04]  /*2e1f0*/  LDL.LU R11, [R1+0x10dc] ;  /* 0x0010dc00010b7983 */ /* 0x000ea80000300800 */
[----:B0-----:R-:W3:Y:S01]  /*2e200*/  LDL R5, [R1+0x10b0] ;  /* 0x0010b00001057983 */ /* 0x001ee20000100800 */
[----:B------:R-:W-:Y:S01]  /*2e210*/  ISETP.LT.AND P1, PT, R27, UR10, !P1 ;  /* 0x0000000a1b007c0c */ /* 0x000fe2000cf21270 */
[----:B------:R-:W0:Y:S01]  /*2e220*/  LDCU UR10, c[0x0][0x398] ;  /* 0x00007300ff0a77ac */ /* 0x000e220008000800 */
[----:B-1----:R-:W-:Y:S01]  /*2e230*/  VIADD R9, R9, UR4 ;  /* 0x0000000409097c36 */ /* 0x002fe20008000000 */
[----:B------:R-:W-:Y:S01]  /*2e240*/  ISETP.LT.AND P4, PT, R15, UR6, !P2 ;  /* 0x000000060f007c0c */ /* 0x000fe2000d781270 */
[----:B------:R-:W1:Y:S03]  /*2e250*/  LDCU UR6, c[0x0][0x398] ;  /* 0x00007300ff0677ac */ /* 0x000e660008000800 */
[----:B------:R-:W-:Y:S01]  /*2e260*/  SHF.R.S32.HI R6, RZ, 0x1f, R9 ;  /* 0x0000001fff067819 */ /* 0x000fe20000011409 */
[----:B------:R-:W0:Y:S05]  /*2e270*/  LDCU UR4, c[0x0][0x39c] ;  /* 0x00007380ff0477ac */ /* 0x000e2a0008000800 */
[----:B------:R2:W-:Y:S01]  /*2e280*/  @P1 STG.E.U8 desc[UR22][R12.64], R10 ;  /* 0x0000000a0c001986 */ /* 0x0005e2000c101116 */
[----:B----4-:R-:W-:-:S02]  /*2e290*/  IADD3 R4, P1, PT, R9, R14, RZ ;  /* 0x0000000e09047210 */ /* 0x010fc40007f3e0ff */
[C---:B--2---:R-:W-:Y:S02]  /*2e2a0*/  PRMT R12, R11.reuse, 0x7773, RZ ;  /* 0x000077730b0c7816 */ /* 0x044fe400000000ff */
[C---:B------:R-:W-:Y:S02]  /*2e2b0*/  PRMT R13, R11.reuse, 0x7772, RZ ;  /* 0x000077720b0d7816 */ /* 0x040fe400000000ff */
[----:B------:R-:W-:Y:S02]  /*2e2c0*/  PRMT R14, R11, 0x7771, RZ ;  /* 0x000077710b0e7816 */ /* 0x000fe400000000ff */
[----:B---3--:R-:W-:Y:S01]  /*2e2d0*/  ISETP.LT.AND P6, PT, R5, UR8, !P2 ;  /* 0x0000000805007c0c */ /* 0x008fe2000d7c1270 */
[----:B------:R-:W-:Y:S01]  /*2e2e0*/  IMAD.X R5, R6, 0x1, R20, P1 ;  /* 0x0000000106057824 */ /* 0x000fe200008e0614 */
[----:B------:R-:W-:Y:S01]  /*2e2f0*/  PRMT R20, R11, 0x7770, RZ ;  /* 0x000077700b147816 */ /* 0x000fe200000000ff */
[----:B------:R-:W2:Y:S01]  /*2e300*/  LDCU UR8, c[0x0][0x398] ;  /* 0x00007300ff0877ac */ /* 0x000ea20008000800 */
[----:B------:R-:W3:Y:S01]  /*2e310*/  LDL R11, [R1+0x20] ;  /* 0x00002000010b7983 */ /* 0x000ee20000100800 */
[----:B0-----:R-:W-:-:S02]  /*2e320*/  ISETP.LT.AND P1, PT, R7, UR10, !P2 ;  /* 0x0000000a07007c0c */ /* 0x001fc4000d721270 */
[C---:B------:R-:W-:Y:S01]  /*2e330*/  IADD3 R10, P5, PT, R9.reuse, R0, RZ ;  /* 0x00000000090a7210 */ /* 0x040fe20007fbe0ff */
[----:B------:R-:W4:Y:S01]  /*2e340*/  LDL.LU R7, [R1+0x10d8] ;  /* 0x0010d80001077983 */ /* 0x000f220000300800 */
[----:B------:R-:W0:Y:S03]  /*2e350*/  LDCU UR10, c[0x0][0x398] ;  /* 0x00007300ff0a77ac */ /* 0x000e260008000800 */
[----:B------:R1:W-:Y:S04]  /*2e360*/  @P4 STG.E.U8 desc[UR22][R4.64], R20 ;  /* 0x0000001404004986 */ /* 0x0003e8000c101116 */
[----:B-1----:R-:W2:Y:S04]  /*2e370*/  LDL R5, [R1+0x10b8] ;  /* 0x0010b80001057983 */ /* 0x002ea80000100800 */
[----:B------:R-:W2:Y:S01]  /*2e380*/  LDL R20, [R1+0x18] ;  /* 0x0000180001147983 */ /* 0x000ea20000100800 */
[----:B----4-:R-:W-:-:S03]  /*2e390*/  IADD3 R4, P4, PT, R9, R7, RZ ;  /* 0x0000000709047210 */ /* 0x010fc60007f9e0ff */
[----:B------:R-:W4:Y:S01]  /*2e3a0*/  LDL.LU R7, [R1+0x10d4] ;  /* 0x0010d40001077983 */ /* 0x000f220000300800 */
[----:B---3--:R-:W-:-:S05]  /*2e3b0*/  IMAD.X R11, R6, 0x1, R11, P5 ;  /* 0x00000001060b7824 */ /* 0x008fca00028e060b */
[----:B------:R1:W-:Y:S01]  /*2e3c0*/  @P6 STG.E.U8 desc[UR22][R10.64], R14 ;  /* 0x0000000e0a006986 */ /* 0x0003e2000c101116 */
[----:B--2---:R-:W-:Y:S01]  /*2e3d0*/  ISETP.LT.AND P5, PT, R5, UR12, !P2 ;  /* 0x0000000c05007c0c */ /* 0x004fe2000d7a1270 */
[C---:B------:R-:W-:Y:S01]  /*2e3e0*/  IMAD.X R5, R6.reuse, 0x1, R28, P4 ;  /* 0x0000000106057824 */ /* 0x040fe200020e061c */
[----:B-1----:R-:W-:Y:S01]  /*2e3f0*/  IADD3 R10, P6, PT, R9, R20, RZ ;  /* 0x00000014090a7210 */ /* 0x002fe20007fde0ff */
[----:B------:R-:W1:Y:S01]  /*2e400*/  LDCU UR12, c[0x0][0x398] ;  /* 0x00007300ff0c77ac */ /* 0x000e620008000800 */
[----:B------:R-:W-:Y:S02]  /*2e410*/  ISETP.LT.AND P4, PT, R23, UR14, !P2 ;  /* 0x0000000e17007c0c */ /* 0x000fe4000d781270 */
[----:B------:R2:W-:Y:S01]  /*2e420*/  @P1 STG.E.U8 desc[UR22][R4.64], R13 ;  /* 0x0000000d04001986 */ /* 0x0005e2000c101116 */
[----:B------:R-:W-:Y:S01]  /*2e430*/  IMAD.X R11, R6, 0x1, R24, P6 ;  /* 0x00000001060b7824 */ /* 0x000fe200030e0618 */
[----:B------:R-:W3:Y:S05]  /*2e440*/  LDCU UR14, c[0x0][0x398] ;  /* 0x00007300ff0e77ac */ /* 0x000eea0008000800 */
[----:B------:R0:W-:Y:S01]  /*2e450*/  @P5 STG.E.U8 desc[UR22][R10.64], R12 ;  /* 0x0000000c0a005986 */ /* 0x0001e2000c101116 */
[----:B------:R-:W-:Y:S01]  /*2e460*/  ISETP.LT.AND P5, PT, R25, UR6, !P2 ;  /* 0x0000000619007c0c */ /* 0x000fe2000d7a1270 */
[----:B------:R-:W-:Y:S01]  /*2e470*/  VIADD R14, R29, 0x8 ;  /* 0x000000081d0e7836 */ /* 0x000fe20000000000 */
[----:B------:R-:W1:Y:S01]  /*2e480*/  LDCU UR6, c[0x0][0x398] ;  /* 0x00007300ff0677ac */ /* 0x000e620008000800 */
[----:B--2---:R-:W-:-:S05]  /*2e490*/  IADD3 R4, P6, PT, R9, R2, RZ ;  /* 0x0000000209047210 */ /* 0x004fca0007fde0ff */
[----:B------:R-:W-:Y:S01]  /*2e4a0*/  IMAD.X R5, R6, 0x1, R3, P6 ;  /* 0x0000000106057824 */ /* 0x000fe200030e0603 */
[----:B0-----:R-:W-:Y:S02]  /*2e4b0*/  IADD3 R10, P6, PT, R9, R19, RZ ;  /* 0x00000013090a7210 */ /* 0x001fe40007fde0ff */
[----:B------:R-:W-:Y:S01]  /*2e4c0*/  ISETP.GE.AND P1, PT, R14, UR4, PT ;  /* 0x000000040e007c0c */ /* 0x000fe2000bf26270 */
[----:B------:R-:W0:Y:S01]  /*2e4d0*/  LDCU UR4, c[0x0][0x3b8] ;  /* 0x00007700ff0477ac */ /* 0x000e220008000800 */
[----:B------:R-:W2:Y:S01]  /*2e4e0*/  LDL R14, [R1+0x20] ;  /* 0x00002000010e7983 */ /* 0x000ea20000100800 */
[----:B----4-:R-:W-:-:S05]  /*2e4f0*/  PRMT R11, R7, 0x7770, RZ ;  /* 0x00007770070b7816 */ /* 0x010fca00000000ff */
[----:B------:R4:W-:Y:S02]  /*2e500*/  @P4 STG.E.U8 desc[UR22][R4.64], R11 ;  /* 0x0000000b04004986 */ /* 0x0009e4000c101116 */
[----:B----4-:R-:W-:Y:S01]  /*2e510*/  IMAD.X R11, R6, 0x1, R17, P6 ;  /* 0x00000001060b7824 */ /* 0x010fe200030e0611 */
[----:B------:R-:W-:-:S05]  /*2e520*/  PRMT R5, R7, 0x7771, RZ ;  /* 0x0000777107057816 */ /* 0x000fca00000000ff */
[----:B------:R4:W-:Y:S01]  /*2e530*/  @P5 STG.E.U8 desc[UR22][R10.64], R5 ;  /* 0x000000050a005986 */ /* 0x0009e2000c101116 */
[----:B-1----:R-:W-:Y:S01]  /*2e540*/  ISETP.LT.AND P5, PT, R15, UR12, !P3 ;  /* 0x0000000c0f007c0c */ /* 0x002fe2000dfa1270 */
[----:B------:R-:W1:Y:S02]  /*2e550*/  LDCU UR12, c[0x0][0x398] ;  /* 0x00007300ff0c77ac */ /* 0x000e640008000800 */
[----:B------:R-:W2:Y:S04]  /*2e560*/  LDL.LU R15, [R1+0x10d0] ;  /* 0x0010d000010f7983 */ /* 0x000ea80000300800 */
[----:B----4-:R-:W4:Y:S01]  /*2e570*/  LDL R11, [R1+0x1c] ;  /* 0x00001c00010b7983 */ /* 0x010f220000100800 */
[----:B------:R-:W-:Y:S01]  /*2e580*/  ISETP.LT.AND P4, PT, R26, UR8, !P2 ;  /* 0x000000081a007c0c */ /* 0x000fe2000d781270 */
[----:B------:R-:W1:Y:S01]  /*2e590*/  LDCU UR8, c[0x0][0x398] ;  /* 0x00007300ff0877ac */ /* 0x000e620008000800 */
[----:B------:R-:W-:-:S02]  /*2e5a0*/  IADD3 R4, P6, PT, R9, R18, RZ ;  /* 0x0000001209047210 */ /* 0x000fc40007fde0ff */
[C---:B------:R-:W-:Y:S02]  /*2e5b0*/  PRMT R12, R7.reuse, 0x7773, RZ ;  /* 0x00007773070c7816 */ /* 0x040fe400000000ff */
[----:B------:R-:W-:Y:S01]  /*2e5c0*/  PRMT R13, R7, 0x7772, RZ ;  /* 0x00007772070d7816 */ /* 0x000fe200000000ff */
[C---:B------:R-:W-:Y:S01]  /*2e5d0*/  IMAD.X R5, R6.reuse, 0x1, R16, P6 ;  /* 0x0000000106057824 */ /* 0x040fe200030e0610 */
[----:B------:R-:W-:Y:S01]  /*2e5e0*/  ISETP.LT.AND P2, PT, R27, UR10, !P2 ;  /* 0x0000000a1b007c0c */ /* 0x000fe2000d741270 */
[C---:B0-----:R-:W-:Y:S01]  /*2e5f0*/  VIADD R7, R9.reuse, UR4 ;  /* 0x0000000409077c36 */ /* 0x041fe20008000000 */
[----:B------:R-:W-:Y:S01]  /*2e600*/  IADD3 R10, P6, PT, R9, R8, RZ ;  /* 0x00000008090a7210 */ /* 0x000fe20007fde0ff */
[----:B------:R-:W0:Y:S02]  /*2e610*/  LDCU UR4, c[0x0][0x398] ;  /* 0x00007300ff0477ac */ /* 0x000e240008000800 */
[----:B------:R1:W-:Y:S01]  /*2e620*/  @P4 STG.E.U8 desc[UR22][R4.64], R13 ;  /* 0x0000000d04004986 */ /* 0x0003e2000c101116 */
[----:B------:R-:W0:Y:S03]  /*2e630*/  LDCU UR10, c[0x0][0x398] ;  /* 0x00007300ff0a77ac */ /* 0x000e260008000800 */
[----:B-1----:R-:W2:Y:S04]  /*2e640*/  LDL R5, [R1+0x24] ;  /* 0x0000240001057983 */ /* 0x002ea80000100800 */
[----:B------:R-:W3:Y:S01]  /*2e650*/  LDL R13, [R1+0x10] ;  /* 0x00001000010d7983 */ /* 0x000ee20000100800 */
[----:B----4-:R-:W-:Y:S01]  /*2e660*/  IADD3 R4, P4, PT, R7, R11, RZ ;  /* 0x0000000b07047210 */ /* 0x010fe20007f9e0ff */
[----:B------:R-:W-:-:S02]  /*2e670*/  IMAD.X R11, R6, 0x1, R22, P6 ;  /* 0x00000001060b7824 */ /* 0x000fc400030e0616 */
[----:B------:R-:W4:Y:S04]  /*2e680*/  LDL R6, [R1+0x10b0] ;  /* 0x0010b00001067983 */ /* 0x000f280000100800 */
[----:B------:R1:W-:Y:S04]  /*2e690*/  @P2 STG.E.U8 desc[UR22][R10.64], R12 ;  /* 0x0000000c0a002986 */ /* 0x0003e8000c101116 */
[----:B-1----:R-:W3:Y:S04]  /*2e6a0*/  LDL R11, [R1+0x10b4] ;  /* 0x0010b400010b7983 */ /* 0x002ee80000100800 */
[----:B------:R-:W3:Y:S01]  /*2e6b0*/  LDL R12, [R1+0x10b8] ;  /* 0x0010b800010c7983 */ /* 0x000ee20000100800 */
[----:B------:R-:W-:-:S02]  /*2e6c0*/  SHF.R.S32.HI R9, RZ, 0x1f, R7 ;  /* 0x0000001fff097819 */ /* 0x000fc40000011407 */
[----:B------:R-:W-:-:S03]  /*2e6d0*/  IADD3 R10, P2, PT, R7, R0, RZ ;  /* 0x00000000070a7210 */ /* 0x000fc60007f5e0ff */
[----:B--2---:R-:W-:Y:S01]  /*2e6e0*/  IMAD.X R5, R9, 0x1, R5, P4 ;  /* 0x0000000109057824 */ /* 0x004fe200020e0605 */
[----:B----4-:R-:W-:Y:S01]  /*2e6f0*/  ISETP.LT.AND P6, PT, R6, UR6, !P3 ;  /* 0x0000000606007c0c */ /* 0x010fe2000dfc1270 */
[----:B------:R-:W1:Y:S01]  /*2e700*/  LDCU UR6, c[0x0][0x398] ;  /* 0x00007300ff0677ac */ /* 0x000e620008000800 */
[----:B------:R-:W-:-:S05]  /*2e710*/  PRMT R6, R15, 0x7770, RZ ;  /* 0x000077700f067816 */ /* 0x000fca00000000ff */
[----:B------:R2:W-:Y:S01]  /*2e720*/  @P5 STG.E.U8 desc[UR22][R4.64], R6 ;  /* 0x0000000604005986 */ /* 0x0005e2000c101116 */
[----:B---3--:R-:W-:Y:S01]  /*2e730*/  ISETP.LT.AND P4, PT, R11, UR8, !P3 ;  /* 0x000000080b007c0c */ /* 0x008fe2000df81270 */
[----:B------:R-:W-:Y:S01]  /*2e740*/  IMAD.X R11, R9, 0x1, R14, P2 ;  /* 0x00000001090b7824 */ /* 0x000fe200010e060e */
[----:B------:R-:W3:Y:S01]  /*2e750*/  LDCU UR8, c[0x0][0x398] ;  /* 0x00007300ff0877ac */ /* 0x000ee20008000800 */
[----:B--2---:R-:W-:Y:S02]  /*2e760*/  PRMT R5, R15, 0x7771, RZ ;  /* 0x000077710f057816 */ /* 0x004fe400000000ff */
[----:B------:R-:W-:Y:S02]  /*2e770*/  IADD3 R4, P5, PT, R7, R13, RZ ;  /* 0x0000000d07047210 */ /* 0x000fe40007fbe0ff */
[----:B------:R-:W-:Y:S01]  /*2e780*/  ISETP.LT.AND P2, PT, R12, UR14, !P3 ;  /* 0x0000000e0c007c0c */ /* 0x000fe2000df41270 */
[----:B------:R2:W-:Y:S01]  /*2e790*/  @P6 STG.E.U8 desc[UR22][R10.64], R5 ;  /* 0x000000050a006986 */ /* 0x0005e2000c101116 */
[C---:B------:R-:W-:Y:S01]  /*2e7a0*/  PRMT R12, R15.reuse, 0x7772, RZ ;  /* 0x000077720f0c7816 */ /* 0x040fe200000000ff */
[----:B------:R-:W4:Y:S01]  /*2e7b0*/  LDCU UR14, c[0x0][0x398] ;  /* 0x00007300ff0e77ac */ /* 0x000f220008000800 */
[----:B------:R-:W-:-:S02]  /*2e7c0*/  PRMT R6, R15, 0x7773, RZ ;  /* 0x000077730f067816 */ /* 0x000fc400000000ff */
[----:B------:R-:W4:Y:S01]  /*2e7d0*/  LDL R15, [R1+0x10a8] ;  /* 0x0010a800010f7983 */ /* 0x000f220000100800 */
[----:B--2---:R-:W-:-:S05]  /*2e7e0*/  IMAD.X R5, R9, 0x1, R28, P5 ;  /* 0x0000000109057824 */ /* 0x004fca00028e061c */
[----:B------:R2:W-:Y:S04]  /*2e7f0*/  @P4 STG.E.U8 desc[UR22][R4.64], R12 ;  /* 0x0000000c04004986 */ /* 0x0005e8000c101116 */
[----:B--2---:R-:W2:Y:S01]  /*2e800*/  LDL.LU R12, [R1+0xc] ;  /* 0x00000c00010c7983 */ /* 0x004ea20000300800 */
[----:B------:R-:W-:Y:S02]  /*2e810*/  IADD3 R10, P6, PT, R7, R20, RZ ;  /* 0x00000014070a7210 */ /* 0x000fe40007fde0ff */
[----:B0-----:R-:W-:Y:S01]  /*2e820*/  ISETP.LT.AND P5, PT, R23, UR4, !P3 ;  /* 0x0000000417007c0c */ /* 0x001fe2000dfa1270 */
[----:B------:R-:W0:Y:S02]  /*2e830*/  LDCU UR4, c[0x0][0x3b8] ;  /* 0x00007700ff0477ac */ /* 0x000e240008000800 */
[----:B------:R-:W-:Y:S01]  /*2e840*/  IMAD.X R11, R9, 0x1, R24, P6 ;  /* 0x00000001090b7824 */ /* 0x000fe200030e0618 */
[----:B------:R-:W-:-:S04]  /*2e850*/  IADD3 R4, P6, PT, R7, R2, RZ ;  /* 0x0000000207047210 */ /* 0x000fc80007fde0ff */
[----:B------:R0:W-:Y:S01]  /*2e860*/  @P2 STG.E.U8 desc[UR22][R10.64], R6 ;  /* 0x000000060a002986 */ /* 0x0001e2000c101116 */
[----:B------:R-:W-:Y:S01]  /*2e870*/  IMAD.X R5, R9, 0x1, R3, P6 ;  /* 0x0000000109057824 */ /* 0x000fe200030e0603 */
[----:B-1----:R-:W-:Y:S01]  /*2e880*/  ISETP.LT.AND P4, PT, R25, UR6, !P3 ;  /* 0x0000000619007c0c */ /* 0x002fe2000df81270 */
[----:B------:R-:W1:Y:S01]  /*2e890*/  LDCU UR6, c[0x0][0x398] ;  /* 0x00007300ff0677ac */ /* 0x000e620008000800 */
[----:B---3--:R-:W-:Y:S02]  /*2e8a0*/  ISETP.LT.AND P2, PT, R26, UR8, !P3 ;  /* 0x000000081a007c0c */ /* 0x008fe4000df41270 */
[----:B0-----:R-:W-:Y:S01]  /*2e8b0*/  IADD3 R10, P6, PT, R7, R19, RZ ;  /* 0x00000013070a7210 */ /* 0x001fe20007fde0ff */
[----:B------:R-:W0:Y:S04]  /*2e8c0*/  LDCU UR8, c[0x0][0x398] ;  /* 0x00007300ff0877ac */ /* 0x000e280008000800 */
[----:B------:R-:W-:Y:S01]  /*2e8d0*/  IMAD.X R11, R9, 0x1, R17, P6 ;  /* 0x00000001090b7824 */ /* 0x000fe200030e0611 */
[----:B------:R-:W-:Y:S01]  /*2e8e0*/  ISETP.LT.AND P3, PT, R27, UR10, !P3 ;  /* 0x0000000a1b007c0c */ /* 0x000fe2000df61270 */
[----:B------:R-:W3:Y:S01]  /*2e8f0*/  LDCU UR10, c[0x0][0x398] ;  /* 0x00007300ff0a77ac */ /* 0x000ee20008000800 */
[----:B--2---:R-:W-:-:S05]  /*2e900*/  PRMT R6, R12, 0x7770, RZ ;  /* 0x000077700c067816 */ /* 0x004fca00000000ff */
[----:B------:R2:W-:Y:S01]  /*2e910*/  @P5 STG.E.U8 desc[UR22][R4.64], R6 ;  /* 0x0000000604005986 */ /* 0x0005e2000c101116 */
[C---:B------:R-:W-:Y:S02]  /*2e920*/  PRMT R13, R12.reuse, 0x7773, RZ ;  /* 0x000077730c0d7816 */ /* 0x040fe400000000ff */
[----:B--2---:R-:W-:Y:S02]  /*2e930*/  IADD3 R4, P5, PT, R7, R18, RZ ;  /* 0x0000001207047210 */ /* 0x004fe40007fbe0ff */
[C---:B------:R-:W-:Y:S02]  /*2e940*/  PRMT R6, R12.reuse, 0x7771, RZ ;  /* 0x000077710c067816 */ /* 0x040fe400000000ff */
[----:B------:R-:W-:Y:S01]  /*2e950*/  PRMT R12, R12, 0x7772, RZ ;  /* 0x000077720c0c7816 */ /* 0x000fe200000000ff */
[----:B------:R-:W-:Y:S02]  /*2e960*/  IMAD.X R5, R9, 0x1, R16, P5 ;  /* 0x0000000109057824 */ /* 0x000fe400028e0610 */
[----:B------:R2:W-:Y:S04]  /*2e970*/  @P4 STG.E.U8 desc[UR22][R10.64], R6 ;  /* 0x000000060a004986 */ /* 0x0005e8000c101116 */
[----:B------:R0:W-:Y:S01]  /*2e980*/  @P2 STG.E.U8 desc[UR22][R4.64], R12 ;  /* 0x0000000c04002986 */ /* 0x0001e2000c101116 */
[----:B--2---:R-:W-:-:S03]  /*2e990*/  IADD3 R10, P2, PT, R7, R8, RZ ;  /* 0x00000008070a7210 */ /* 0x004fc60007f5e0ff */
[----:B------:R-:W2:Y:S02]  /*2e9a0*/  LDL R6, [R1+0x1c] ;  /* 0x00001c0001067983 */ /* 0x000ea40000100800 */
[----:B------:R-:W-:Y:S01]  /*2e9b0*/  IMAD.X R11, R9, 0x1, R22, P2 ;  /* 0x00000001090b7824 */ /* 0x000fe200010e0616 */
[----:B----4-:R-:W-:Y:S01]  /*2e9c0*/  ISETP.LT.AND P4, PT, R15, UR12, !P1 ;  /* 0x0000000c0f007c0c */ /* 0x010fe2000cf81270 */
[----:B0-----:R-:W-:Y:S01]  /*2e9d0*/  VIADD R4, R7, UR4 ;  /* 0x0000000407047c36 */ /* 0x001fe20008000000 */
[----:B------:R-:W1:Y:S01]  /*2e9e0*/  LDL R12, [R1+0x10b0] ;  /* 0x0010b000010c7983 */ /* 0x000e620000100800 */
[----:B------:R-:W0:Y:S03]  /*2e9f0*/  LDCU UR4, c[0x0][0x398] ;  /* 0x00007300ff0477ac */ /* 0x000e260008000800 */
[----:B------:R4:W-:Y:S01]  /*2ea00*/  @P3 STG.E.U8 desc[UR22][R10.64], R13 ;  /* 0x0000000d0a003986 */ /* 0x0009e2000c101116 */
[----:B------:R-:W0:Y:S03]  /*2ea10*/  LDCU UR12, c[0x0][0x398] ;  /* 0x00007300ff0c77ac */ /* 0x000e260008000800 */
[----:B------:R-:W3:Y:S04]  /*2ea20*/  LDL R7, [R1+0x24] ;  /* 0x0000240001077983 */ /* 0x000ee80000100800 */
[----:B----4-:R-:W4:Y:S01]  /*2ea30*/  LDL R10, [R1+0x30] ;  /* 0x00003000010a7983 */ /* 0x010f220000100800 */
[----:B------:R-:W-:-:S03]  /*2ea40*/  SHF.R.S32.HI R5, RZ, 0x1f, R4 ;  /* 0x0000001fff057819 */ /* 0x000fc60000011404 */
[----:B------:R-:W0:Y:S01]  /*2ea50*/  LDL R11, [R1+0x10b8] ;  /* 0x0010b800010b7983 */ /* 0x000e220000100800 */
[----:B--2---:R-:W-:-:S05]  /*2ea60*/  IADD3 R6, P5, PT, R4, R6, RZ ;  /* 0x0000000604067210 */ /* 0x004fca0007fbe0ff */
[----:B---3--:R-:W-:Y:S01]  /*2ea70*/  IMAD.X R7, R5, 0x1, R7, P5 ;  /* 0x0000000105077824 */ /* 0x008fe200028e0607 */
[----:B----4-:R-:W-:-:S05]  /*2ea80*/  PRMT R9, R10, 0x7770, RZ ;  /* 0x000077700a097816 */ /* 0x010fca00000000ff */
[----:B------:R2:W-:Y:S04]  /*2ea90*/  @P4 STG.E.U8 desc[UR22][R6.64], R9 ;  /* 0x0000000906004986 */ /* 0x0005e8000c101116 */
[----:B--2---:R-:W2:Y:S04]  /*2eaa0*/  LDL.LU R9, [R1+0x30] ;  /* 0x0000300001097983 */ /* 0x004ea80000300800 */
[----:B------:R-:W3:Y:S04]  /*2eab0*/  LDL R6, [R1+0x10b4] ;  /* 0x0010b40001067983 */ /* 0x000ee80000100800 */
[----:B------:R-:W4:Y:S01]  /*2eac0*/  LDL R7, [R1+0x10] ;  /* 0x0000100001077983 */ /* 0x000f220000100800 */
[----:B-1----:R-:W-:Y:S01]  /*2ead0*/  ISETP.LT.AND P2, PT, R12, UR6, !P1 ;  /* 0x000000060c007c0c */ /* 0x002fe2000cf41270 */
[----:B------:R-:W1:Y:S01]  /*2eae0*/  LDCU UR6, c[0x0][0x39c] ;  /* 0x00007380ff0677ac */ /* 0x000e620008000800 */
[----:B------:R-:W-:-:S02]  /*2eaf0*/  IADD3 R12, P6, PT, R4, R0, RZ ;  /* 0x00000000040c7210 */ /* 0x000fc40007fde0ff */
[----:B------:R-:W-:-:S03]  /*2eb00*/  PRMT R10, R10, 0x7771, RZ ;  /* 0x000077710a0a7816 */ /* 0x000fc600000000ff */
[----:B------:R-:W-:Y:S01]  /*2eb10*/  IMAD.X R13, R5, 0x1, R14, P6 ;  /* 0x00000001050d7824 */ /* 0x000fe200030e060e */
[----:B0-----:R-:W-:Y:S01]  /*2eb20*/  ISETP.LT.AND P4, PT, R11, UR4, !P1 ;  /* 0x000000040b007c0c */ /* 0x001fe2000cf81270 */
[----:B------:R-:W0:Y:S04]  /*2eb30*/  LDCU UR4, c[0x0][0x3b8] ;  /* 0x00007700ff0477ac */ /* 0x000e280008000800 */
[----:B------:R0:W-:Y:S01]  /*2eb40*/  @P2 STG.E.U8 desc[UR22][R12.64], R10 ;  /* 0x0000000a0c002986 */ /* 0x0001e2000c101116 */
[----:B--2---:R-:W-:Y:S01]  /*2eb50*/  IMAD.MOV.U32 R11, RZ, RZ, R9 ;  /* 0x000000ffff0b7224 */ /* 0x004fe200078e0009 */
[----:B---3--:R-:W-:-:S03]  /*2eb60*/  ISETP.LT.AND P3, PT, R6, UR8, !P1 ;  /* 0x0000000806007c0c */ /* 0x008fc6000cf61270 */
[----:B0-----:R-:W-:Y:S01]  /*2eb70*/  IMAD.MOV.U32 R13, RZ, RZ, R11 ;  /* 0x000000ffff0d7224 */ /* 0x001fe200078e000b */
[----:B------:R-:W-:Y:S01]  /*2eb80*/  PRMT R9, R11, 0x7772, RZ ;  /* 0x000077720b097816 */ /* 0x000fe200000000ff */
[----:B------:R-:W0:Y:S01]  /*2eb90*/  LDCU UR8, c[0x0][0x398] ;  /* 0x00007300ff0877ac */ /* 0x000e220008000800 */
[----:B----4-:R-:W-:-:S05]  /*2eba0*/  IADD3 R6, P2, PT, R4, R7, RZ ;  /* 0x0000000704067210 */ /* 0x010fca0007f5e0ff */
[----:B------:R-:W-:-:S05]  /*2ebb0*/  IMAD.X R7, R5, 0x1, R28, P2 ;  /* 0x0000000105077824 */ /* 0x000fca00010e061c */
[----:B------:R2:W-:Y:S04]  /*2ebc0*/  @P3 STG.E.U8 desc[UR22][R6.64], R9 ;  /* 0x0000000906003986 */ /* 0x0005e8000c101116 */
[----:B--2---:R-:W2:Y:S01]  /*2ebd0*/  LDL R7, [R1+0x40] ;  /* 0x0000400001077983 */ /* 0x004ea20000100800 */
[----:B------:R-:W-:Y:S02]  /*2ebe0*/  ISETP.LT.AND P2, PT, R23, UR10, !P1 ;  /* 0x0000000a17007c0c */ /* 0x000fe4000cf41270 */
[C---:B------:R-:W-:Y:S02]  /*2ebf0*/  IADD3 R10, P5, PT, R4.reuse, R20, RZ ;  /* 0x00000014040a7210 */ /* 0x040fe40007fbe0ff */
[----:B------:R-:W-:Y:S01]  /*2ec00*/  IADD3 R12, P6, PT, R4, R2, RZ ;  /* 0x00000002040c7210 */ /* 0x000fe20007fde0ff */
[----:B------:R-:W-:Y:S01]  /*2ec10*/  VIADD R9, R29, 0x9 ;  /* 0x000000091d097836 */ /* 0x000fe20000000000 */
[----:B------:R-:W-:Y:S01]  /*2ec20*/  PRMT R6, R13, 0x7773, RZ ;  /* 0x000077730d067816 */ /* 0x000fe200000000ff */
[C---:B------:R-:W-:Y:S01]  /*2ec30*/  IMAD.X R11, R5.reuse, 0x1, R24, P5 ;  /* 0x00000001050b7824 */ /* 0x040fe200028e0618 */
[----:B------:R-:W3:Y:S01]  /*2ec40*/  LDCU UR10, c[0x0][0x398] ;  /* 0x00007300ff0a77ac */ /* 0x000ee20008000800 */
[----:B------:R-:W-:-:S03]  /*2ec50*/  IMAD.X R13, R5, 0x1, R3, P6 ;  /* 0x00000001050d7824 */ /* 0x000fc600030e0603 */
[----:B------:R-:W-:Y:S01]  /*2ec60*/  @P4 STG.E.U8 desc[UR22][R10.64], R6 ;  /* 0x000000060a004986 */ /* 0x000fe2000c101116 */
[----:B--2---:R-:W-:-:S05]  /*2ec70*/  PRMT R7, R7, 0x7770, RZ ;  /* 0x0000777007077816 */ /* 0x004fca00000000ff */
[----:B------:R2:W-:Y:S04]  /*2ec80*/  @P2 STG.E.U8 desc[UR22][R12.64], R7 ;  /* 0x000000070c002986 */ /* 0x0005e8000c101116 */
[----:B--2---:R-:W2:Y:S01]  /*2ec90*/  LDL R12, [R1+0x40] ;  /* 0x00004000010c7983 */ /* 0x004ea20000100800 */
[----:B0-----:R-:W-:Y:S01]  /*2eca0*/  ISETP.LT.AND P4, PT, R25, UR8, !P1 ;  /* 0x0000000819007c0c */ /* 0x001fe2000cf81270 */
[----:B------:R-:W0:Y:S01]  /*2ecb0*/  LDCU UR8, c[0x0][0x398] ;  /* 0x00007300ff0877ac */ /* 0x000e220008000800 */
[----:B------:R-:W-:Y:S01]  /*2ecc0*/  IADD3 R6, P2, PT, R4, R19, RZ ;  /* 0x0000001304067210 */ /* 0x000fe20007f5e0ff */
[----:B------:R-:W0:Y:S04]  /*2ecd0*/  LDL R13, [R1+0x10b0] ;  /* 0x0010b000010d7983 */ /* 0x000e280000100800 */
[----:B------:R-:W-:Y:S01]  /*2ece0*/  IMAD.X R7, R5, 0x1, R17, P2 ;  /* 0x0000000105077824 */ /* 0x000fe200010e0611 */
[----:B-1----:R-:W-:Y:S01]  /*2ecf0*/  ISETP.GE.AND P2, PT, R9, UR6, PT ;  /* 0x0000000609007c0c */ /* 0x002fe2000bf46270 */
[----:B------:R-:W1:Y:S01]  /*2ed00*/  LDCU UR6, c[0x0][0x39c] ;  /* 0x00007380ff0677ac */ /* 0x000e620008000800 */
[----:B------:R-:W-:-:S02]  /*2ed10*/  ISETP.LT.AND P3, PT, R26, UR12, !P1 ;  /* 0x0000000c1a007c0c */ /* 0x000fc4000cf61270 */
[----:B--2---:R-:W-:Y:S01]  /*2ed20*/  PRMT R9, R12, 0x7771, RZ ;  /* 0x000077710c097816 */ /* 0x004fe200000000ff */
[----:B------:R-:W2:Y:S04]  /*2ed30*/  LDCU UR12, c[0x0][0x398] ;  /* 0x00007300ff0c77ac */ /* 0x000ea80008000800 */
[----:B------:R4:W-:Y:S04]  /*2ed40*/  @P4 STG.E.U8 desc[UR22][R6.64], R9 ;  /* 0x0000000906004986 */ /* 0x0009e8000c101116 */
[----:B----4-:R-:W4:Y:S01]  /*2ed50*/  LDL.LU R9, [R1+0x40] ;  /* 0x0000400001097983 */ /* 0x010f220000300800 */
[----:B------:R-:W-:-:S02]  /*2ed60*/  IADD3 R10, P5, PT, R4, R18, RZ ;  /* 0x00000012040a7210 */ /* 0x000fc40007fbe0ff */
[----:B------:R-:W-:-:S03]  /*2ed70*/  PRMT R12, R12, 0x7772, RZ ;  /* 0x000077720c0c7816 */ /* 0x000fc600000000ff */
[----:B------:R-:W-:Y:S01]  /*2ed80*/  IMAD.X R11, R5, 0x1, R16, P5 ;  /* 0x00000001050b7824 */ /* 0x000fe200028e0610 */
[----:B---3--:R-:W-:Y:S01]  /*2ed90*/  ISETP.LT.AND P1, PT, R27, UR10, !P1 ;  /* 0x0000000a1b007c0c */ /* 0x008fe2000cf21270 */
[----:B------:R-:W-:Y:S01]  /*2eda0*/  VIADD R6, R4, UR4 ;  /* 0x0000000404067c36 */ /* 0x000fe20008000000 */
[----:B------:R-:W-:Y:S01]  /*2edb0*/  ISETP.LT.AND P4, PT, R15, UR14, !P2 ;  /* 0x0000000e0f007c0c */ /* 0x000fe2000d781270 */
[----:B------:R-:W3:Y:S01]  /*2edc0*/  LDCU UR4, c[0x0][0x398] ;  /* 0x00007300ff0477ac */ /* 0x000ee20008000800 */
[----:B------:R0:W-:Y:S01]  /*2edd0*/  @P3 STG.E.U8 desc[UR22][R10.64], R12 ;  /* 0x0000000c0a003986 */ /* 0x0001e2000c101116 */
[----:B----4-:R-:W-:-:S03]  /*2ede0*/  PRMT R9, R9, 0x7773, RZ ;  /* 0x0000777309097816 */ /* 0x010fc600000000ff */
[----:B0-----:R-:W4:Y:S01]  /*2edf0*/  LDL R12, [R1+0x1c] ;  /* 0x00001c00010c7983 */ /* 0x001f220000100800 */
[----:B------:R-:W-:Y:S01]  /*2ee00*/  IADD3 R10, P3, PT, R4, R8, RZ ;  /* 0x00000008040a7210 */ /* 0x000fe20007f7e0ff */
[----:B------:R-:W0:Y:S04]  /*2ee10*/  LDCU UR10, c[0x0][0x398] ;  /* 0x00007300ff0a77ac */ /* 0x000e280008000800 */
[----:B------:R-:W-:Y:S01]  /*2ee20*/  IMAD.X R11, R5, 0x1, R22, P3 ;  /* 0x00000001050b7824 */ /* 0x000fe200018e0616 */
[----:B------:R-:W-:Y:S01]  /*2ee30*/  SHF.R.S32.HI R7, RZ, 0x1f, R6 ;  /* 0x0000001fff077819 */ /* 0x000fe20000011406 */
[----:B------:R-:W2:Y:S01]  /*2ee40*/  LDL R5, [R1+0x24] ;  /* 0x0000240001057983 */ /* 0x000ea20000100800 */
[----:B------:R-:W0:Y:S03]  /*2ee50*/  LDCU UR14, c[0x0][0x398] ;  /* 0x00007300ff0e77ac */ /* 0x000e260008000800 */
[----:B------:R1:W-:Y:S04]  /*2ee60*/  @P1 STG.E.U8 desc[UR22][R10.64], R9 ;  /* 0x000000090a001986 */ /* 0x0003e8000c101116 */
[----:B-1----:R-:W3:Y:S04]  /*2ee70*/  LDL R10, [R1+0x50] ;  /* 0x00005000010a7983 */ /* 0x002ee80000100800 */
[----:B------:R-:W3:Y:S01]  /*2ee80*/  LDL R11, [R1+0x10b8] ;  /* 0x0010b800010b7983 */ /* 0x000ee20000100800 */
[----:B----4-:R-:W-:-:S05]  /*2ee90*/  IADD3 R4, P5, PT, R6, R12, RZ ;  /* 0x0000000c06047210 */ /* 0x010fca0007fbe0ff */
[----:B--2---:R-:W-:Y:S01]  /*2eea0*/  IMAD.X R5, R7, 0x1, R5, P5 ;  /* 0x0000000107057824 */ /* 0x004fe200028e0605 */
[----:B---3--:R-:W-:-:S05]  /*2eeb0*/  PRMT R9, R10, 0x7770, RZ ;  /* 0x000077700a097816 */ /* 0x008fca00000000ff */
[----:B------:R1:W-:Y:S04]  /*2eec0*/  @P4 STG.E.U8 desc[UR22][R4.64], R9 ;  /* 0x0000000904004986 */ /* 0x0003e8000c101116 */
[----:B-1----:R-:W2:Y:S04]  /*2eed0*/  LDL.LU R9, [R1+0x50] ;  /* 0x0000500001097983 */ /* 0x002ea80000300800 */
[----:B------:R-:W3:Y:S04]  /*2eee0*/  LDL R4, [R1+0x10b4] ;  /* 0x0010b40001047983 */ /* 0x000ee80000100800 */
[----:B------:R-:W4:Y:S01]  /*2eef0*/  LDL R5, [R1+0x10] ;  /* 0x0000100001057983 */ /* 0x000f220000100800 */
[----:B------:R-:W-:Y:S01]  /*2ef00*/  ISETP.LT.AND P3, PT, R13, UR8, !P2 ;  /* 0x000000080d007c0c */ /* 0x000fe2000d761270 */
[----:B------:R-:W1:Y:S01]  /*2ef10*/  LDCU UR8, c[0x0][0x398] ;  /* 0x00007300ff0877ac */ /* 0x000e620008000800 */
[----:B------:R-:W-:-:S02]  /*2ef20*/  IADD3 R12, P6, PT, R6, R0, RZ ;  /* 0x00000000060c7210 */ /* 0x000fc40007fde0ff */
[----:B------:R-:W-:-:S03]  /*2ef30*/  PRMT R10, R10, 0x7771, RZ ;  /* 0x000077710a0a7816 */ /* 0x000fc600000000ff */
[----:B------:R-:W-:Y:S01]  /*2ef40*/  IMAD.X R13, R7, 0x1, R14, P6 ;  /* 0x00000001070d7824 */ /* 0x000fe200030e060e */
[----:B------:R-:W-:Y:S01]  /*2ef50*/  ISETP.LT.AND P4, PT, R11, UR16, !P2 ;  /* 0x000000100b007c0c */ /* 0x000fe2000d781270 */
        /* <DEDUP_REMOVED lines=23> */
[----:B-1----:R-:W-:Y:S01]  /*2f0d0*/  ISETP.LT.AND P4, PT, R25, UR8, !P2 ;  /* 0x0000000819007c0c */ /* 0x002fe2000d781270 */
[----:B------:R-:W1:Y:S01]  /*2f0e0*/  LDCU UR8, c[0x0][0x398] ;  /* 0x00007300ff0877ac */ /* 0x000e620008000800 */
[----:B------:R-:W-:Y:S01]  /*2f0f0*/  IADD3 R4, P1, PT, R6, R19, RZ ;  /* 0x0000001306047210 */ /* 0x000fe20007f3e0ff */
[----:B------:R-:W1:Y:S04]  /*2f100*/  LDL R13, [R1+0x10b0] ;  /* 0x0010b000010d7983 */ /* 0x000e680000100800 */
[----:B------:R-:W-:Y:S01]  /*2f110*/  IMAD.X R5, R7, 0x1, R17, P1 ;  /* 0x0000000107057824 */ /* 0x000fe200008e0611 */
[----:B------:R-:W-:Y:S01]  /*2f120*/  ISETP.GE.AND P1, PT, R9, UR6, PT ;  /* 0x0000000609007c0c */ /* 0x000fe2000bf26270 */
[----:B------:R-:W4:Y:S01]  /*2f130*/  LDCU UR6, c[0x0][0x39c] ;  /* 0x00007380ff0677ac */ /* 0x000f220008000800 */
[----:B------:R-:W-:-:S02]  /*2f140*/  ISETP.LT.AND P3, PT, R26, UR10, !P2 ;  /* 0x0000000a1a007c0c */ /* 0x000fc4000d761270 */
[----:B--2---:R-:W-:Y:S01]  /*2f150*/  PRMT R9, R12, 0x7771, RZ ;  /* 0x000077710c097816 */ /* 0x004fe200000000ff */
[----:B------:R-:W2:Y:S04]  /*2f160*/  LDCU UR10, c[0x0][0x398] ;  /* 0x00007300ff0a77ac */ /* 0x000ea80008000800 */
[----:B------:R0:W-:Y:S04]  /*2f170*/  @P4 STG.E.U8 desc[UR22][R4.64], R9 ;  /* 0x0000000904004986 */ /* 0x0001e8000c101116 */
[----:B0-----:R-:W2:Y:S01]  /*2f180*/  LDL.LU R9, [R1+0x60] ;  /* 0x0000600001097983 */ /* 0x001ea20000300800 */
[----:B------:R-:W-:-:S02]  /*2f190*/  IADD3 R10, P5, PT, R6, R18, RZ ;  /* 0x00000012060a7210 */ /* 0x000fc40007fbe0ff */
[----:B------:R-:W-:-:S03]  /*2f1a0*/  PRMT R12, R12, 0x7772, RZ ;  /* 0x000077720c0c7816 */ /* 0x000fc600000000ff */
[----:B------:R-:W-:Y:S01]  /*2f1b0*/  IMAD.X R11, R7, 0x1, R16, P5 ;  /* 0x00000001070b7824 */ /* 0x000fe200028e0610 */
[----:B------:R-:W-:Y:S01]  /*2f1c0*/  ISETP.LT.AND P2, PT, R27, UR12, !P2 ;  /* 0x0000000c1b007c0c */ /* 0x000fe2000d741270 */
[----:B---3--:R-:W-:Y:S01]  /*2f1d0*/  VIADD R4, R6, UR4 ;  /* 0x0000000406047c36 */ /* 0x008fe20008000000 */
[----:B------:R-:W-:Y:S01]  /*2f1e0*/  ISETP.LT.AND P4, PT, R15, UR14, !P1 ;  /* 0x0000000e0f007c0c */ /* 0x000fe2000cf81270 */
[----:B------:R-:W0:Y:S01]  /*2f1f0*/  LDCU UR4, c[0x0][0x398] ;  /* 0x00007300ff0477ac */ /* 0x000e220008000800 */
[----:B------:R3:W-:Y:S01]  /*2f200*/  @P3 STG.E.U8 desc[UR22][R10.64], R12 ;  /* 0x0000000c0a003986 */ /* 0x0007e2000c101116 */
[----:B--2---:R-:W-:-:S03]  /*2f210*/  PRMT R9, R9, 0x7773, RZ ;  /* 0x0000777309097816 */ /* 0x004fc600000000ff */
[----:B---3--:R-:W2:Y:S01]  /*2f220*/  LDL R12, [R1+0x1c] ;  /* 0x00001c00010c7983 */ /* 0x008ea20000100800 */
[----:B------:R-:W-:Y:S01]  /*2f230*/  IADD3 R10, P3, PT, R6, R8, RZ ;  /* 0x00000008060a7210 */ /* 0x000fe20007f7e0ff */
[----:B------:R-:W3:Y:S04]  /*2f240*/  LDCU UR12, c[0x0][0x398] ;  /* 0x00007300ff0c77ac */ /* 0x000ee80008000800 */
[----:B------:R-:W-:Y:S01]  /*2f250*/  IMAD.X R11, R7, 0x1, R22, P3 ;  /* 0x00000001070b7824 */ /* 0x000fe200018e0616 */
[----:B------:R-:W-:Y:S01]  /*2f260*/  SHF.R.S32.HI R5, RZ, 0x1f, R4 ;  /* 0x0000001fff057819 */ /* 0x000fe20000011404 */
[----:B------:R-:W3:Y:S01]  /*2f270*/  LDL R7, [R1+0x24] ;  /* 0x0000240001077983 */ /* 0x000ee20000100800 */
[----:B------:R-:W0:Y:S03]  /*2f280*/  LDCU UR14, c[0x0][0x398] ;  /* 0x00007300ff0e77ac */ /* 0x000e260008000800 */
[----:B------:R1:W-:Y:S04]  /*2f290*/  @P2 STG.E.U8 desc[UR22][R10.64], R9 ;  /* 0x000000090a002986 */ /* 0x0003e8000c101116 */
[----:B-1----:R-:W4:Y:S04]  /*2f2a0*/  LDL R10, [R1+0x34] ;  /* 0x00003400010a7983 */ /* 0x002f280000100800 */
[----:B------:R-:W4:Y:S01]  /*2f2b0*/  LDL R11, [R1+0x10b8] ;  /* 0x0010b800010b7983 */ /* 0x000f220000100800 */
[----:B--2---:R-:W-:-:S05]  /*2f2c0*/  IADD3 R6, P5, PT, R4, R12, RZ ;  /* 0x0000000c04067210 */ /* 0x004fca0007fbe0ff */
[----:B---3--:R-:W-:Y:S01]  /*2f2d0*/  IMAD.X R7, R5, 0x1, R7, P5 ;  /* 0x0000000105077824 */ /* 0x008fe200028e0607 */
[----:B----4-:R-:W-:-:S05]  /*2f2e0*/  PRMT R9, R10, 0x7770, RZ ;  /* 0x000077700a097816 */ /* 0x010fca00000000ff */
        /* <DEDUP_REMOVED lines=40> */
[----:B0-----:R-:W-:-:S02]  /*2f570*/  ISETP.LT.AND P3, PT, R26, UR10, !P1 ;  /* 0x0000000a1a007c0c */ /* 0x001fc4000cf61270 */
[----:B--2---:R-:W-:Y:S01]  /*2f580*/  PRMT R9, R12, 0x7771, RZ ;  /* 0x000077710c097816 */ /* 0x004fe200000000ff */
[----:B------:R-:W0:Y:S04]  /*2f590*/  LDCU UR10, c[0x0][0x398] ;  /* 0x00007300ff0a77ac */ /* 0x000e280008000800 */
[----:B------:R2:W-:Y:S04]  /*2f5a0*/  @P4 STG.E.U8 desc[UR22][R6.64], R9 ;  /* 0x0000000906004986 */ /* 0x0005e8000c101116 */
[----:B--2---:R-:W2:Y:S01]  /*2f5b0*/  LDL.LU R9, [R1+0x44] ;  /* 0x0000440001097983 */ /* 0x004ea20000300800 */
[----:B------:R-:W-:-:S02]  /*2f5c0*/  IADD3 R10, P5, PT, R4, R18, RZ ;  /* 0x00000012040a7210 */ /* 0x000fc40007fbe0ff */
[----:B------:R-:W-:-:S03]  /*2f5d0*/  PRMT R12, R12, 0x7772, RZ ;  /* 0x000077720c0c7816 */ /* 0x000fc600000000ff */
[----:B------:R-:W-:Y:S01]  /*2f5e0*/  IMAD.X R11, R5, 0x1, R16, P5 ;  /* 0x00000001050b7824 */ /* 0x000fe200028e0610 */
[----:B------:R-:W-:Y:S01]  /*2f5f0*/  ISETP.LT.AND P1, PT, R27, UR12, !P1 ;  /* 0x0000000c1b007c0c */ /* 0x000fe2000cf21270 */
[----:B---3--:R-:W-:Y:S01]  /*2f600*/  VIADD R6, R4, UR4 ;  /* 0x0000000404067c36 */ /* 0x008fe20008000000 */
[----:B------:R-:W-:Y:S01]  /*2f610*/  ISETP.LT.AND P4, PT, R15, UR14, !P2 ;  /* 0x0000000e0f007c0c */ /* 0x000fe2000d781270 */
[----:B------:R-:W3:Y:S01]  /*2f620*/  LDCU UR4, c[0x0][0x398] ;  /* 0x00007300ff0477ac */ /* 0x000ee20008000800 */
[----:B------:R0:W-:Y:S01]  /*2f630*/  @P3 STG.E.U8 desc[UR22][R10.64], R12 ;  /* 0x0000000c0a003986 */ /* 0x0001e2000c101116 */
[----:B--2---:R-:W-:-:S03]  /*2f640*/  PRMT R9, R9, 0x7773, RZ ;  /* 0x0000777309097816 */ /* 0x004fc600000000ff */
[----:B0-----:R-:W2:Y:S01]  /*2f650*/  LDL R12, [R1+0x1c] ;  /* 0x00001c00010c7983 */ /* 0x001ea20000100800 */
[----:B------:R-:W-:Y:S01]  /*2f660*/  IADD3 R10, P3, PT, R4, R8, RZ ;  /* 0x00000008040a7210 */ /* 0x000fe20007f7e0ff */
[----:B------:R-:W0:Y:S04]  /*2f670*/  LDCU UR12, c[0x0][0x398] ;  /* 0x00007300ff0c77ac */ /* 0x000e280008000800 */
        /* <DEDUP_REMOVED lines=180> */
[----:B------:R-:W4:Y:S01]  /*301c0*/  LDL R13, [R1+0x10] ;  /* 0x00001000010d7983 */ /* 0x000f220000100800 */
[----:B0-----:R-:W-:Y:S01]  /*301d0*/  ISETP.LT.AND P3, PT, R26, UR10, !P2 ;  /* 0x0000000a1a007c0c */ /* 0x001fe2000d761270 */
[----:B------:R-:W0:Y:S02]  /*301e0*/  LDCU UR10, c[0x0][0x398] ;  /* 0x00007300ff0a77ac */ /* 0x000e240008000800 */
[----:B------:R-:W-:Y:S01]  /*301f0*/  IMAD.X R5, R7, 0x1, R17, P1 ;  /* 0x0000000107057824 */ /* 0x000fe200008e0611 */
[----:B------:R-:W-:Y:S01]  /*30200*/  ISETP.GE.AND P1, PT, R9, UR6, PT ;  /* 0x0000000609007c0c */ /* 0x000fe2000bf26270 */
[----:B------:R-:W0:Y:S01]  /*30210*/  LDCU UR6, c[0x0][0x39c] ;  /* 0x00007380ff0677ac */ /* 0x000e220008000800 */
[----:B------:R-:W-:-:S05]  /*30220*/  IADD3 R10, P5, PT, R6, R18, RZ ;  /* 0x00000012060a7210 */ /* 0x000fca0007fbe0ff */
[----:B------:R-:W-:Y:S01]  /*30230*/  IMAD.X R11, R7, 0x1, R16, P5 ;  /* 0x00000001070b7824 */ /* 0x000fe200028e0610 */
[----:B--2---:R-:W-:-:S05]  /*30240*/  PRMT R9, R12, 0x7771, RZ ;  /* 0x000077710c097816 */ /* 0x004fca00000000ff */
[----:B------:R2:W-:Y:S01]  /*30250*/  @P4 STG.E.U8 desc[UR22][R4.64], R9 ;  /* 0x0000000904004986 */ /* 0x0005e2000c101116 */
[----:B------:R-:W-:-:S03]  /*30260*/  PRMT R12, R12, 0x7772, RZ ;  /* 0x000077720c0c7816 */ /* 0x000fc600000000ff */
[----:B--2---:R-:W2:Y:S04]  /*30270*/  LDL.LU R9, [R1+0x68] ;  /* 0x0000680001097983 */ /* 0x004ea80000300800 */
[----:B------:R0:W-:Y:S04]  /*30280*/  @P3 STG.E.U8 desc[UR22][R10.64], R12 ;  /* 0x0000000c0a003986 */ /* 0x0001e8000c101116 */
[----:B0-----:R-:W1:Y:S04]  /*30290*/  LDL R10, [R1+0x10b0] ;  /* 0x0010b000010a7983 */ /* 0x001e680000100800 */
[----:B------:R-:W4:Y:S01]  /*302a0*/  LDL R11, [R1+0x1c] ;  /* 0x00001c00010b7983 */ /* 0x000f220000100800 */
[----:B------:R-:W-:Y:S01]  /*302b0*/  ISETP.LT.AND P2, PT, R27, UR12, !P2 ;  /* 0x0000000c1b007c0c */ /* 0x000fe2000d741270 */
[----:B------:R-:W0:Y:S01]  /*302c0*/  LDCU UR12, c[0x0][0x398] ;  /* 0x00007300ff0c77ac */ /* 0x000e220008000800 */
[----:B------:R-:W-:Y:S01]  /*302d0*/  IADD3 R4, P4, PT, R6, R8, RZ ;  /* 0x0000000806047210 */ /* 0x000fe20007f9e0ff */
[----:B------:R-:W4:Y:S04]  /*302e0*/  LDL R12, [R1+0x10b4] ;  /* 0x0010b400010c7983 */ /* 0x000f280000100800 */
[----:B------:R-:W-:-:S02]  /*302f0*/  IMAD.X R5, R7, 0x1, R22, P4 ;  /* 0x0000000107057824 */ /* 0x000fc400020e0616 */
[----:B---3--:R-:W-:Y:S01]  /*30300*/  VIADD R6, R6, UR4 ;  /* 0x0000000406067c36 */ /* 0x008fe20008000000 */
[----:B--2---:R-:W-:Y:S01]  /*30310*/  PRMT R9, R9, 0x7773, RZ ;  /* 0x0000777309097816 */ /* 0x004fe200000000ff */
[----:B------:R-:W2:Y:S04]  /*30320*/  LDCU UR4, c[0x0][0x398] ;  /* 0x00007300ff0477ac */ /* 0x000ea80008000800 */
[----:B------:R3:W-:Y:S04]  /*30330*/  @P2 STG.E.U8 desc[UR22][R4.64], R9 ;  /* 0x0000000904002986 */ /* 0x0007e8000c101116 */
[----:B---3--:R-:W3:Y:S01]  /*30340*/  LDL R9, [R1+0x3c] ;  /* 0x00003c0001097983 */ /* 0x008ee20000100800 */
[----:B-1----:R-:W-:Y:S01]  /*30350*/  ISETP.LT.AND P4, PT, R10, UR8, !P1 ;  /* 0x000000080a007c0c */ /* 0x002fe2000cf81270 */
[----:B------:R-:W1:Y:S01]  /*30360*/  LDCU UR8, c[0x0][0x398] ;  /* 0x00007300ff0877ac */ /* 0x000e620008000800 */
[----:B----4-:R-:W-:-:S02]  /*30370*/  IADD3 R10, P6, PT, R6, R11, RZ ;  /* 0x0000000b060a7210 */ /* 0x010fc40007fde0ff */
[----:B------:R-:W4:Y:S01]  /*30380*/  LDL R11, [R1+0x24] ;  /* 0x00002400010b7983 */ /* 0x000f220000100800 */
[----:B------:R-:W-:Y:S01]  /*30390*/  ISETP.LT.AND P3, PT, R15, UR14, !P1 ;  /* 0x0000000e0f007c0c */ /* 0x000fe2000cf61270 */
[----:B------:R-:W0:Y:S01]  /*303a0*/  LDCU UR14, c[0x0][0x398] ;  /* 0x00007300ff0e77ac */ /* 0x000e220008000800 */
[----:B------:R-:W-:Y:S02]  /*303b0*/  SHF.R.S32.HI R7, RZ, 0x1f, R6 ;  /* 0x0000001fff077819 */ /* 0x000fe40000011406 */
[----:B------:R-:W-:Y:S01]  /*303c0*/  ISETP.LT.AND P2, PT, R12, UR10, !P1 ;  /* 0x0000000a0c007c0c */ /* 0x000fe2000cf41270 */
[----:B------:R-:W0:Y:S01]  /*303d0*/  LDCU UR10, c[0x0][0x398] ;  /* 0x00007300ff0a77ac */ /* 0x000e220008000800 */
[----:B------:R-:W-:Y:S01]  /*303e0*/  IADD3 R4, P5, PT, R6, R0, RZ ;  /* 0x0000000006047210 */ /* 0x000fe20007fbe0ff */
[----:B---3--:R-:W-:Y:S02]  /*303f0*/  IMAD.MOV.U32 R5, RZ, RZ, R9 ;  /* 0x000000ffff057224 */ /* 0x008fe400078e0009 */
[----:B----4-:R-:W-:-:S03]  /*30400*/  IMAD.X R11, R7, 0x1, R11, P6 ;  /* 0x00000001070b7824 */ /* 0x010fc600030e060b */
[----:B------:R-:W-:Y:S02]  /*30410*/  PRMT R9, R5, 0x7770, RZ ;  /* 0x0000777005097816 */ /* 0x000fe400000000ff */
[----:B------:R-:W-:Y:S01]  /*30420*/  IADD3 R12, P6, PT, R6, R13, RZ ;  /* 0x0000000d060c7210 */ /* 0x000fe20007fde0ff */
[----:B------:R-:W-:Y:S02]  /*30430*/  IMAD.MOV.U32 R13, RZ, RZ, R5 ;  /* 0x000000ffff0d7224 */ /* 0x000fe400078e0005 */
[----:B------:R3:W-:Y:S01]  /*30440*/  @P3 STG.E.U8 desc[UR22][R10.64], R9 ;  /* 0x000000090a003986 */ /* 0x0007e2000c101116 */
[----:B------:R-:W-:Y:S02]  /*30450*/  IMAD.X R5, R7, 0x1, R14, P5 ;  /* 0x0000000107057824 */ /* 0x000fe400028e060e */
[----:B------:R-:W-:Y:S01]  /*30460*/  PRMT R14, R13, 0x7771, RZ ;  /* 0x000077710d0e7816 */ /* 0x000fe200000000ff */
[----:B---3--:R-:W-:Y:S01]  /*30470*/  IMAD.MOV.U32 R10, RZ, RZ, R13 ;  /* 0x000000ffff0a7224 */ /* 0x008fe200078e000d */
[----:B------:R-:W0:Y:S01]  /*30480*/  LDL R11, [R1+0x10b8] ;  /* 0x0010b800010b7983 */ /* 0x000e220000100800 */
[----:B------:R-:W-:-:S03]  /*30490*/  IMAD.X R13, R7, 0x1, R28, P6 ;  /* 0x00000001070d7824 */ /* 0x000fc600030e061c */
[----:B------:R-:W-:Y:S01]  /*304a0*/  PRMT R9, R10, 0x7772, RZ ;  /* 0x000077720a097816 */ /* 0x000fe200000000ff */
[----:B------:R3:W-:Y:S04]  /*304b0*/  @P4 STG.E.U8 desc[UR22][R4.64], R14 ;  /* 0x0000000e04004986 */ /* 0x0007e8000c101116 */
[----:B------:R4:W-:Y:S04]  /*304c0*/  @P2 STG.E.U8 desc[UR22][R12.64], R9 ;  /* 0x000000090c002986 */ /* 0x0009e8000c101116 */
[----:B---3--:R-:W3:Y:S04]  /*304d0*/  LDL.LU R14, [R1+0x3c] ;  /* 0x00003c00010e7983 */ /* 0x008ee80000300800 */
[----:B----4-:R-:W4:Y:S01]  /*304e0*/  LDL.LU R13, [R1+0x4c] ;  /* 0x00004c00010d7983 */ /* 0x010f220000300800 */
[C---:B------:R-:W-:Y:S01]  /*304f0*/  IADD3 R4, P2, PT, R6.reuse, R20, RZ ;  /* 0x0000001406047210 */ /* 0x040fe20007f5e0ff */
[----:B------:R-:W-:Y:S01]  /*30500*/  VIADD R9, R29, 0xf ;  /* 0x0000000f1d097836 */ /* 0x000fe20000000000 */
[----:B--2---:R-:W-:Y:S01]  /*30510*/  ISETP.LT.AND P4, PT, R23, UR4, !P1 ;  /* 0x0000000417007c0c */ /* 0x004fe2000cf81270 */
[----:B------:R-:W2:Y:S01]  /*30520*/  LDCU UR4, c[0x0][0x3b8] ;  /* 0x00007700ff0477ac */ /* 0x000ea20008000800 */
[----:B------:R-:W-:Y:S01]  /*30530*/  IADD3 R10, P5, PT, R6, R2, RZ ;  /* 0x00000002060a7210 */ /* 0x000fe20007fbe0ff */
[----:B------:R-:W-:Y:S01]  /*30540*/  IMAD.X R5, R7, 0x1, R24, P2 ;  /* 0x0000000107057824 */ /* 0x000fe200010e0618 */
[----:B------:R-:W-:Y:S01]  /*30550*/  ISETP.GE.AND P2, PT, R9, UR6, PT ;  /* 0x0000000609007c0c */ /* 0x000fe2000bf46270 */
[----:B------:R-:W0:Y:S02]  /*30560*/  LDCU UR6, c[0x0][0x39c] ;  /* 0x00007380ff0677ac */ /* 0x000e240008000800 */
[----:B0-----:R-:W-:Y:S01]  /*30570*/  ISETP.LT.AND P3, PT, R11, UR12, !P1 ;  /* 0x0000000c0b007c0c */ /* 0x001fe2000cf61270 */
[----:B------:R-:W-:Y:S01]  /*30580*/  IMAD.X R11, R7, 0x1, R3, P5 ;  /* 0x00000001070b7824 */ /* 0x000fe200028e0603 */
[----:B------:R-:W0:Y:S01]  /*30590*/  LDCU UR12, c[0x0][0x398] ;  /* 0x00007300ff0c77ac */ /* 0x000e220008000800 */
[----:B---3--:R-:W-:-:S02]  /*305a0*/  PRMT R9, R14, 0x7773, RZ ;  /* 0x000077730e097816 */ /* 0x008fc400000000ff */
[----:B------:R-:W3:Y:S01]  /*305b0*/  LDL.LU R14, [R1+0x5c] ;  /* 0x00005c00010e7983 */ /* 0x000ee20000300800 */
[----:B----4-:R-:W-:-:S07]  /*305c0*/  PRMT R12, R13, 0x7770, RZ ;  /* 0x000077700d0c7816 */ /* 0x010fce00000000ff */
[----:B------:R4:W-:Y:S01]  /*305d0*/  @P3 STG.E.U8 desc[UR22][R4.64], R9 ;  /* 0x0000000904003986 */ /* 0x0009e2000c101116 */
[----:B-1----:R-:W-:Y:S01]  /*305e0*/  ISETP.LT.AND P3, PT, R25, UR8, !P1 ;  /* 0x0000000819007c0c */ /* 0x002fe2000cf61270 */
[----:B------:R-:W1:Y:S02]  /*305f0*/  LDCU UR8, c[0x0][0x398] ;  /* 0x00007300ff0877ac */ /* 0x000e640008000800 */
[----:B------:R0:W-:Y:S01]  /*30600*/  @P4 STG.E.U8 desc[UR22][R10.64], R12 ;  /* 0x0000000c0a004986 */ /* 0x0001e2000c101116 */
[----:B------:R-:W-:Y:S01]  /*30610*/  ISETP.LT.AND P4, PT, R26, UR10, !P1 ;  /* 0x0000000a1a007c0c */ /* 0x000fe2000cf81270 */
[----:B------:R-:W1:Y:S01]  /*30620*/  LDCU UR10, c[0x0][0x398] ;  /* 0x00007300ff0a77ac */ /* 0x000e620008000800 */
[C---:B----4-:R-:W-:Y:S02]  /*30630*/  IADD3 R4, P5, PT, R6.reuse, R18, RZ ;  /* 0x0000001206047210 */ /* 0x050fe40007fbe0ff */
[----:B0-----:R-:W-:Y:S02]  /*30640*/  IADD3 R10, P6, PT, R6, R19, RZ ;  /* 0x00000013060a7210 */ /* 0x001fe40007fde0ff */
[----:B------:R-:W-:-:S02]  /*30650*/  PRMT R9, R13, 0x7773, RZ ;  /* 0x000077730d097816 */ /* 0x000fc400000000ff */
[----:B------:R-:W-:Y:S01]  /*30660*/  PRMT R12, R13, 0x7772, RZ ;  /* 0x000077720d0c7816 */ /* 0x000fe200000000ff */
[----:B------:R-:W-:Y:S01]  /*30670*/  IMAD.X R11, R7, 0x1, R17, P6 ;  /* 0x00000001070b7824 */ /* 0x000fe200030e0611 */
[----:B------:R-:W-:Y:S01]  /*30680*/  PRMT R13, R13, 0x7771, RZ ;  /* 0x000077710d0d7816 */ /* 0x000fe200000000ff */
[----:B------:R-:W-:Y:S01]  /*30690*/  IMAD.X R5, R7, 0x1, R16, P5 ;  /* 0x0000000107057824 */ /* 0x000fe200028e0610 */
[----:B------:R-:W-:Y:S01]  /*306a0*/  ISETP.LT.AND P1, PT, R27, UR12, !P1 ;  /* 0x0000000c1b007c0c */ /* 0x000fe2000cf21270 */
[----:B------:R-:W0:Y:S02]  /*306b0*/  LDCU UR12, c[0x0][0x398] ;  /* 0x00007300ff0c77ac */ /* 0x000e240008000800 */
[----:B------:R4:W-:Y:S04]  /*306c0*/  @P3 STG.E.U8 desc[UR22][R10.64], R13 ;  /* 0x0000000d0a003986 */ /* 0x0009e8000c101116 */
[----:B------:R2:W-:Y:S01]  /*306d0*/  @P4 STG.E.U8 desc[UR22][R4.64], R12 ;  /* 0x0000000c04004986 */ /* 0x0005e2000c101116 */
[----:B----4-:R-:W-:-:S03]  /*306e0*/  IADD3 R10, P3, PT, R6, R8, RZ ;  /* 0x00000008060a7210 */ /* 0x010fc60007f7e0ff */
[----:B------:R-:W4:Y:S01]  /*306f0*/  LDL R13, [R1+0x10b4] ;  /* 0x0010b400010d7983 */ /* 0x000f220000100800 */
[----:B--2---:R-:W-:-:S03]  /*30700*/  VIADD R4, R6, UR4 ;  /* 0x0000000406047c36 */ /* 0x004fc60008000000 */
[----:B------:R-:W1:Y:S01]  /*30710*/  LDL R5, [R1+0x10b0] ;  /* 0x0010b00001057983 */ /* 0x000e620000100800 */
[----:B------:R-:W-:Y:S01]  /*30720*/  IMAD.X R11, R7, 0x1, R22, P3 ;  /* 0x00000001070b7824 */ /* 0x000fe200018e0616 */
[----:B------:R-:W2:Y:S02]  /*30730*/  LDCU UR4, c[0x0][0x398] ;  /* 0x00007300ff0477ac */ /* 0x000ea40008000800 */
[----:B------:R-:W2:Y:S04]  /*30740*/  LDL R6, [R1+0x1c] ;  /* 0x00001c0001067983 */ /* 0x000ea80000100800 */
[----:B------:R-:W3:Y:S04]  /*30750*/  LDL R7, [R1+0x24] ;  /* 0x0000240001077983 */ /* 0x000ee80000100800 */
[----:B------:R-:W3:Y:S04]  /*30760*/  LDL R12, [R1+0x10] ;  /* 0x00001000010c7983 */ /* 0x000ee80000100800 */
[----:B------:R0:W-:Y:S04]  /*30770*/  @P1 STG.E.U8 desc[UR22][R10.64], R9 ;  /* 0x000000090a001986 */ /* 0x0001e8000c101116 */
[----:B0-----:R-:W3:Y:S01]  /*30780*/  LDL R9, [R1+0x20] ;  /* 0x0000200001097983 */ /* 0x001ee20000100800 */
[----:B------:R-:W-:Y:S01]  /*30790*/  ISETP.LT.AND P3, PT, R15, UR14, !P2 ;  /* 0x0000000e0f007c0c */ /* 0x000fe2000d761270 */
[----:B------:R-:W0:Y:S01]  /*307a0*/  LDCU UR14, c[0x0][0x398] ;  /* 0x00007300ff0e77ac */ /* 0x000e220008000800 */
[----:B------:R-:W-:-:S02]  /*307b0*/  IADD3 R10, P5, PT, R4, R0, RZ ;  /* 0x00000000040a7210 */ /* 0x000fc40007fbe0ff */
[----:B-1----:R-:W-:Y:S01]  /*307c0*/  ISETP.LT.AND P4, PT, R5, UR8, !P2 ;  /* 0x0000000805007c0c */ /* 0x002fe2000d781270 */
[----:B------:R-:W1:Y:S01]  /*307d0*/  LDCU UR8, c[0x0][0x398] ;  /* 0x00007300ff0877ac */ /* 0x000e620008000800 */
[----:B------:R-:W-:Y:S02]  /*307e0*/  SHF.R.S32.HI R5, RZ, 0x1f, R4 ;  /* 0x0000001fff057819 */ /* 0x000fe40000011404 */
[----:B--2---:R-:W-:Y:S02]  /*307f0*/  IADD3 R6, P6, PT, R4, R6, RZ ;  /* 0x0000000604067210 */ /* 0x004fe40007fde0ff */
[----:B----4-:R-:W-:Y:S01]  /*30800*/  ISETP.LT.AND P1, PT, R13, UR10, !P2 ;  /* 0x0000000a0d007c0c */ /* 0x010fe2000d721270 */
[----:B------:R-:W2:Y:S01]  /*30810*/  LDCU UR10, c[0x0][0x398] ;  /* 0x00007300ff0a77ac */ /* 0x000ea20008000800 */
[----:B---3--:R-:W-:Y:S01]  /*30820*/  PRMT R13, R14, 0x7770, RZ ;  /* 0x000077700e0d7816 */ /* 0x008fe200000000ff */
[----:B------:R-:W-:Y:S01]  /*30830*/  IMAD.X R7, R5, 0x1, R7, P6 ;  /* 0x0000000105077824 */ /* 0x000fe200030e0607 */
[----:B------:R-:W-:-:S04]  /*30840*/  IADD3 R12, P6, PT, R4, R12, RZ ;  /* 0x0000000c040c7210 */ /* 0x000fc80007fde0ff */
[----:B------:R3:W-:Y:S04]  /*30850*/  @P3 STG.E.U8 desc[UR22][R6.64], R13 ;  /* 0x0000000d06003986 */ /* 0x0007e8000c101116 */
[----:B---3--:R-:W3:Y:S01]  /*30860*/  LDL R7, [R1+0x10b8] ;  /* 0x0010b80001077983 */ /* 0x008ee20000100800 */
[C---:B------:R-:W-:Y:S01]  /*30870*/  IMAD.X R11, R5.reuse, 0x1, R9, P5 ;  /* 0x00000001050b7824 */ /* 0x040fe200028e0609 */
[C---:B------:R-:W-:Y:S01]  /*30880*/  PRMT R9, R14.reuse, 0x7771, RZ ;  /* 0x000077710e097816 */ /* 0x040fe200000000ff */
[----:B------:R-:W-:Y:S01]  /*30890*/  IMAD.X R13, R5, 0x1, R28, P6 ;  /* 0x00000001050d7824 */ /* 0x000fe200030e061c */
[----:B------:R-:W-:-:S03]  /*308a0*/  PRMT R6, R14, 0x7772, RZ ;  /* 0x000077720e067816 */ /* 0x000fc600000000ff */
[----:B------:R-:W-:Y:S04]  /*308b0*/  @P4 STG.E.U8 desc[UR22][R10.64], R9 ;  /* 0x000000090a004986 */ /* 0x000fe8000c101116 */
[----:B------:R4:W-:Y:S04]  /*308c0*/  @P1 STG.E.U8 desc[UR22][R12.64], R6 ;  /* 0x000000060c001986 */ /* 0x0009e8000c101116 */
[----:B----4-:R-:W4:Y:S01]  /*308d0*/  LDL.LU R13, [R1+0x6c] ;  /* 0x00006c00010d7983 */ /* 0x010f220000300800 */
[C---:B------:R-:W-:Y:S01]  /*308e0*/  IADD3 R6, P1, PT, R4.reuse, R20, RZ ;  /* 0x0000001404067210 */ /* 0x040fe20007f3e0ff */
[----:B------:R-:W-:Y:S01]  /*308f0*/  VIADD R9, R29, 0x10 ;  /* 0x000000101d097836 */ /* 0x000fe20000000000 */
[----:B------:R-:W-:Y:S01]  /*30900*/  ISETP.LT.AND P3, PT, R23, UR4, !P2 ;  /* 0x0000000417007c0c */ /* 0x000fe2000d761270 */
[----:B------:R-:W0:Y:S01]  /*30910*/  LDCU UR4, c[0x0][0x3b8] ;  /* 0x00007700ff0477ac */ /* 0x000e220008000800 */
[----:B------:R-:W-:-:S05]  /*30920*/  IADD3 R10, P5, PT, R4, R2, RZ ;  /* 0x00000002040a7210 */ /* 0x000fca0007fbe0ff */
[----:B------:R-:W-:Y:S01]  /*30930*/  IMAD.X R11, R5, 0x1, R3, P5 ;  /* 0x00000001050b7824 */ /* 0x000fe200028e0603 */
[----:B---3--:R-:W-:Y:S01]  /*30940*/  ISETP.LT.AND P4, PT, R7, UR12, !P2 ;  /* 0x0000000c07007c0c */ /* 0x008fe2000d781270 */
[----:B------:R-:W-:Y:S01]  /*30950*/  IMAD.X R7, R5, 0x1, R24, P1 ;  /* 0x0000000105077824 */ /* 0x000fe200008e0618 */
[----:B------:R-:W-:Y:S01]  /*30960*/  ISETP.GE.AND P1, PT, R9, UR6, PT ;  /* 0x0000000609007c0c */ /* 0x000fe2000bf26270 */
[----:B------:R-:W3:Y:S01]  /*30970*/  LDCU UR12, c[0x0][0x398] ;  /* 0x00007300ff0c77ac */ /* 0x000ee20008000800 */
[----:B------:R-:W-:Y:S02]  /*30980*/  PRMT R9, R14, 0x7773, RZ ;  /* 0x000077730e097816 */ /* 0x000fe400000000ff */
[----:B------:R-:W3:Y:S01]  /*30990*/  LDL.LU R14, [R1+0x70] ;  /* 0x00007000010e7983 */ /* 0x000ee20000300800 */
[----:B------:R-:W0:Y:S06]  /*309a0*/  LDCU UR6, c[0x0][0x39c] ;  /* 0x00007380ff0677ac */ /* 0x000e2c0008000800 */
[----:B------:R0:W-:Y:S01]  /*309b0*/  @P4 STG.E.U8 desc[UR22][R6.64], R9 ;  /* 0x0000000906004986 */ /* 0x0001e2000c101116 */
[----:B-1----:R-:W-:Y:S01]  /*309c0*/  ISETP.LT.AND P4, PT, R25, UR8, !P2 ;  /* 0x0000000819007c0c */ /* 0x002fe2000d781270 */
[----:B------:R-:W1:Y:S01]  /*309d0*/  LDCU UR8, c[0x0][0x398] ;  /* 0x00007300ff0877ac */ /* 0x000e620008000800 */
[----:B----4-:R-:W-:-:S02]  /*309e0*/  PRMT R12, R13, 0x7770, RZ ;  /* 0x000077700d0c7816 */ /* 0x010fc400000000ff */
[----:B0-----:R-:W-:-:S03]  /*309f0*/  IADD3 R6, P5, PT, R4, R19, RZ ;  /* 0x0000001304067210 */ /* 0x001fc60007fbe0ff */
[----:B------:R0:W-:Y:S01]  /*30a00*/  @P3 STG.E.U8 desc[UR22][R10.64], R12 ;  /* 0x0000000c0a003986 */ /* 0x0001e2000c101116 */
[----:B--2---:R-:W-:Y:S01]  /*30a10*/  ISETP.LT.AND P3, PT, R26, UR10, !P2 ;  /* 0x0000000a1a007c0c */ /* 0x004fe2000d761270 */
[----:B------:R-:W-:Y:S01]  /*30a20*/  IMAD.X R7, R5, 0x1, R17, P5 ;  /* 0x0000000105077824 */ /* 0x000fe200028e0611 */
[C---:B------:R-:W-:Y:S01]  /*30a30*/  PRMT R9, R13.reuse, 0x7773, RZ ;  /* 0x000077730d097816 */ /* 0x040fe200000000ff */
[----:B------:R-:W2:Y:S01]  /*30a40*/  LDCU UR10, c[0x0][0x398] ;  /* 0x00007300ff0a77ac */ /* 0x000ea20008000800 */
[----:B0-----:R-:W-:Y:S02]  /*30a50*/  IADD3 R10, P6, PT, R4, R18, RZ ;  /* 0x00000012040a7210 */ /* 0x001fe40007fde0ff */
[C---:B------:R-:W-:Y:S02]  /*30a60*/  PRMT R12, R13.reuse, 0x7771, RZ ;  /* 0x000077710d0c7816 */ /* 0x040fe400000000ff */
[----:B------:R-:W-:Y:S01]  /*30a70*/  PRMT R13, R13, 0x7772, RZ ;  /* 0x000077720d0d7816 */ /* 0x000fe200000000ff */
[----:B------:R-:W-:-:S02]  /*30a80*/  IMAD.X R11, R5, 0x1, R16, P6 ;  /* 0x00000001050b7824 */ /* 0x000fc400030e0610 */
[----:B------:R0:W-:Y:S04]  /*30a90*/  @P4 STG.E.U8 desc[UR22][R6.64], R12 ;  /* 0x0000000c06004986 */ /* 0x0001e8000c101116 */
[----:B------:R4:W-:Y:S01]  /*30aa0*/  @P3 STG.E.U8 desc[UR22][R10.64], R13 ;  /* 0x0000000d0a003986 */ /* 0x0009e2000c101116 */
[----:B---3--:R-:W-:Y:S01]  /*30ab0*/  ISETP.LT.AND P2, PT, R27, UR12, !P2 ;  /* 0x0000000c1b007c0c */ /* 0x008fe2000d741270 */
[----:B------:R-:W3:Y:S02]  /*30ac0*/  LDCU UR12, c[0x0][0x398] ;  /* 0x00007300ff0c77ac */ /* 0x000ee40008000800 */
[----:B0-----:R-:W1:Y:S04]  /*30ad0*/  LDL R12, [R1+0x10b0] ;  /* 0x0010b000010c7983 */ /* 0x001e680000100800 */
[----:B----4-:R-:W4:Y:S01]  /*30ae0*/  LDL R11, [R1+0x1c] ;  /* 0x00001c00010b7983 */ /* 0x010f220000100800 */
[C---:B------:R-:W-:Y:S01]  /*30af0*/  VIADD R6, R4.reuse, UR4 ;  /* 0x0000000404067c36 */ /* 0x040fe20008000000 */
[----:B------:R-:W-:Y:S01]  /*30b00*/  IADD3 R4, P3, PT, R4, R8, RZ ;  /* 0x0000000804047210 */ /* 0x000fe20007f7e0ff */
[----:B------:R-:W0:Y:S01]  /*30b10*/  LDCU UR4, c[0x0][0x398] ;  /* 0x00007300ff0477ac */ /* 0x000e220008000800 */
[----:B------:R-:W-:Y:S01]  /*30b20*/  ISETP.LT.AND P4, PT, R15, UR14, !P1 ;  /* 0x0000000e0f007c0c */ /* 0x000fe2000cf81270 */
[----:B------:R-:W2:Y:S01]  /*30b30*/  LDL R13, [R1+0x20] ;  /* 0x00002000010d7983 */ /* 0x000ea20000100800 */
[----:B----4-:R-:W-:Y:S01]  /*30b40*/  IADD3 R10, P5, PT, R6, R11, RZ ;  /* 0x0000000b060a7210 */ /* 0x010fe20007fbe0ff */
[----:B------:R-:W-:-:S02]  /*30b50*/  IMAD.X R5, R5, 0x1, R22, P3 ;  /* 0x0000000105057824 */ /* 0x000fc400018e0616 */
[----:B------:R-:W4:Y:S01]  /*30b60*/  LDL R11, [R1+0x24] ;  /* 0x00002400010b7983 */ /* 0x000f220000100800 */
[----:B------:R-:W-:Y:S01]  /*30b70*/  SHF.R.S32.HI R7, RZ, 0x1f, R6 ;  /* 0x0000001fff077819 */ /* 0x000fe20000011406 */
[----:B------:R-:W0:Y:S02]  /*30b80*/  LDCU UR14, c[0x0][0x398] ;  /* 0x00007300ff0e77ac */ /* 0x000e240008000800 */
[----:B------:R1:W-:Y:S02]  /*30b90*/  @P2 STG.E.U8 desc[UR22][R4.64], R9 ;  /* 0x0000000904002986 */ /* 0x0003e4000c101116 */
[----:B-1----:R-:W-:Y:S02]  /*30ba0*/  PRMT R4, R14, 0x7770, RZ ;  /* 0x000077700e047816 */ /* 0x002fe400000000ff */
[----:B------:R-:W0:Y:S01]  /*30bb0*/  LDL R9, [R1+0x10b8] ;  /* 0x0010b80001097983 */ /* 0x000e220000100800 */
[----:B----4-:R-:W-:-:S05]  /*30bc0*/  IMAD.X R11, R7, 0x1, R11, P5 ;  /* 0x00000001070b7824 */ /* 0x010fca00028e060b */
[----:B------:R1:W-:Y:S04]  /*30bd0*/  @P4 STG.E.U8 desc[UR22][R10.64], R4 ;  /* 0x000000040a004986 */ /* 0x0003e8000c101116 */
[----:B-1----:R-:W4:Y:S04]  /*30be0*/  LDL R10, [R1+0x10b4] ;  /* 0x0010b400010a7983 */ /* 0x002f280000100800 */
[----:B------:R-:W3:Y:S01]  /*30bf0*/  LDL R11, [R1+0x10] ;  /* 0x00001000010b7983 */ /* 0x000ee20000100800 */
[----:B------:R-:W-:Y:S01]  /*30c00*/  ISETP.LT.AND P3, PT, R12, UR8, !P1 ;  /* 0x000000080c007c0c */ /* 0x000fe2000cf61270 */
[----:B------:R-:W1:Y:S01]  /*30c10*/  LDCU UR8, c[0x0][0x39c] ;  /* 0x00007380ff0877ac */ /* 0x000e620008000800 */
[----:B------:R-:W-:-:S02]  /*30c20*/  IADD3 R12, P6, PT, R6, R0, RZ ;  /* 0x00000000060c7210 */ /* 0x000fc40007fde0ff */
[----:B------:R-:W-:-:S03]  /*30c30*/  PRMT R5, R14, 0x7771, RZ ;  /* 0x000077710e057816 */ /* 0x000fc600000000ff */
[----:B--2---:R-:W-:Y:S01]  /*30c40*/  IMAD.X R13, R7, 0x1, R13, P6 ;  /* 0x00000001070d7824 */ /* 0x004fe200030e060d */
[----:B0-----:R-:W-:Y:S01]  /*30c50*/  ISETP.LT.AND P4, PT, R9, UR4, !P1 ;  /* 0x0000000409007c0c */ /* 0x001fe2000cf81270 */
[----:B------:R-:W0:Y:S04]  /*30c60*/  LDCU UR4, c[0x0][0x3b8] ;  /* 0x00007700ff0477ac */ /* 0x000e280008000800 */
[----:B------:R2:W-:Y:S01]  /*30c70*/  @P3 STG.E.U8 desc[UR22][R12.64], R5 ;  /* 0x000000050c003986 */ /* 0x0005e2000c101116 */
[----:B------:R-:W-:Y:S02]  /*30c80*/  PRMT R9, R14, 0x7772, RZ ;  /* 0x000077720e097816 */ /* 0x000fe400000000ff */
[----:B----4-:R-:W-:Y:S01]  /*30c90*/  ISETP.LT.AND P2, PT, R10, UR10, !P1 ;  /* 0x0000000a0a007c0c */ /* 0x010fe2000cf41270 */
[----:B------:R-:W4:Y:S01]  /*30ca0*/  LDCU UR10, c[0x0][0x398] ;  /* 0x00007300ff0a77ac */ /* 0x000f220008000800 */
[----:B---3--:R-:W-:-:S05]  /*30cb0*/  IADD3 R4, P3, PT, R6, R11, RZ ;  /* 0x0000000b06047210 */ /* 0x008fca0007f7e0ff */
[----:B--2---:R-:W-:-:S06]  /*30cc0*/  IMAD.X R5, R7, 0x1, R28, P3 ;  /* 0x0000000107057824 */ /* 0x004fcc00018e061c */
        /* <DEDUP_REMOVED lines=8> */
[----:B------:R-:W3:Y:S01]  /*30d50*/  LDL.LU R14, [R1+0x90] ;  /* 0x00009000010e7983 */ /* 0x000ee20000300800 */
[----:B------:R-:W-:Y:S01]  /*30d60*/  IMAD.X R13, R7, 0x1, R3, P6 ;  /* 0x00000001070d7824 */ /* 0x000fe200030e0603 */
[----:B------:R-:W0:Y:S02]  /*30d70*/  LDCU UR12, c[0x0][0x398] ;  /* 0x00007300ff0c77ac */ /* 0x000e240008000800 */
[----:B------:R-:W-:Y:S01]  /*30d80*/  @P4 STG.E.U8 desc[UR22][R10.64], R4 ;  /* 0x000000040a004986 */ /* 0x000fe2000c101116 */
[----:B--2---:R-:W-:-:S05]  /*30d90*/  PRMT R5, R5, 0x7770, RZ ;  /* 0x0000777005057816 */ /* 0x004fca00000000ff */
[----:B------:R2:W-:Y:S04]  /*30da0*/  @P3 STG.E.U8 desc[UR22][R12.64], R5 ;  /* 0x000000050c003986 */ /* 0x0005e8000c101116 */
[----:B--2---:R-:W2:Y:S01]  /*30db0*/  LDL R12, [R1+0x80] ;  /* 0x00008000010c7983 */ /* 0x004ea20000100800 */
[----:B----4-:R-:W-:Y:S01]  /*30dc0*/  ISETP.LT.AND P4, PT, R25, UR10, !P1 ;  /* 0x0000000a19007c0c */ /* 0x010fe2000cf81270 */
[----:B------:R-:W4:Y:S01]  /*30dd0*/  LDCU UR10, c[0x0][0x398] ;  /* 0x00007300ff0a77ac */ /* 0x000f220008000800 */
[----:B------:R-:W-:Y:S01]  /*30de0*/  IADD3 R4, P2, PT, R6, R19, RZ ;  /* 0x0000001306047210 */ /* 0x000fe20007f5e0ff */
[----:B------:R-:W4:Y:S01]  /*30df0*/  LDL R13, [R1+0x10b0] ;  /* 0x0010b000010d7983 */ /* 0x000f220000100800 */
[----:B------:R-:W-:Y:S01]  /*30e00*/  ISETP.LT.AND P3, PT, R26, UR14, !P1 ;  /* 0x0000000e1a007c0c */ /* 0x000fe2000cf61270 */
[----:B------:R-:W0:Y:S01]  /*30e10*/  LDCU UR14, c[0x0][0x398] ;  /* 0x00007300ff0e77ac */ /* 0x000e220008000800 */
[----:B------:R-:W-:Y:S01]  /*30e20*/  IADD3 R10, P5, PT, R6, R18, RZ ;  /* 0x00000012060a7210 */ /* 0x000fe20007fbe0ff */
[----:B------:R-:W-:Y:S01]  /*30e30*/  IMAD.X R5, R7, 0x1, R17, P2 ;  /* 0x0000000107057824 */ /* 0x000fe200010e0611 */
[----:B------:R-:W-:Y:S01]  /*30e40*/  ISETP.GE.AND P2, PT, R9, UR6, PT ;  /* 0x0000000609007c0c */ /* 0x000fe2000bf46270 */
[----:B------:R-:W0:Y:S02]  /*30e50*/  LDCU UR6, c[0x0][0x39c] ;  /* 0x00007380ff0677ac */ /* 0x000e240008000800 */
[----:B------:R-:W-:Y:S01]  /*30e60*/  IMAD.X R11, R7, 0x1, R16, P5 ;  /* 0x00000001070b7824 */ /* 0x000fe200028e0610 */
[----:B--2---:R-:W-:-:S02]  /*30e70*/  PRMT R9, R12, 0x7771, RZ ;  /* 0x000077710c097816 */ /* 0x004fc400000000ff */
[----:B------:R-:W-:-:S03]  /*30e80*/  PRMT R12, R12, 0x7772, RZ ;  /* 0x000077720c0c7816 */ /* 0x000fc600000000ff */
[----:B------:R2:W-:Y:S04]  /*30e90*/  @P4 STG.E.U8 desc[UR22][R4.64], R9 ;  /* 0x0000000904004986 */ /* 0x0005e8000c101116 */
[----:B------:R0:W-:Y:S04]  /*30ea0*/  @P3 STG.E.U8 desc[UR22][R10.64], R12 ;  /* 0x0000000c0a003986 */ /* 0x0001e8000c101116 */
[----:B--2---:R-:W2:Y:S04]  /*30eb0*/  LDL.LU R9, [R1+0x80] ;  /* 0x0000800001097983 */ /* 0x004ea80000300800 */
[----:B0-----:R-:W2:Y:S01]  /*30ec0*/  LDL R11, [R1+0x1c] ;  /* 0x00001c00010b7983 */ /* 0x001ea20000100800 */
[C---:B------:R-:W-:Y:S01]  /*30ed0*/  VIADD R4, R6.reuse, UR4 ;  /* 0x0000000406047c36 */ /* 0x040fe20008000000 */
[----:B------:R-:W-:Y:S01]  /*30ee0*/  ISETP.LT.AND P1, PT, R27, UR12, !P1 ;  /* 0x0000000c1b007c0c */ /* 0x000fe2000cf21270 */
[----:B------:R-:W0:Y:S01]  /*30ef0*/  LDCU UR4, c[0x0][0x398] ;  /* 0x00007300ff0477ac */ /* 0x000e220008000800 */
[----:B------:R-:W-:-:S02]  /*30f00*/  IADD3 R6, P3, PT, R6, R8, RZ ;  /* 0x0000000806067210 */ /* 0x000fc40007f7e0ff */
[----:B------:R-:W-:Y:S01]  /*30f10*/  ISETP.LT.AND P4, PT, R15, UR16, !P2 ;  /* 0x000000100f007c0c */ /* 0x000fe2000d781270 */
[----:B------:R-:W0:Y:S01]  /*30f20*/  LDCU UR12, c[0x0][0x398] ;  /* 0x00007300ff0c77ac */ /* 0x000e220008000800 */
[----:B--2---:R-:W-:Y:S01]  /*30f30*/  IADD3 R10, P5, PT, R4, R11, RZ ;  /* 0x0000000b040a7210 */ /* 0x004fe20007fbe0ff */
[----:B------:R-:W-:Y:S01]  /*30f40*/  IMAD.X R7, R7, 0x1, R22, P3 ;  /* 0x0000000107077824 */ /* 0x000fe200018e0616 */
[----:B------:R-:W2:Y:S01]  /*30f50*/  LDL R11, [R1+0x24] ;  /* 0x00002400010b7983 */ /* 0x000ea20000100800 */
[----:B------:R-:W-:Y:S01]  /*30f60*/  PRMT R9, R9, 0x7773, RZ ;  /* 0x0000777309097816 */ /* 0x000fe200000000ff */
[----:B------:R-:W0:Y:S01]  /*30f70*/  LDCU UR16, c[0x0][0x398] ;  /* 0x00007300ff1077ac */ /* 0x000e220008000800 */
[----:B------:R-:W-:-:S03]  /*30f80*/  SHF.R.S32.HI R5, RZ, 0x1f, R4 ;  /* 0x0000001fff057819 */ /* 0x000fc60000011404 */
[----:B------:R3:W-:Y:S01]  /*30f90*/  @P1 STG.E.U8 desc[UR22][R6.64], R9 ;  /* 0x0000000906001986 */ /* 0x0007e2000c101116 */
[----:B----4-:R-:W-:Y:S01]  /*30fa0*/  ISETP.LT.AND P3, PT, R13, UR10, !P2 ;  /* 0x0000000a0d007c0c */ /* 0x010fe2000d761270 */
[----:B------:R-:W4:Y:S02]  /*30fb0*/  LDCU UR10, c[0x0][0x398] ;  /* 0x00007300ff0a77ac */ /* 0x000f240008000800 */
[----:B------:R-:W4:Y:S01]  /*30fc0*/  LDL R13, [R1+0x20] ;  /* 0x00002000010d7983 */ /* 0x000f220000100800 */
[----:B---3--:R-:W-:-:S03]  /*30fd0*/  PRMT R6, R14, 0x7770, RZ ;  /* 0x000077700e067816 */ /* 0x008fc600000000ff */
[----:B------:R-:W3:Y:S01]  /*30fe0*/  LDL R9, [R1+0x10b8] ;  /* 0x0010b80001097983 */ /* 0x000ee20000100800 */
[----:B--2---:R-:W-:-:S05]  /*30ff0*/  IMAD.X R11, R5, 0x1, R11, P5 ;  /* 0x00000001050b7824 */ /* 0x004fca00028e060b */
[----:B------:R2:W-:Y:S04]  /*31000*/  @P4 STG.E.U8 desc[UR22][R10.64], R6 ;  /* 0x000000060a004986 */ /* 0x0005e8000c101116 */
[----:B--2---:R-:W2:Y:S04]  /*31010*/  LDL R10, [R1+0x10b4] ;  /* 0x0010b400010a7983 */ /* 0x004ea80000100800 */
[----:B------:R-:W2:Y:S01]  /*31020*/  LDL R11, [R1+0x10] ;  /* 0x00001000010b7983 */ /* 0x000ea20000100800 */
[----:B------:R-:W-:Y:S02]  /*31030*/  IADD3 R12, P6, PT, R4, R0, RZ ;  /* 0x00000000040c7210 */ /* 0x000fe40007fde0ff */
[----:B------:R-:W-:-:S03]  /*31040*/  PRMT R7, R14, 0x7771, RZ ;  /* 0x000077710e077816 */ /* 0x000fc600000000ff */
[----:B----4-:R-:W-:-:S05]  /*31050*/  IMAD.X R13, R5, 0x1, R13, P6 ;  /* 0x00000001050d7824 */ /* 0x010fca00030e060d */
[----:B------:R4:W-:Y:S01]  /*31060*/  @P3 STG.E.U8 desc[UR22][R12.64], R7 ;  /* 0x000000070c003986 */ /* 0x0009e2000c101116 */
[----:B---3--:R-:W-:Y:S01]  /*31070*/  ISETP.LT.AND P4, PT, R9, UR18, !P2 ;  /* 0x0000001209007c0c */ /* 0x008fe2000d781270 */
[----:B------:R-:W3:Y:S01]  /*31080*/  LDCU UR18, c[0x0][0x398] ;  /* 0x00007300ff1277ac */ /* 0x000ee20008000800 */
[----:B------:R-:W-:Y:S02]  /*31090*/  PRMT R9, R14, 0x7772, RZ ;  /* 0x000077720e097816 */ /* 0x000fe400000000ff */
[----:B--2---:R-:W-:Y:S01]  /*310a0*/  ISETP.LT.AND P1, PT, R10, UR14, !P2 ;  /* 0x0000000e0a007c0c */ /* 0x004fe2000d721270 */
[----:B------:R-:W2:Y:S01]  /*310b0*/  LDCU UR14, c[0x0][0x398] ;  /* 0x00007300ff0e77ac */ /* 0x000ea20008000800 */
[----:B------:R-:W-:-:S05]  /*310c0*/  IADD3 R6, P3, PT, R4, R11, RZ ;  /* 0x0000000b04067210 */ /* 0x000fca0007f7e0ff */
[----:B----4-:R-:W-:-:S06]  /*310d0*/  IMAD.X R7, R5, 0x1, R28, P3 ;  /* 0x0000000105077824 */ /* 0x010fcc00018e061c */
[----:B------:R4:W-:Y:S04]  /*310e0*/  @P1 STG.E.U8 desc[UR22][R6.64], R9 ;  /* 0x0000000906001986 */ /* 0x0009e8000c101116 */
[----:B----4-:R-:W4:Y:S01]  /*310f0*/  LDL R7, [R1+0xa0] ;  /* 0x0000a00001077983 */ /* 0x010f220000100800 */
[----:B0-----:R-:W-:Y:S02]  /*31100*/  ISETP.LT.AND P3, PT, R23, UR4, !P2 ;  /* 0x0000000417007c0c */ /* 0x001fe4000d761270 */
[C---:B------:R-:W-:Y:S02]  /*31110*/  IADD3 R10, P5, PT, R4.reuse, R20, RZ ;  /* 0x00000014040a7210 */ /* 0x040fe40007fbe0ff */
[----:B------:R-:W-:Y:S01]  /*31120*/  IADD3 R12, P6, PT, R4, R2, RZ ;  /* 0x00000002040c7210 */ /* 0x000fe20007fde0ff */
[----:B------:R-:W-:Y:S01]  /*31130*/  VIADD R9, R29, 0x12 ;  /* 0x000000121d097836 */ /* 0x000fe20000000000 */
[----:B------:R-:W-:Y:S01]  /*31140*/  PRMT R6, R14, 0x7773, RZ ;  /* 0x000077730e067816 */ /* 0x000fe200000000ff */
[C---:B------:R-:W-:Y:S01]  /*31150*/  IMAD.X R11, R5.reuse, 0x1, R24, P5 ;  /* 0x00000001050b7824 */ /* 0x040fe200028e0618 */
[----:B------:R-:W2:Y:S01]  /*31160*/  LDL.LU R14, [R1+0x74] ;  /* 0x00007400010e7983 */ /* 0x000ea20000300800 */
[----:B------:R-:W-:Y:S01]  /*31170*/  IMAD.X R13, R5, 0x1, R3, P6 ;  /* 0x00000001050d7824 */ /* 0x000fe200030e0603 */
[----:B------:R-:W0:Y:S02]  /*31180*/  LDCU UR4, c[0x0][0x3b8] ;  /* 0x00007700ff0477ac */ /* 0x000e240008000800 */
[----:B------:R-:W-:Y:S01]  /*31190*/  @P4 STG.E.U8 desc[UR22][R10.64], R6 ;  /* 0x000000060a004986 */ /* 0x000fe2000c101116 */
[----:B----4-:R-:W-:-:S05]  /*311a0*/  PRMT R7, R7, 0x7770, RZ ;  /* 0x0000777007077816 */ /* 0x010fca00000000ff */
[----:B------:R4:W-:Y:S04]  /*311b0*/  @P3 STG.E.U8 desc[UR22][R12.64], R7 ;  /* 0x000000070c003986 */ /* 0x0009e8000c101116 */
[----:B----4-:R-:W4:Y:S01]  /*311c0*/  LDL R12, [R1+0xa0] ;  /* 0x0000a000010c7983 */ /* 0x010f220000100800 */
[----:B------:R-:W-:Y:S01]  /*311d0*/  ISETP.LT.AND P4, PT, R25, UR10, !P2 ;  /* 0x0000000a19007c0c */ /* 0x000fe2000d781270 */
[----:B------:R-:W0:Y:S01]  /*311e0*/  LDCU UR10, c[0x0][0x398] ;  /* 0x00007300ff0a77ac */ /* 0x000e220008000800 */
[----:B------:R-:W-:Y:S01]  /*311f0*/  IADD3 R6, P1, PT, R4, R19, RZ ;  /* 0x0000001304067210 */ /* 0x000fe20007f3e0ff */
[----:B------:R-:W2:Y:S01]  /*31200*/  LDL R13, [R1+0x10b0] ;  /* 0x0010b000010d7983 */ /* 0x000ea20000100800 */
[----:B------:R-:W-:Y:S01]  /*31210*/  ISETP.LT.AND P3, PT, R26, UR12, !P2 ;  /* 0x0000000c1a007c0c */ /* 0x000fe2000d761270 */
[----:B------:R-:W0:Y:S01]  /*31220*/  LDCU UR12, c[0x0][0x398] ;  /* 0x00007300ff0c77ac */ /* 0x000e220008000800 */
[----:B------:R-:W-:Y:S01]  /*31230*/  IADD3 R10, P5, PT, R4, R18, RZ ;  /* 0x00000012040a7210 */ /* 0x000fe20007fbe0ff */
[----:B------:R-:W-:Y:S01]  /*31240*/  IMAD.X R7, R5, 0x1, R17, P1 ;  /* 0x0000000105077824 */ /* 0x000fe200008e0611 */
[----:B-1----:R-:W-:Y:S01]  /*31250*/  ISETP.GE.AND P1, PT, R9, UR8, PT ;  /* 0x0000000809007c0c */ /* 0x002fe2000bf26270 */
[----:B------:R-:W1:Y:S02]  /*31260*/  LDCU UR8, c[0x0][0x39c] ;  /* 0x00007380ff0877ac */ /* 0x000e640008000800 */
[----:B------:R-:W-:Y:S01]  /*31270*/  IMAD.X R11, R5, 0x1, R16, P5 ;  /* 0x00000001050b7824 */ /* 0x000fe200028e0610 */
[----:B----4-:R-:W-:-:S02]  /*31280*/  PRMT R9, R12, 0x7771, RZ ;  /* 0x000077710c097816 */ /* 0x010fc400000000ff */
[----:B------:R-:W-:-:S03]  /*31290*/  PRMT R12, R12, 0x7772, RZ ;  /* 0x000077720c0c7816 */ /* 0x000fc600000000ff */
[----:B------:R4:W-:Y:S04]  /*312a0*/  @P4 STG.E.U8 desc[UR22][R6.64], R9 ;  /* 0x0000000906004986 */ /* 0x0009e8000c101116 */
[----:B------:R0:W-:Y:S04]  /*312b0*/  @P3 STG.E.U8 desc[UR22][R10.64], R12 ;  /* 0x0000000c0a003986 */ /* 0x0001e8000c101116 */
[----:B----4-:R-:W4:Y:S04]  /*312c0*/  LDL.LU R9, [R1+0xa0] ;  /* 0x0000a00001097983 */ /* 0x010f280000300800 */
[----:B0-----:R-:W3:Y:S01]  /*312d0*/  LDL R11, [R1+0x1c] ;  /* 0x00001c00010b7983 */ /* 0x001ee20000100800 */
[C---:B------:R-:W-:Y:S01]  /*312e0*/  VIADD R6, R4.reuse, UR4 ;  /* 0x0000000404067c36 */ /* 0x040fe20008000000 */
[----:B--2---:R-:W-:Y:S01]  /*312f0*/  ISETP.LT.AND P2, PT, R27, UR14, !P2 ;  /* 0x0000000e1b007c0c */ /* 0x004fe2000d741270 */
[----:B------:R-:W0:Y:S01]  /*31300*/  LDCU UR4, c[0x0][0x398] ;  /* 0x00007300ff0477ac */ /* 0x000e220008000800 */
[----:B------:R-:W-:-:S02]  /*31310*/  IADD3 R4, P3, PT, R4, R8, RZ ;  /* 0x0000000804047210 */ /* 0x000fc40007f7e0ff */
[----:B------:R-:W-:Y:S01]  /*31320*/  ISETP.LT.AND P4, PT, R15, UR16, !P1 ;  /* 0x000000100f007c0c */ /* 0x000fe2000cf81270 */
[----:B------:R-:W2:Y:S01]  /*31330*/  LDCU UR14, c[0x0][0x398] ;  /* 0x00007300ff0e77ac */ /* 0x000ea20008000800 */
[----:B---3--:R-:W-:Y:S01]  /*31340*/  IADD3 R10, P5, PT, R6, R11, RZ ;  /* 0x0000000b060a7210 */ /* 0x008fe20007fbe0ff */
[----:B------:R-:W-:Y:S01]  /*31350*/  IMAD.X R5, R5, 0x1, R22, P3 ;  /* 0x0000000105057824 */ /* 0x000fe200018e0616 */
[----:B------:R-:W3:Y:S01]  /*31360*/  LDL R11, [R1+0x24] ;  /* 0x00002400010b7983 */ /* 0x000ee20000100800 */
[----:B----4-:R-:W-:Y:S01]  /*31370*/  PRMT R9, R9, 0x7773, RZ ;  /* 0x0000777309097816 */ /* 0x010fe200000000ff */
[----:B------:R-:W4:Y:S01]  /*31380*/  LDCU UR16, c[0x0][0x398] ;  /* 0x00007300ff1077ac */ /* 0x000f220008000800 */
[----:B------:R-:W-:-:S03]  /*31390*/  SHF.R.S32.HI R7, RZ, 0x1f, R6 ;  /* 0x0000001fff077819 */ /* 0x000fc60000011406 */
[----:B------:R0:W-:Y:S01]  /*313a0*/  @P2 STG.E.U8 desc[UR22][R4.64], R9 ;  /* 0x0000000904002986 */ /* 0x0001e2000c101116 */
[----:B------:R-:W-:Y:S01]  /*313b0*/  ISETP.LT.AND P3, PT, R13, UR10, !P1 ;  /* 0x0000000a0d007c0c */ /* 0x000fe2000cf61270 */
[----:B------:R-:W1:Y:S02]  /*313c0*/  LDCU UR10, c[0x0][0x398] ;  /* 0x00007300ff0a77ac */ /* 0x000e640008000800 */
[----:B------:R-:W2:Y:S01]  /*313d0*/  LDL R13, [R1+0x20] ;  /* 0x00002000010d7983 */ /* 0x000ea20000100800 */
[----:B0-----:R-:W-:-:S03]  /*313e0*/  PRMT R4, R14, 0x7770, RZ ;  /* 0x000077700e047816 */ /* 0x001fc600000000ff */
[----:B------:R-:W2:Y:S01]  /*313f0*/  LDL R9, [R1+0x10b8] ;  /* 0x0010b80001097983 */ /* 0x000ea20000100800 */
[----:B---3--:R-:W-:-:S05]  /*31400*/  IMAD.X R11, R7, 0x1, R11, P5 ;  /* 0x00000001070b7824 */ /* 0x008fca00028e060b */
[----:B------:R0:W-:Y:S04]  /*31410*/  @P4 STG.E.U8 desc[UR22][R10.64], R4 ;  /* 0x000000040a004986 */ /* 0x0001e8000c101116 */
[----:B0-----:R-:W3:Y:S04]  /*31420*/  LDL R10, [R1+0x10b4] ;  /* 0x0010b400010a7983 */ /* 0x001ee80000100800 */
[----:B------:R-:W4:Y:S01]  /*31430*/  LDL R11, [R1+0x10] ;  /* 0x00001000010b7983 */ /* 0x000f220000100800 */
[----:B------:R-:W-:Y:S02]  /*31440*/  IADD3 R12, P6, PT, R6, R0, RZ ;  /* 0x00000000060c7210 */ /* 0x000fe40007fde0ff */
[----:B------:R-:W-:-:S03]  /*31450*/  PRMT R5, R14, 0x7771, RZ ;  /* 0x000077710e057816 */ /* 0x000fc600000000ff */
[----:B--2---:R-:W-:-:S05]  /*31460*/  IMAD.X R13, R7, 0x1, R13, P6 ;  /* 0x00000001070d7824 */ /* 0x004fca00030e060d */
[----:B------:R0:W-:Y:S01]  /*31470*/  @P3 STG.E.U8 desc[UR22][R12.64], R5 ;  /* 0x000000050c003986 */ /* 0x0001e2000c101116 */
[----:B------:R-:W-:Y:S02]  /*31480*/  ISETP.LT.AND P4, PT, R9, UR18, !P1 ;  /* 0x0000001209007c0c */ /* 0x000fe4000cf81270 */
[----:B------:R-:W-:Y:S02]  /*31490*/  PRMT R9, R14, 0x7772, RZ ;  /* 0x000077720e097816 */ /* 0x000fe400000000ff */
[----:B---3--:R-:W-:Y:S01]  /*314a0*/  ISETP.LT.AND P2, PT, R10, UR12, !P1 ;  /* 0x0000000c0a007c0c */ /* 0x008fe2000cf41270 */
[----:B------:R-:W2:Y:S01]  /*314b0*/  LDCU UR12, c[0x0][0x398] ;  /* 0x00007300ff0c77ac */ /* 0x000ea20008000800 */
[----:B----4-:R-:W-:-:S05]  /*314c0*/  IADD3 R4, P3, PT, R6, R11, RZ ;  /* 0x0000000b06047210 */ /* 0x010fca0007f7e0ff */
[----:B0-----:R-:W-:-:S06]  /*314d0*/  IMAD.X R5, R7, 0x1, R28, P3 ;  /* 0x0000000107057824 */ /* 0x001fcc00018e061c */
[----:B------:R0:W-:Y:S04]  /*314e0*/  @P2 STG.E.U8 desc[UR22][R4.64], R9 ;  /* 0x0000000904002986 */ /* 0x0001e8000c101116 */
[----:B0-----:R-:W3:Y:S01]  /*314f0*/  LDL R5, [R1+0x84] ;  /* 0x0000840001057983 */ /* 0x001ee20000100800 */
[----:B------:R-:W-:Y:S02]  /*31500*/  ISETP.LT.AND P3, PT, R23, UR4, !P1 ;  /* 0x0000000417007c0c */ /* 0x000fe4000cf61270 */
[C---:B------:R-:W-:Y:S02]  /*31510*/  IADD3 R10, P5, PT, R6.reuse, R20, RZ ;  /* 0x00000014060a7210 */ /* 0x040fe40007fbe0ff */
[----:B------:R-:W-:Y:S01]  /*31520*/  IADD3 R12, P6, PT, R6, R2, RZ ;  /* 0x00000002060c7210 */ /* 0x000fe20007fde0ff */
[----:B------:R-:W-:Y:S01]  /*31530*/  VIADD R9, R29, 0x13 ;  /* 0x000000131d097836 */ /* 0x000fe20000000000 */
[----:B------:R-:W-:Y:S01]  /*31540*/  PRMT R4, R14, 0x7773, RZ ;  /* 0x000077730e047816 */ /* 0x000fe200000000ff */
[C---:B------:R-:W-:Y:S01]  /*31550*/  IMAD.X R11, R7.reuse, 0x1, R24, P5 ;  /* 0x00000001070b7824 */ /* 0x040fe200028e0618 */
[----:B------:R-:W4:Y:S01]  /*31560*/  LDL.LU R14, [R1+0x94] ;  /* 0x00009400010e7983 */ /* 0x000f220000300800 */
[----:B------:R-:W-:Y:S01]  /*31570*/  IMAD.X R13, R7, 0x1, R3, P6 ;  /* 0x00000001070d7824 */ /* 0x000fe200030e0603 */
[----:B------:R-:W0:Y:S02]  /*31580*/  LDCU UR4, c[0x0][0x3b8] ;  /* 0x00007700ff0477ac */ /* 0x000e240008000800 */
[----:B------:R-:W-:Y:S01]  /*31590*/  @P4 STG.E.U8 desc[UR22][R10.64], R4 ;  /* 0x000000040a004986 */ /* 0x000fe2000c101116 */
[----:B---3--:R-:W-:-:S05]  /*315a0*/  PRMT R5, R5, 0x7770, RZ ;  /* 0x0000777005057816 */ /* 0x008fca00000000ff */
[----:B------:R3:W-:Y:S04]  /*315b0*/  @P3 STG.E.U8 desc[UR22][R12.64], R5 ;  /* 0x000000050c003986 */ /* 0x0007e8000c101116 */
[----:B---3--:R-:W3:Y:S01]  /*315c0*/  LDL R12, [R1+0x84] ;  /* 0x00008400010c7983 */ /* 0x008ee20000100800 */
[----:B-1----:R-:W-:Y:S01]  /*315d0*/  ISETP.LT.AND P4, PT, R25, UR10, !P1 ;  /* 0x0000000a19007c0c */ /* 0x002fe2000cf81270 */
[----:B------:R-:W1:Y:S01]  /*315e0*/  LDCU UR10, c[0x0][0x398] ;  /* 0x00007300ff0a77ac */ /* 0x000e620008000800 */
[----:B------:R-:W-:Y:S01]  /*315f0*/  IADD3 R4, P2, PT, R6, R19, RZ ;  /* 0x0000001306047210 */ /* 0x000fe20007f5e0ff */
[----:B------:R-:W1:Y:S01]  /*31600*/  LDL R13, [R1+0x10b0] ;  /* 0x0010b000010d7983 */ /* 0x000e620000100800 */
[----:B--2---:R-:W-:Y:S01]  /*31610*/  ISETP.LT.AND P3, PT, R26, UR12, !P1 ;  /* 0x0000000c1a007c0c */ /* 0x004fe2000cf61270 */
[----:B------:R-:W2:Y:S01]  /*31620*/  LDCU UR12, c[0x0][0x398] ;  /* 0x00007300ff0c77ac */ /* 0x000ea20008000800 */
[----:B------:R-:W-:Y:S01]  /*31630*/  IADD3 R10, P5, PT, R6, R18, RZ ;  /* 0x00000012060a7210 */ /* 0x000fe20007fbe0ff */
[----:B------:R-:W-:Y:S01]  /*31640*/  IMAD.X R5, R7, 0x1, R17, P2 ;  /* 0x0000000107057824 */ /* 0x000fe200010e0611 */
[----:B------:R-:W-:Y:S01]  /*31650*/  ISETP.GE.AND P2, PT, R9, UR6, PT ;  /* 0x0000000609007c0c */ /* 0x000fe2000bf46270 */
[----:B------:R-:W0:Y:S02]  /*31660*/  LDCU UR6, c[0x0][0x398] ;  /* 0x00007300ff0677ac */ /* 0x000e240008000800 */
[----:B------:R-:W-:Y:S01]  /*31670*/  IMAD.X R11, R7, 0x1, R16, P5 ;  /* 0x00000001070b7824 */ /* 0x000fe200028e0610 */
[----:B---3--:R-:W-:-:S02]  /*31680*/  PRMT R9, R12, 0x7771, RZ ;  /* 0x000077710c097816 */ /* 0x008fc400000000ff */
[----:B------:R-:W-:-:S03]  /*31690*/  PRMT R12, R12, 0x7772, RZ ;  /* 0x000077720c0c7816 */ /* 0x000fc600000000ff */
[----:B------:R3:W-:Y:S04]  /*316a0*/  @P4 STG.E.U8 desc[UR22][R4.64], R9 ;  /* 0x0000000904004986 */ /* 0x0007e8000c101116 */
[----:B------:R0:W-:Y:S04]  /*316b0*/  @P3 STG.E.U8 desc[UR22][R10.64], R12 ;  /* 0x0000000c0a003986 */ /* 0x0001e8000c101116 */
[----:B---3--:R-:W3:Y:S04]  /*316c0*/  LDL.LU R9, [R1+0x84] ;  /* 0x0000840001097983 */ /* 0x008ee80000300800 */
[----:B0-----:R-:W2:Y:S01]  /*316d0*/  LDL R11, [R1+0x1c] ;  /* 0x00001c00010b7983 */ /* 0x001ea20000100800 */
[C---:B------:R-:W-:Y:S01]  /*316e0*/  VIADD R4, R6.reuse, UR4 ;  /* 0x0000000406047c36 */ /* 0x040fe20008000000 */
[----:B------:R-:W-:Y:S01]  /*316f0*/  ISETP.LT.AND P1, PT, R27, UR14, !P1 ;  /* 0x0000000e1b007c0c */ /* 0x000fe2000cf21270 */
[----:B------:R-:W0:Y:S01]  /*31700*/  LDCU UR4, c[0x0][0x398] ;  /* 0x00007300ff0477ac */ /* 0x000e220008000800 */
[----:B------:R-:W-:-:S02]  /*31710*/  IADD3 R6, P3, PT, R6, R8, RZ ;  /* 0x0000000806067210 */ /* 0x000fc40007f7e0ff */
[----:B------:R-:W-:Y:S01]  /*31720*/  ISETP.LT.AND P4, PT, R15, UR16, !P2 ;  /* 0x000000100f007c0c */ /* 0x000fe2000d781270 */
[----:B------:R-:W0:Y:S01]  /*31730*/  LDCU UR14, c[0x0][0x398] ;  /* 0x00007300ff0e77ac */ /* 0x000e220008000800 */
[----:B--2---:R-:W-:Y:S02]  /*31740*/  IADD3 R10, P5, PT, R4, R11, RZ ;  /* 0x0000000b040a7210 */ /* 0x004fe40007fbe0ff */
[----:B------:R-:W2:Y:S01]  /*31750*/  LDL R11, [R1+0x24] ;  /* 0x00002400010b7983 */ /* 0x000ea20000100800 */
[----:B------:R-:W-:Y:S01]  /*31760*/  IMAD.X R7, R7, 0x1, R22, P3 ;  /* 0x0000000107077824 */ /* 0x000fe200018e0616 */
[----:B---3--:R-:W-:Y:S02]  /*31770*/  PRMT R9, R9, 0x7773, RZ ;  /* 0x0000777309097816 */ /* 0x008fe400000000ff */
[----:B------:R-:W-:-:S03]  /*31780*/  SHF.R.S32.HI R5, RZ, 0x1f, R4 ;  /* 0x0000001fff057819 */ /* 0x000fc60000011404 */
[----:B------:R4:W-:Y:S01]  /*31790*/  @P1 STG.E.U8 desc[UR22][R6.64], R9 ;  /* 0x0000000906001986 */ /* 0x0009e2000c101116 */
[----:B-1----:R-:W-:Y:S01]  /*317a0*/  ISETP.LT.AND P3, PT, R13, UR10, !P2 ;  /* 0x0000000a0d007c0c */ /* 0x002fe2000d761270 */
[----:B------:R-:W1:Y:S02]  /*317b0*/  LDCU UR10, c[0x0][0x398] ;  /* 0x00007300ff0a77ac */ /* 0x000e640008000800 */
[----:B------:R-:W3:Y:S01]  /*317c0*/  LDL R13, [R1+0x20] ;  /* 0x00002000010d7983 */ /* 0x000ee20000100800 */
[----:B----4-:R-:W-:-:S03]  /*317d0*/  PRMT R6, R14, 0x7770, RZ ;  /* 0x000077700e067816 */ /* 0x010fc600000000ff */
[----:B------:R-:W4:Y:S01]  /*317e0*/  LDL R9, [R1+0x10b8] ;  /* 0x0010b80001097983 */ /* 0x000f220000100800 */
[----:B--2---:R-:W-:-:S05]  /*317f0*/  IMAD.X R11, R5, 0x1, R11, P5 ;  /* 0x00000001050b7824 */ /* 0x004fca00028e060b */
[----:B------:R2:W-:Y:S04]  /*31800*/  @P4 STG.E.U8 desc[UR22][R10.64], R6 ;  /* 0x000000060a004986 */ /* 0x0005e8000c101116 */
[----:B--2---:R-:W2:Y:S04]  /*31810*/  LDL R10, [R1+0x10b4] ;  /* 0x0010b400010a7983 */ /* 0x004ea80000100800 */
[----:B------:R-:W2:Y:S01]  /*31820*/  LDL R11, [R1+0x10] ;  /* 0x00001000010b7983 */ /* 0x000ea20000100800 */
[----:B------:R-:W-:Y:S02]  /*31830*/  IADD3 R12, P6, PT, R4, R0, RZ ;  /* 0x00000000040c7210 */ /* 0x000fe40007fde0ff */
[----:B------:R-:W-:-:S03]  /*31840*/  PRMT R7, R14, 0x7771, RZ ;  /* 0x000077710e077816 */ /* 0x000fc600000000ff */
[----:B---3--:R-:W-:-:S05]  /*31850*/  IMAD.X R13, R5, 0x1, R13, P6 ;  /* 0x00000001050d7824 */ /* 0x008fca00030e060d */
[----:B------:R3:W-:Y:S01]  /*31860*/  @P3 STG.E.U8 desc[UR22][R12.64], R7 ;  /* 0x000000070c003986 */ /* 0x0007e2000c101116 */
[----:B----4-:R-:W-:Y:S01]  /*31870*/  ISETP.LT.AND P4, PT, R9, UR12, !P2 ;  /* 0x0000000c09007c0c */ /* 0x010fe2000d781270 */
[----:B------:R-:W4:Y:S01]  /*31880*/  LDCU UR12, c[0x0][0x398] ;  /* 0x00007300ff0c77ac */ /* 0x000f220008000800 */
[----:B------:R-:W-:Y:S02]  /*31890*/  PRMT R9, R14, 0x7772, RZ ;  /* 0x000077720e097816 */ /* 0x000fe400000000ff */
[----:B--2---:R-:W-:Y:S01]  /*318a0*/  ISETP.LT.AND P1, PT, R10, UR6, !P2 ;  /* 0x000000060a007c0c */ /* 0x004fe2000d721270 */
[----:B------:R-:W2:Y:S01]  /*318b0*/  LDCU UR6, c[0x0][0x398] ;  /* 0x00007300ff0677ac */ /* 0x000ea20008000800 */
[----:B------:R-:W-:-:S05]  /*318c0*/  IADD3 R6, P3, PT, R4, R11, RZ ;  /* 0x0000000b04067210 */ /* 0x000fca0007f7e0ff */
[----:B---3--:R-:W-:-:S06]  /*318d0*/  IMAD.X R7, R5, 0x1, R28, P3 ;  /* 0x0000000105077824 */ /* 0x008fcc00018e061c */
[----:B------:R3:W-:Y:S04]  /*318e0*/  @P1 STG.E.U8 desc[UR22][R6.64], R9 ;  /* 0x0000000906001986 */ /* 0x0007e8000c101116 */
[----:B---3--:R-:W3:Y:S01]  /*318f0*/  LDL R7, [R1+0xa4] ;  /* 0x0000a40001077983 */ /* 0x008ee20000100800 */
[----:B0-----:R-:W-:Y:S01]  /*31900*/  ISETP.LT.AND P3, PT, R23, UR4, !P2 ;  /* 0x0000000417007c0c */ /* 0x001fe2000d761270 */
[----:B------:R-:W0:Y:S01]  /*31910*/  LDCU UR4, c[0x0][0x3b8] ;  /* 0x00007700ff0477ac */ /* 0x000e220008000800 */
[C---:B------:R-:W-:Y:S02]  /*31920*/  IADD3 R10, P5, PT, R4.reuse, R20, RZ ;  /* 0x00000014040a7210 */ /* 0x040fe40007fbe0ff */
[----:B------:R-:W-:Y:S02]  /*31930*/  IADD3 R12, P6, PT, R4, R2, RZ ;  /* 0x00000002040c7210 */ /* 0x000fe40007fde0ff */
[----:B------:R-:W-:Y:S01]  /*31940*/  PRMT R6, R14, 0x7773, RZ ;  /* 0x000077730e067816 */ /* 0x000fe200000000ff */
[C---:B------:R-:W-:Y:S01]  /*31950*/  IMAD.X R11, R5.reuse, 0x1, R24, P5 ;  /* 0x00000001050b7824 */ /* 0x040fe200028e0618 */
[----:B------:R-:W2:Y:S01]  /*31960*/  LDL R14, [R1+0x78] ;  /* 0x00007800010e7983 */ /* 0x000ea20000100800 */
[----:B------:R-:W-:-:S03]  /*31970*/  IMAD.X R13, R5, 0x1, R3, P6 ;  /* 0x00000001050d7824 */ /* 0x000fc600030e0603 */
[----:B------:R-:W-:Y:S01]  /*31980*/  @P4 STG.E.U8 desc[UR22][R10.64], R6 ;  /* 0x000000060a004986 */ /* 0x000fe2000c101116 */
[----:B---3--:R-:W-:-:S05]  /*31990*/  PRMT R7, R7, 0x7770, RZ ;  /* 0x0000777007077816 */ /* 0x008fca00000000ff */
[----:B------:R3:W-:Y:S04]  /*319a0*/  @P3 STG.E.U8 desc[UR22][R12.64], R7 ;  /* 0x000000070c003986 */ /* 0x0007e8000c101116 */
[----:B---3--:R-:W3:Y:S01]  /*319b0*/  LDL.LU R13, [R1+0xa4] ;  /* 0x0000a400010d7983 */ /* 0x008ee20000300800 */
[----:B-1----:R-:W-:Y:S02]  /*319c0*/  ISETP.LT.AND P1, PT, R25, UR10, !P2 ;  /* 0x0000000a19007c0c */ /* 0x002fe4000d721270 */
[----:B--2---:R-:W-:Y:S01]  /*319d0*/  ISETP.LT.AND P5, PT, R26, UR6, !P2 ;  /* 0x000000061a007c0c */ /* 0x004fe2000d7a1270 */
[----:B------:R-:W-:Y:S01]  /*319e0*/  VIADD R11, R29, 0x14 ;  /* 0x000000141d0b7836 */ /* 0x000fe20000000000 */
[C---:B------:R-:W-:Y:S01]  /*319f0*/  IADD3 R6, P3, PT, R4.reuse, R19, RZ ;  /* 0x0000001304067210 */ /* 0x040fe20007f7e0ff */
[----:B------:R-:W1:Y:S01]  /*31a00*/  LDCU UR6, c[0x0][0x398] ;  /* 0x00007300ff0677ac */ /* 0x000e620008000800 */
[----:B------:R-:W-:-:S03]  /*31a10*/  IADD3 R10, P4, PT, R4, R18, RZ ;  /* 0x00000012040a7210 */ /* 0x000fc60007f9e0ff */
[----:B------:R-:W-:Y:S01]  /*31a20*/  IMAD.X R7, R5, 0x1, R17, P3 ;  /* 0x0000000105077824 */ /* 0x000fe200018e0611 */
[----:B------:R-:W-:Y:S01]  /*31a30*/  ISETP.GE.AND P3, PT, R11, UR8, PT ;  /* 0x000000080b007c0c */ /* 0x000fe2000bf66270 */
[----:B------:R-:W-:Y:S01]  /*31a40*/  IMAD.X R11, R5, 0x1, R16, P4 ;  /* 0x00000001050b7824 */ /* 0x000fe200020e0610 */
[C---:B---3--:R-:W-:Y:S01]  /*31a50*/  PRMT R9, R13.reuse, 0x7771, RZ ;  /* 0x000077710d097816 */ /* 0x048fe200000000ff */
[----:B------:R-:W2:Y:S01]  /*31a60*/  LDCU UR8, c[0x0][0x398] ;  /* 0x00007300ff0877ac */ /* 0x000ea20008000800 */
[----:B------:R-:W-:-:S03]  /*31a70*/  PRMT R12, R13, 0x7772, RZ ;  /* 0x000077720d0c7816 */ /* 0x000fc600000000ff */
[----:B------:R3:W-:Y:S01]  /*31a80*/  @P1 STG.E.U8 desc[UR22][R6.64], R9 ;  /* 0x0000000906001986 */ /* 0x0007e2000c101116 */
[----:B------:R-:W-:Y:S01]  /*31a90*/  PRMT R14, R14, 0x7770, RZ ;  /* 0x000077700e0e7816 */ /* 0x000fe200000000ff */
[----:B------:R-:W1:Y:S02]  /*31aa0*/  LDCU UR10, c[0x0][0x398] ;  /* 0x00007300ff0a77ac */ /* 0x000e640008000800 */
[----:B------:R0:W-:Y:S04]  /*31ab0*/  @P5 STG.E.U8 desc[UR22][R10.64], R12 ;  /* 0x0000000c0a005986 */ /* 0x0001e8000c101116 */
[----:B---3--:R-:W1:Y:S04]  /*31ac0*/  LDL R9, [R1+0x10b0] ;  /* 0x0010b00001097983 */ /* 0x008e680000100800 */
[----:B0-----:R-:W3:Y:S01]  /*31ad0*/  LDL R11, [R1+0x1c] ;  /* 0x00001c00010b7983 */ /* 0x001ee20000100800 */
[C---:B------:R-:W-:Y:S01]  /*31ae0*/  VIADD R6, R4.reuse, UR4 ;  /* 0x0000000404067c36 */ /* 0x040fe20008000000 */
[----:B----4-:R-:W-:Y:S01]  /*31af0*/  ISETP.LT.AND P2, PT, R27, UR12, !P2 ;  /* 0x0000000c1b007c0c */ /* 0x010fe2000d741270 */
[----:B------:R-:W0:Y:S01]  /*31b00*/  LDCU UR4, c[0x0][0x398] ;  /* 0x00007300ff0477ac */ /* 0x000e220008000800 */
[----:B------:R-:W-:-:S02]  /*31b10*/  IADD3 R4, P1, PT, R4, R8, RZ ;  /* 0x0000000804047210 */ /* 0x000fc40007f3e0ff */
[----:B------:R-:W-:Y:S01]  /*31b20*/  ISETP.LT.AND P4, PT, R15, UR14, !P3 ;  /* 0x0000000e0f007c0c */ /* 0x000fe2000df81270 */
[----:B------:R-:W4:Y:S01]  /*31b30*/  LDCU UR12, c[0x0][0x398] ;  /* 0x00007300ff0c77ac */ /* 0x000f220008000800 */
[----:B---3--:R-:W-:Y:S02]  /*31b40*/  IADD3 R10, P5, PT, R6, R11, RZ ;  /* 0x0000000b060a7210 */ /* 0x008fe40007fbe0ff */
[----:B------:R-:W3:Y:S01]  /*31b50*/  LDL R11, [R1+0x24] ;  /* 0x00002400010b7983 */ /* 0x000ee20000100800 */
[----:B------:R-:W-:Y:S01]  /*31b60*/  SHF.R.S32.HI R7, RZ, 0x1f, R6 ;  /* 0x0000001fff077819 */ /* 0x000fe20000011406 */
[----:B------:R-:W-:Y:S01]  /*31b70*/  IMAD.X R5, R5, 0x1, R22, P1 ;  /* 0x0000000105057824 */ /* 0x000fe200008e0616 */
[----:B-1----:R-:W-:Y:S01]  /*31b80*/  ISETP.LT.AND P1, PT, R9, UR6, !P3 ;  /* 0x0000000609007c0c */ /* 0x002fe2000df21270 */
[----:B------:R-:W1:Y:S01]  /*31b90*/  LDCU UR6, c[0x0][0x398] ;  /* 0x00007300ff0677ac */ /* 0x000e620008000800 */
[----:B------:R-:W-:Y:S02]  /*31ba0*/  PRMT R9, R13, 0x7773, RZ ;  /* 0x000077730d097816 */ /* 0x000fe400000000ff */
[----:B------:R-:W2:Y:S04]  /*31bb0*/  LDL R13, [R1+0x20] ;  /* 0x00002000010d7983 */ /* 0x000ea80000100800 */
[----:B------:R0:W-:Y:S04]  /*31bc0*/  @P2 STG.E.U8 desc[UR22][R4.64], R9 ;  /* 0x0000000904002986 */ /* 0x0001e8000c101116 */
[----:B0-----:R-:W2:Y:S04]  /*31bd0*/  LDL R4, [R1+0x78] ;  /* 0x0000780001047983 */ /* 0x001ea80000100800 */
[----:B------:R-:W4:Y:S04]  /*31be0*/  LDL R5, [R1+0x10] ;  /* 0x0000100001057983 */ /* 0x000f280000100800 */
[----:B------:R-:W4:Y:S01]  /*31bf0*/  LDL R9, [R1+0x10b8] ;  /* 0x0010b80001097983 */ /* 0x000f220000100800 */
[----:B---3--:R-:W-:-:S05]  /*31c00*/  IMAD.X R11, R7, 0x1, R11, P5 ;  /* 0x00000001070b7824 */ /* 0x008fca00028e060b */
[----:B------:R0:W-:Y:S04]  /*31c10*/  @P4 STG.E.U8 desc[UR22][R10.64], R14 ;  /* 0x0000000e0a004986 */ /* 0x0001e8000c101116 */
[----:B0-----:R-:W3:Y:S04]  /*31c20*/  LDL R11, [R1+0x10b4] ;  /* 0x0010b400010b7983 */ /* 0x001ee80000100800 */
[----:B------:R-:W3:Y:S01]  /*31c30*/  LDL.LU R14, [R1+0x78] ;  /* 0x00007800010e7983 */ /* 0x000ee20000300800 */
[----:B------:R-:W-:Y:S02]  /*31c40*/  IADD3 R12, P6, PT, R6, R0, RZ ;  /* 0x00000000060c7210 */ /* 0x000fe40007fde0ff */
[----:B--2---:R-:W-:-:S03]  /*31c50*/  PRMT R4, R4, 0x7771, RZ ;  /* 0x0000777104047816 */ /* 0x004fc600000000ff */
[----:B------:R-:W-:-:S05]  /*31c60*/  IMAD.X R13, R7, 0x1, R13, P6 ;  /* 0x00000001070d7824 */ /* 0x000fca00030e060d */
[----:B------:R0:W-:Y:S01]  /*31c70*/  @P1 STG.E.U8 desc[UR22][R12.64], R4 ;  /* 0x000000040c001986 */ /* 0x0001e2000c101116 */
[----:B----4-:R-:W-:Y:S01]  /*31c80*/  ISETP.LT.AND P4, PT, R9, UR10, !P3 ;  /* 0x0000000a09007c0c */ /* 0x010fe2000df81270 */
[----:B------:R-:W2:Y:S01]  /*31c90*/  LDCU UR10, c[0x0][0x398] ;  /* 0x00007300ff0a77ac */ /* 0x000ea20008000800 */
[----:B0-----:R-:W-:-:S05]  /*31ca0*/  IADD3 R4, P1, PT, R6, R5, RZ ;  /* 0x0000000506047210 */ /* 0x001fca0007f3e0ff */
[----:B------:R-:W-:Y:S01]  /*31cb0*/  IMAD.X R5, R7, 0x1, R28, P1 ;  /* 0x0000000107057824 */ /* 0x000fe200008e061c */
[----:B---3--:R-:W-:Y:S01]  /*31cc0*/  ISETP.LT.AND P2, PT, R11, UR8, !P3 ;  /* 0x000000080b007c0c */ /* 0x008fe2000df41270 */
[----:B------:R-:W0:Y:S01]  /*31cd0*/  LDCU UR8, c[0x0][0x398] ;  /* 0x00007300ff0877ac */ /* 0x000e220008000800 */
[----:B------:R-:W-:-:S11]  /*31ce0*/  PRMT R9, R14, 0x7772, RZ ;  /* 0x000077720e097816 */ /* 0x000fd600000000ff */
[----:B------:R3:W-:Y:S04]  /*31cf0*/  @P2 STG.E.U8 desc[UR22][R4.64], R9 ;  /* 0x0000000904002986 */ /* 0x0007e8000c101116 */
[----:B---3--:R-:W3:Y:S01]  /*31d00*/  LDL R5, [R1+0x88] ;  /* 0x0000880001057983 */ /* 0x008ee20000100800 */
[----:B------:R-:W-:Y:S02]  /*31d10*/  ISETP.LT.AND P1, PT, R23, UR4, !P3 ;  /* 0x0000000417007c0c */ /* 0x000fe4000df21270 */
[C---:B------:R-:W-:Y:S02]  /*31d20*/  IADD3 R10, P5, PT, R6.reuse, R20, RZ ;  /* 0x00000014060a7210 */ /* 0x040fe40007fbe0ff */
[----:B------:R-:W-:Y:S01]  /*31d30*/  IADD3 R12, P6, PT, R6, R2, RZ ;  /* 0x00000002060c7210 */ /* 0x000fe20007fde0ff */
[----:B------:R-:W-:Y:S01]  /*31d40*/  VIADD R9, R29, 0x16 ;  /* 0x000000161d097836 */ /* 0x000fe20000000000 */
[----:B------:R-:W-:Y:S01]  /*31d50*/  PRMT R4, R14, 0x7773, RZ ;  /* 0x000077730e047816 */ /* 0x000fe200000000ff */
[C---:B------:R-:W-:Y:S01]  /*31d60*/  IMAD.X R11, R7.reuse, 0x1, R24, P5 ;  /* 0x00000001070b7824 */ /* 0x040fe200028e0618 */
[----:B0-----:R-:W-:Y:S01]  /*31d70*/  ISETP.LT.AND P2, PT, R26, UR8, !P3 ;  /* 0x000000081a007c0c */ /* 0x001fe2000df41270 */
[----:B------:R-:W-:Y:S01]  /*31d80*/  IMAD.X R13, R7, 0x1, R3, P6 ;  /* 0x00000001070d7824 */ /* 0x000fe200030e0603 */
[----:B------:R-:W0:Y:S01]  /*31d90*/  LDCU UR4, c[0x0][0x3b8] ;  /* 0x00007700ff0477ac */ /* 0x000e220008000800 */
[----:B------:R-:W-:Y:S01]  /*31da0*/  IMAD.MOV.U32 R14, RZ, RZ, R21 ;  /* 0x000000ffff0e7224 */ /* 0x000fe200078e0015 */
[----:B------:R-:W-:Y:S01]  /*31db0*/  @P4 STG.E.U8 desc[UR22][R10.64], R4 ;  /* 0x000000040a004986 */ /* 0x000fe2000c101116 */
[----:B------:R-:W4:Y:S03]  /*31dc0*/  LDCU UR8, c[0x0][0x398] ;  /* 0x00007300ff0877ac */ /* 0x000f260008000800 */
[----:B------:R-:W2:Y:S01]  /*31dd0*/  LDL.LU R21, [R1+0x98] ;  /* 0x0000980001157983 */ /* 0x000ea20000300800 */
[----:B---3--:R-:W-:-:S05]  /*31de0*/  PRMT R5, R5, 0x7770, RZ ;  /* 0x0000777005057816 */ /* 0x008fca00000000ff */
[----:B------:R3:W-:Y:S04]  /*31df0*/  @P1 STG.E.U8 desc[UR22][R12.64], R5 ;  /* 0x000000050c001986 */ /* 0x0007e8000c101116 */
[----:B---3--:R-:W3:Y:S01]  /*31e00*/  LDL R12, [R1+0x88] ;  /* 0x00008800010c7983 */ /* 0x008ee20000100800 */
[----:B-1----:R-:W-:Y:S01]  /*31e10*/  ISETP.LT.AND P4, PT, R25, UR6, !P3 ;  /* 0x0000000619007c0c */ /* 0x002fe2000df81270 */
[----:B------:R-:W1:Y:S01]  /*31e20*/  LDCU UR6, c[0x0][0x398] ;  /* 0x00007300ff0677ac */ /* 0x000e620008000800 */
[C---:B------:R-:W-:Y:S01]  /*31e30*/  IADD3 R4, P1, PT, R6.reuse, R19, RZ ;  /* 0x0000001306047210 */ /* 0x040fe20007f3e0ff */
[----:B------:R-:W1:Y:S01]  /*31e40*/  LDL R13, [R1+0x10b0] ;  /* 0x0010b000010d7983 */ /* 0x000e620000100800 */
[----:B------:R-:W-:-:S03]  /*31e50*/  IADD3 R10, P5, PT, R6, R18, RZ ;  /* 0x00000012060a7210 */ /* 0x000fc60007fbe0ff */
[----:B------:R-:W-:Y:S01]  /*31e60*/  IMAD.X R5, R7, 0x1, R17, P1 ;  /* 0x0000000107057824 */ /* 0x000fe200008e0611 */
[----:B------:R-:W-:Y:S01]  /*31e70*/  ISETP.GE.AND P1, PT, R9, UR5, PT ;  /* 0x0000000509007c0c */ /* 0x000fe2000bf26270 */
[----:B------:R-:W-:Y:S01]  /*31e80*/  IMAD.X R11, R7, 0x1, R16, P5 ;  /* 0x00000001070b7824 */ /* 0x000fe200028e0610 */
[----:B--2---:R-:W-:Y:S01]  /*31e90*/  ISETP.LT.AND P3, PT, R27, UR10, !P3 ;  /* 0x0000000a1b007c0c */ /* 0x004fe2000df61270 */
[----:B------:R-:W2:Y:S01]  /*31ea0*/  LDCU UR5, c[0x0][0x398] ;  /* 0x00007300ff0577ac */ /* 0x000ea20008000800 */
[----:B------:R-:W0:Y:S01]  /*31eb0*/  LDCU UR10, c[0x0][0x398] ;  /* 0x00007300ff0a77ac */ /* 0x000e220008000800 */
[C---:B---3--:R-:W-:Y:S02]  /*31ec0*/  PRMT R9, R12.reuse, 0x7771, RZ ;  /* 0x000077710c097816 */ /* 0x048fe400000000ff */
[----:B------:R-:W-:-:S03]  /*31ed0*/  PRMT R12, R12, 0x7772, RZ ;  /* 0x000077720c0c7816 */ /* 0x000fc600000000ff */
[----:B------:R3:W-:Y:S04]  /*31ee0*/  @P4 STG.E.U8 desc[UR22][R4.64], R9 ;  /* 0x0000000904004986 */ /* 0x0007e8000c101116 */
[----:B------:R0:W-:Y:S04]  /*31ef0*/  @P2 STG.E.U8 desc[UR22][R10.64], R12 ;  /* 0x0000000c0a002986 */ /* 0x0001e8000c101116 */
[----:B---3--:R-:W3:Y:S04]  /*31f00*/  LDL.LU R9, [R1+0x88] ;  /* 0x0000880001097983 */ /* 0x008ee80000300800 */
[----:B0-----:R-:W2:Y:S01]  /*31f10*/  LDL R11, [R1+0x1c] ;  /* 0x00001c00010b7983 */ /* 0x001ea20000100800 */
[C---:B------:R-:W-:Y:S01]  /*31f20*/  VIADD R4, R6.reuse, UR4 ;  /* 0x0000000406047c36 */ /* 0x040fe20008000000 */
[----:B------:R-:W-:Y:S01]  /*31f30*/  IADD3 R6, P2, PT, R6, R8, RZ ;  /* 0x0000000806067210 */ /* 0x000fe20007f5e0ff */
[----:B------:R-:W0:Y:S01]  /*31f40*/  LDCU UR4, c[0x0][0x398] ;  /* 0x00007300ff0477ac */ /* 0x000e220008000800 */
[----:B------:R-:W-:-:S02]  /*31f50*/  ISETP.LT.AND P4, PT, R15, UR12, !P0 ;  /* 0x0000000c0f007c0c */ /* 0x000fc4000c781270 */
[----:B--2---:R-:W-:Y:S01]  /*31f60*/  IADD3 R10, P5, PT, R4, R11, RZ ;  /* 0x0000000b040a7210 */ /* 0x004fe20007fbe0ff */
[----:B------:R-:W-:Y:S01]  /*31f70*/  IMAD.X R7, R7, 0x1, R22, P2 ;  /* 0x0000000107077824 */ /* 0x000fe200010e0616 */
[----:B------:R-:W2:Y:S01]  /*31f80*/  LDL R11, [R1+0x24] ;  /* 0x00002400010b7983 */ /* 0x000ea20000100800 */
[----:B---3--:R-:W-:Y:S01]  /*31f90*/  PRMT R9, R9, 0x7773, RZ ;  /* 0x0000777309097816 */ /* 0x008fe200000000ff */
[----:B------:R-:W3:Y:S01]  /*31fa0*/  LDCU UR12, c[0x0][0x398] ;  /* 0x00007300ff0c77ac */ /* 0x000ee20008000800 */
[----:B------:R-:W-:-:S03]  /*31fb0*/  SHF.R.S32.HI R5, RZ, 0x1f, R4 ;  /* 0x0000001fff057819 */ /* 0x000fc60000011404 */
[----:B------:R0:W-:Y:S01]  /*31fc0*/  @P3 STG.E.U8 desc[UR22][R6.64], R9 ;  /* 0x0000000906003986 */ /* 0x0001e2000c101116 */
[----:B-1----:R-:W-:Y:S01]  /*31fd0*/  ISETP.LT.AND P2, PT, R13, UR6, !P0 ;  /* 0x000000060d007c0c */ /* 0x002fe2000c741270 */
[----:B------:R-:W1:Y:S02]  /*31fe0*/  LDCU UR6, c[0x0][0x398] ;  /* 0x00007300ff0677ac */ /* 0x000e640008000800 */
[----:B------:R-:W3:Y:S01]  /*31ff0*/  LDL R13, [R1+0x20] ;  /* 0x00002000010d7983 */ /* 0x000ee20000100800 */
[----:B0-----:R-:W-:-:S03]  /*32000*/  PRMT R6, R21, 0x7770, RZ ;  /* 0x0000777015067816 */ /* 0x001fc600000000ff */
[----:B------:R-:W4:Y:S01]  /*32010*/  LDL R9, [R1+0x10b8] ;  /* 0x0010b80001097983 */ /* 0x000f220000100800 */
[----:B--2---:R-:W-:-:S05]  /*32020*/  IMAD.X R11, R5, 0x1, R11, P5 ;  /* 0x00000001050b7824 */ /* 0x004fca00028e060b */
[----:B------:R0:W-:Y:S04]  /*32030*/  @P4 STG.E.U8 desc[UR22][R10.64], R6 ;  /* 0x000000060a004986 */ /* 0x0001e8000c101116 */
[----:B0-----:R-:W2:Y:S04]  /*32040*/  LDL R10, [R1+0x10b4] ;  /* 0x0010b400010a7983 */ /* 0x001ea80000100800 */
[----:B------:R-:W2:Y:S01]  /*32050*/  LDL R11, [R1+0x10] ;  /* 0x00001000010b7983 */ /* 0x000ea20000100800 */
[----:B------:R-:W-:Y:S02]  /*32060*/  IADD3 R12, P6, PT, R4, R0, RZ ;  /* 0x00000000040c7210 */ /* 0x000fe40007fde0ff */
[----:B------:R-:W-:-:S03]  /*32070*/  PRMT R7, R21, 0x7771, RZ ;  /* 0x0000777115077816 */ /* 0x000fc600000000ff */
[----:B---3--:R-:W-:Y:S01]  /*32080*/  IMAD.X R13, R5, 0x1, R13, P6 ;  /* 0x00000001050d7824 */ /* 0x008fe200030e060d */
[----:B----4-:R-:W-:Y:S01]  /*32090*/  ISETP.LT.AND P4, PT, R9, UR8, !P0 ;  /* 0x0000000809007c0c */ /* 0x010fe2000c781270 */
[----:B------:R-:W0:Y:S03]  /*320a0*/  LDCU UR8, c[0x0][0x398] ;  /* 0x00007300ff0877ac */ /* 0x000e260008000800 */
[----:B------:R3:W-:Y:S01]  /*320b0*/  @P2 STG.E.U8 desc[UR22][R12.64], R7 ;  /* 0x000000070c002986 */ /* 0x0007e2000c101116 */
[----:B------:R-:W-:Y:S02]  /*320c0*/  PRMT R9, R21, 0x7772, RZ ;  /* 0x0000777215097816 */ /* 0x000fe400000000ff */
[----:B---3--:R-:W-:-:S05]  /*320d0*/  IADD3 R12, P6, PT, R4, R2, RZ ;  /* 0x00000002040c7210 */ /* 0x008fca0007fde0ff */
[----:B------:R-:W-:Y:S01]  /*320e0*/  IMAD.X R13, R5, 0x1, R3, P6 ;  /* 0x00000001050d7824 */ /* 0x000fe200030e0603 */
[----:B--2---:R-:W-:Y:S01]  /*320f0*/  ISETP.LT.AND P3, PT, R10, UR5, !P0 ;  /* 0x000000050a007c0c */ /* 0x004fe2000c761270 */
[----:B------:R-:W2:Y:S01]  /*32100*/  LDCU UR5, c[0x0][0x398] ;  /* 0x00007300ff0577ac */ /* 0x000ea20008000800 */
[C---:B------:R-:W-:Y:S02]  /*32110*/  IADD3 R6, P2, PT, R4.reuse, R11, RZ ;  /* 0x0000000b04067210 */ /* 0x040fe40007f5e0ff */
[----:B------:R-:W-:-:S03]  /*32120*/  IADD3 R10, P5, PT, R4, R20, RZ ;  /* 0x00000014040a7210 */ /* 0x000fc60007fbe0ff */
[----:B------:R-:W-:Y:S01]  /*32130*/  IMAD.X R7, R5, 0x1, R28, P2 ;  /* 0x0000000105077824 */ /* 0x000fe200010e061c */
[----:B------:R-:W-:Y:S01]  /*32140*/  ISETP.LT.AND P2, PT, R23, UR4, !P0 ;  /* 0x0000000417007c0c */ /* 0x000fe2000c741270 */
[----:B------:R-:W-:Y:S01]  /*32150*/  IMAD.X R11, R5, 0x1, R24, P5 ;  /* 0x00000001050b7824 */ /* 0x000fe200028e0618 */
[----:B------:R-:W3:Y:S03]  /*32160*/  LDCU UR4, c[0x0][0x3b8] ;  /* 0x00007700ff0477ac */ /* 0x000ee60008000800 */
[----:B------:R4:W-:Y:S01]  /*32170*/  @P3 STG.E.U8 desc[UR22][R6.64], R9 ;  /* 0x0000000906003986 */ /* 0x0009e2000c101116 */
[----:B-1----:R-:W-:Y:S01]  /*32180*/  ISETP.LT.AND P3, PT, R25, UR6, !P0 ;  /* 0x0000000619007c0c */ /* 0x002fe2000c761270 */
[----:B------:R-:W1:Y:S01]  /*32190*/  LDCU UR6, c[0x0][0x398] ;  /* 0x00007300ff0677ac */ /* 0x000e620008000800 */
[----:B----4-:R-:W-:Y:S02]  /*321a0*/  PRMT R6, R21, 0x7773, RZ ;  /* 0x0000777315067816 */ /* 0x010fe400000000ff */
[C---:B------:R-:W-:Y:S01]  /*321b0*/  PRMT R7, R14.reuse, 0x7770, RZ ;  /* 0x000077700e077816 */ /* 0x040fe200000000ff */
[----:B------:R-:W4:Y:S04]  /*321c0*/  LDL.LU R21, [R1+0x7c] ;  /* 0x00007c0001157983 */ /* 0x000f280000300800 */
[----:B------:R0:W-:Y:S01]  /*321d0*/  @P4 STG.E.U8 desc[UR22][R10.64], R6 ;  /* 0x000000060a004986 */ /* 0x0001e2000c101116 */
[----:B------:R-:W-:-:S03]  /*321e0*/  PRMT R9, R14, 0x7771, RZ ;  /* 0x000077710e097816 */ /* 0x000fc600000000ff */
[----:B------:R1:W-:Y:S01]  /*321f0*/  @P2 STG.E.U8 desc[UR22][R12.64], R7 ;  /* 0x000000070c002986 */ /* 0x0003e2000c101116 */
[----:B--2---:R-:W-:Y:S01]  /*32200*/  ISETP.LT.AND P2, PT, R26, UR5, !P0 ;  /* 0x000000051a007c0c */ /* 0x004fe2000c741270 */
[----:B------:R-:W2:Y:S01]  /*32210*/  LDCU UR5, c[0x0][0x398] ;  /* 0x00007300ff0577ac */ /* 0x000ea20008000800 */
[C---:B0-----:R-:W-:Y:S02]  /*32220*/  IADD3 R6, P4, PT, R4.reuse, R19, RZ ;  /* 0x0000001304067210 */ /* 0x041fe40007f9e0ff */
[----:B------:R-:W-:Y:S01]  /*32230*/  ISETP.LT.AND P0, PT, R27, UR8, !P0 ;  /* 0x000000081b007c0c */ /* 0x000fe2000c701270 */
[----:B------:R-:W0:Y:S02]  /*32240*/  LDCU UR8, c[0x0][0x398] ;  /* 0x00007300ff0877ac */ /* 0x000e240008000800 */
[----:B-1----:R-:W-:Y:S02]  /*32250*/  IMAD.X R7, R5, 0x1, R17, P4 ;  /* 0x0000000105077824 */ /* 0x002fe400020e0611 */
[----:B------:R-:W-:Y:S01]  /*32260*/  IMAD.MOV.U32 R13, RZ, RZ, R14 ;  /* 0x000000ffff0d7224 */ /* 0x000fe200078e000e */
[----:B------:R-:W-:-:S02]  /*32270*/  IADD3 R10, P5, PT, R4, R18, RZ ;  /* 0x00000012040a7210 */ /* 0x000fc40007fbe0ff */
[----:B------:R-:W-:Y:S01]  /*32280*/  IADD3 R12, P4, PT, R4, R8, RZ ;  /* 0x00000008040c7210 */ /* 0x000fe20007f9e0ff */
[----:B------:R1:W-:Y:S01]  /*32290*/  @P3 STG.E.U8 desc[UR22][R6.64], R9 ;  /* 0x0000000906003986 */ /* 0x0003e2000c101116 */
[----:B------:R-:W-:Y:S01]  /*322a0*/  PRMT R14, R13, 0x7772, RZ ;  /* 0x000077720d0e7816 */ /* 0x000fe200000000ff */
[C---:B------:R-:W-:Y:S02]  /*322b0*/  IMAD.X R11, R5.reuse, 0x1, R16, P5 ;  /* 0x00000001050b7824 */ /* 0x040fe400028e0610 */
[----:B-1----:R-:W-:Y:S01]  /*322c0*/  IMAD.MOV.U32 R7, RZ, RZ, R13 ;  /* 0x000000ffff077224 */ /* 0x002fe200078e000d */
[----:B------:R-:W2:Y:S01]  /*322d0*/  LDL R6, [R1+0x10b4] ;  /* 0x0010b40001067983 */ /* 0x000ea20000100800 */
[----:B------:R-:W-:-:S03]  /*322e0*/  IMAD.X R13, R5, 0x1, R22, P4 ;  /* 0x00000001050d7824 */ /* 0x000fc600020e0616 */
[----:B------:R-:W-:Y:S01]  /*322f0*/  PRMT R5, R7, 0x7773, RZ ;  /* 0x0000777307057816 */ /* 0x000fe200000000ff */
[----:B------:R1:W-:Y:S04]  /*32300*/  @P2 STG.E.U8 desc[UR22][R10.64], R14 ;  /* 0x0000000e0a002986 */ /* 0x0003e8000c101116 */
[----:B------:R0:W-:Y:S01]  /*32310*/  @P0 STG.E.U8 desc[UR22][R12.64], R5 ;  /* 0x000000050c000986 */ /* 0x0001e2000c101116 */
[----:B---3--:R-:W-:Y:S01]  /*32320*/  VIADD R9, R4, UR4 ;  /* 0x0000000404097c36 */ /* 0x008fe20008000000 */
[----:B------:R-:W-:Y:S01]  /*32330*/  ISETP.LT.AND P4, PT, R15, UR10, !P1 ;  /* 0x0000000a0f007c0c */ /* 0x000fe2000cf81270 */
[----:B------:R-:W3:Y:S01]  /*32340*/  LDCU UR4, c[0x0][0x398] ;  /* 0x00007300ff0477ac */ /* 0x000ee20008000800 */
[----:B------:R-:W-:Y:S01]  /*32350*/  VIADD R7, R29, 0x17 ;  /* 0x000000171d077836 */ /* 0x000fe20000000000 */
[----:B------:R-:W2:Y:S01]  /*32360*/  LDCU UR10, c[0x0][0x398] ;  /* 0x00007300ff0a77ac */ /* 0x000ea20008000800 */
[----:B-1----:R-:W2:Y:S04]  /*32370*/  LDL R11, [R1+0x24] ;  /* 0x00002400010b7983 */ /* 0x002ea80000100800 */
[----:B0-----:R-:W2:Y:S04]  /*32380*/  LDL R5, [R1+0x1c] ;  /* 0x00001c0001057983 */ /* 0x001ea80000100800 */
[----:B------:R-:W3:Y:S04]  /*32390*/  LDL R10, [R1+0x10] ;  /* 0x00001000010a7983 */ /* 0x000ee80000100800 */
[----:B------:R-:W3:Y:S04]  /*323a0*/  LDL R14, [R1+0x10b8] ;  /* 0x0010b800010e7983 */ /* 0x000ee80000100800 */
[----:B------:R-:W4:Y:S04]  /*323b0*/  LDL R13, [R1+0x20] ;  /* 0x00002000010d7983 */ /* 0x000f280000100800 */
[----:B------:R-:W4:Y:S01]  /*323c0*/  LDL.LU R15, [R1+0x8c] ;  /* 0x00008c00010f7983 */ /* 0x000f220000300800 */
[----:B--2---:R-:W-:-:S03]  /*323d0*/  IADD3 R4, P2, PT, R9, R5, RZ ;  /* 0x0000000509047210 */ /* 0x004fc60007f5e0ff */
[----:B------:R-:W2:Y:S01]  /*323e0*/  LDL R5, [R1+0x10b0] ;  /* 0x0010b00001057983 */ /* 0x000ea20000100800 */
[----:B------:R-:W-:Y:S02]  /*323f0*/  SHF.R.S32.HI R12, RZ, 0x1f, R9 ;  /* 0x0000001fff0c7819 */ /* 0x000fe40000011409 */
[----:B------:R-:W-:Y:S01]  /*32400*/  ISETP.LT.AND P0, PT, R6, UR5, !P1 ;  /* 0x0000000506007c0c */ /* 0x000fe2000cf01270 */
[----:B------:R-:W0:Y:S01]  /*32410*/  LDCU UR5, c[0x0][0x398] ;  /* 0x00007300ff0577ac */ /* 0x000e220008000800 */
[C---:B------:R-:W-:Y:S02]  /*32420*/  IADD3 R6, P5, PT, R9.reuse, R0, RZ ;  /* 0x0000000009067210 */ /* 0x040fe40007fbe0ff */
[----:B---3--:R-:W-:Y:S02]  /*32430*/  IADD3 R10, P6, PT, R9, R10, RZ ;  /* 0x0000000a090a7210 */ /* 0x008fe40007fde0ff */
[----:B--2---:R-:W-:Y:S01]  /*32440*/  ISETP.LT.AND P3, PT, R5, UR12, !P1 ;  /* 0x0000000c05007c0c */ /* 0x004fe2000cf61270 */
[----:B------:R-:W-:Y:S01]  /*32450*/  IMAD.X R5, R12, 0x1, R11, P2 ;  /* 0x000000010c057824 */ /* 0x000fe200010e060b */
[----:B----4-:R-:W-:-:S02]  /*32460*/  PRMT R11, R21, 0x7770, RZ ;  /* 0x00007770150b7816 */ /* 0x010fc400000000ff */
[----:B------:R-:W-:Y:S01]  /*32470*/  ISETP.GE.AND P2, PT, R7, UR7, PT ;  /* 0x0000000707007c0c */ /* 0x000fe2000bf46270 */
[----:B------:R-:W-:Y:S01]  /*32480*/  IMAD.X R7, R12, 0x1, R13, P5 ;  /* 0x000000010c077824 */ /* 0x000fe200028e060d */
[C---:B------:R-:W-:Y:S01]  /*32490*/  PRMT R13, R21.reuse, 0x7771, RZ ;  /* 0x00007771150d7816 */ /* 0x040fe200000000ff */
[----:B------:R1:W-:Y:S01]  /*324a0*/  @P4 STG.E.U8 desc[UR22][R4.64], R11 ;  /* 0x0000000b04004986 */ /* 0x0003e2000c101116 */
[----:B------:R-:W-:Y:S01]  /*324b0*/  ISETP.LT.AND P5, PT, R14, UR6, !P1 ;  /* 0x000000060e007c0c */ /* 0x000fe2000cfa1270 */
[----:B------:R-:W2:Y:S04]  /*324c0*/  LDCU UR6, c[0x0][0x398] ;  /* 0x00007300ff0677ac */ /* 0x000ea80008000800 */
[----:B------:R3:W-:Y:S01]  /*324d0*/  @P3 STG.E.U8 desc[UR22][R6.64], R13 ;  /* 0x0000000d06003986 */ /* 0x0007e2000c101116 */
[----:B------:R-:W4:Y:S01]  /*324e0*/  LDCU UR7, c[0x0][0x398] ;  /* 0x00007300ff0777ac */ /* 0x000f220008000800 */
[----:B-1----:R-:W-:Y:S01]  /*324f0*/  IMAD.X R11, R12, 0x1, R28, P6 ;  /* 0x000000010c0b7824 */ /* 0x002fe200030e061c */
[----:B------:R-:W-:Y:S01]  /*32500*/  PRMT R4, R21, 0x7772, RZ ;  /* 0x0000777215047816 */ /* 0x000fe200000000ff */
[----:B------:R-:W-:Y:S01]  /*32510*/  VIADD R5, R29, 0x18 ;  /* 0x000000181d057836 */ /* 0x000fe20000000000 */
[----:B------:R-:W-:Y:S01]  /*32520*/  ISETP.LT.AND P6, PT, R23, UR4, !P1 ;  /* 0x0000000417007c0c */ /* 0x000fe2000cfc1270 */
[----:B------:R-:W1:Y:S02]  /*32530*/  LDCU UR4, c[0x0][0x3b8] ;  /* 0x00007700ff0477ac */ /* 0x000e640008000800 */
[----:B------:R0:W-:Y:S01]  /*32540*/  @P0 STG.E.U8 desc[UR22][R10.64], R4 ;  /* 0x000000040a000986 */ /* 0x0001e2000c101116 */
[----:B---3--:R-:W-:-:S02]  /*32550*/  IADD3 R6, P4, PT, R9, R2, RZ ;  /* 0x0000000209067210 */ /* 0x008fc40007f9e0ff */
[----:B------:R-:W-:Y:S01]  /*32560*/  ISETP.GE.AND P0, PT, R5, UR9, PT ;  /* 0x0000000905007c0c */ /* 0x000fe2000bf06270 */
[----:B------:R-:W3:Y:S02]  /*32570*/  LDCU UR9, c[0x0][0x398] ;  /* 0x00007300ff0977ac */ /* 0x000ee40008000800 */
[C---:B------:R-:W-:Y:S01]  /*32580*/  IMAD.X R7, R12.reuse, 0x1, R3, P4 ;  /* 0x000000010c077824 */ /* 0x040fe200020e0603 */
[----:B0-----:R-:W-:Y:S02]  /*32590*/  IADD3 R4, P3, PT, R9, R20, RZ ;  /* 0x0000001409047210 */ /* 0x001fe40007f7e0ff */
[----:B------:R-:W-:Y:S02]  /*325a0*/  PRMT R10, R21, 0x7773, RZ ;  /* 0x00007773150a7816 */ /* 0x000fe400000000ff */
[----:B------:R-:W-:Y:S01]  /*325b0*/  PRMT R11, R15, 0x7770, RZ ;  /* 0x000077700f0b7816 */ /* 0x000fe200000000ff */
[----:B------:R-:W-:Y:S01]  /*325c0*/  IMAD.X R5, R12, 0x1, R24, P3 ;  /* 0x000000010c057824 */ /* 0x000fe200018e0618 */
[----:B------:R-:W-:Y:S01]  /*325d0*/  ISETP.LT.AND P4, PT, R25, UR5, !P1 ;  /* 0x0000000519007c0c */ /* 0x000fe2000cf81270 */
[----:B------:R-:W3:Y:S01]  /*325e0*/  LDL.LU R21, [R1+0x9c] ;  /* 0x00009c0001157983 */ /* 0x000ee20000300800 */
[----:B--2---:R-:W-:Y:S01]  /*325f0*/  ISETP.LT.AND P3, PT, R26, UR6, !P1 ;  /* 0x000000061a007c0c */ /* 0x004fe2000cf61270 */
[----:B------:R-:W0:Y:S02]  /*32600*/  LDCU UR5, c[0x0][0x398] ;  /* 0x00007300ff0577ac */ /* 0x000e240008000800 */
[----:B------:R2:W-:Y:S01]  /*32610*/  @P5 STG.E.U8 desc[UR22][R4.64], R10 ;  /* 0x0000000a04005986 */ /* 0x0005e2000c101116 */
[----:B------:R-:W-:Y:S01]  /*32620*/  PRMT R14, R15, 0x7771, RZ ;  /* 0x000077710f0e7816 */ /* 0x000fe200000000ff */
[----:B------:R-:W0:Y:S02]  /*32630*/  LDCU UR6, c[0x0][0x398] ;  /* 0x00007300ff0677ac */ /* 0x000e240008000800 */
[----:B------:R1:W-:Y:S01]  /*32640*/  @P6 STG.E.U8 desc[UR22][R6.64], R11 ;  /* 0x0000000b06006986 */ /* 0x0003e2000c101116 */
[----:B--2---:R-:W-:-:S05]  /*32650*/  IADD3 R4, P6, PT, R9, R19, RZ ;  /* 0x0000001309047210 */ /* 0x004fca0007fde0ff */
[C---:B------:R-:W-:Y:S01]  /*32660*/  IMAD.X R5, R12.reuse, 0x1, R17, P6 ;  /* 0x000000010c057824 */ /* 0x040fe200030e0611 */
[----:B-1----:R-:W-:Y:S02]  /*32670*/  IADD3 R6, P5, PT, R9, R18, RZ ;  /* 0x0000001209067210 */ /* 0x002fe40007fbe0ff */
[C---:B------:R-:W-:Y:S02]  /*32680*/  PRMT R13, R15.reuse, 0x7773, RZ ;  /* 0x000077730f0d7816 */ /* 0x040fe400000000ff */
[----:B------:R1:W-:Y:S01]  /*32690*/  @P4 STG.E.U8 desc[UR22][R4.64], R14 ;  /* 0x0000000e04004986 */ /* 0x0003e2000c101116 */
[C---:B------:R-:W-:Y:S01]  /*326a0*/  IMAD.X R7, R12.reuse, 0x1, R16, P5 ;  /* 0x000000010c077824 */ /* 0x040fe200028e0610 */
[----:B------:R-:W-:Y:S02]  /*326b0*/  PRMT R15, R15, 0x7772, RZ ;  /* 0x000077720f0f7816 */ /* 0x000fe400000000ff */
[----:B-1----:R-:W2:Y:S04]  /*326c0*/  LDL R4, [R1+0x10a8] ;  /* 0x0010a80001047983 */ /* 0x002ea80000100800 */
[----:B------:R-:W2:Y:S04]  /*326d0*/  LDL R5, [R1+0x1c] ;  /* 0x00001c0001057983 */ /* 0x000ea80000100800 */
[----:B------:R1:W-:Y:S01]  /*326e0*/  @P3 STG.E.U8 desc[UR22][R6.64], R15 ;  /* 0x0000000f06003986 */ /* 0x0003e2000c101116 */
[----:B----4-:R-:W-:Y:S01]  /*326f0*/  ISETP.LT.AND P1, PT, R27, UR7, !P1 ;  /* 0x000000071b007c0c */ /* 0x010fe2000cf21270 */
[----:B------:R-:W4:Y:S01]  /*32700*/  LDCU UR7, c[0x0][0x398] ;  /* 0x00007300ff0777ac */ /* 0x000f220008000800 */
[----:B------:R-:W-:Y:S01]  /*32710*/  IADD3 R10, P6, PT, R9, R8, RZ ;  /* 0x00000008090a7210 */ /* 0x000fe20007fde0ff */
[----:B------:R-:W4:Y:S04]  /*32720*/  LDL R14, [R1+0x10b8] ;  /* 0x0010b800010e7983 */ /* 0x000f280000100800 */
[----:B-1----:R-:W4:Y:S01]  /*32730*/  LDL R15, [R1+0x24] ;  /* 0x00002400010f7983 */ /* 0x002f220000100800 */
[----:B------:R-:W-:-:S03]  /*32740*/  IMAD.X R11, R12, 0x1, R22, P6 ;  /* 0x000000010c0b7824 */ /* 0x000fc600030e0616 */
[----:B------:R-:W0:Y:S04]  /*32750*/  LDL R6, [R1+0x10b0] ;  /* 0x0010b00001067983 */ /* 0x000e280000100800 */
[----:B------:R1:W-:Y:S04]  /*32760*/  @P1 STG.E.U8 desc[UR22][R10.64], R13 ;  /* 0x0000000d0a001986 */ /* 0x0003e8000c101116 */
[----:B------:R-:W4:Y:S01]  /*32770*/  LDL R12, [R1+0x20] ;  /* 0x00002000010c7983 */ /* 0x000f220000100800 */
[----:B-1----:R-:W-:-:S03]  /*32780*/  VIADD R10, R9, UR4 ;  /* 0x00000004090a7c36 */ /* 0x002fc60008000000 */
[----:B------:R-:W4:Y:S01]  /*32790*/  LDL R13, [R1+0xac] ;  /* 0x0000ac00010d7983 */ /* 0x000f220000100800 */
[----:B------:R-:W1:Y:S01]  /*327a0*/  LDCU UR4, c[0x0][0x398] ;  /* 0x00007300ff0477ac */ /* 0x000e620008000800 */
[----:B------:R-:W-:Y:S02]  /*327b0*/  SHF.R.S32.HI R9, RZ, 0x1f, R10 ;  /* 0x0000001fff097819 */ /* 0x000fe4000001140a */
[----:B---3--:R-:W-:Y:S02]  /*327c0*/  PRMT R11, R21, 0x7770, RZ ;  /* 0x00007770150b7816 */ /* 0x008fe400000000ff */
[----:B--2---:R-:W-:Y:S01]  /*327d0*/  ISETP.LT.AND P5, PT, R4, UR8, !P2 ;  /* 0x0000000804007c0c */ /* 0x004fe2000d7a1270 */
[----:B------:R-:W-:Y:S01]  /*327e0*/  VIADD R7, R29, 0x19 ;  /* 0x000000191d077836 */ /* 0x000fe20000000000 */
[----:B------:R-:W2:Y:S01]  /*327f0*/  LDCU UR8, c[0x0][0x398] ;  /* 0x00007300ff0877ac */ /* 0x000ea20008000800 */
[----:B------:R-:W-:-:S05]  /*32800*/  IADD3 R4, P1, PT, R10, R5, RZ ;  /* 0x000000050a047210 */ /* 0x000fca0007f3e0ff */
[----:B----4-:R-:W-:-:S05]  /*32810*/  IMAD.X R5, R9, 0x1, R15, P1 ;  /* 0x0000000109057824 */ /* 0x010fca00008e060f */
[----:B------:R3:W-:Y:S04]  /*32820*/  @P5 STG.E.U8 desc[UR22][R4.64], R11 ;  /* 0x0000000b04005986 */ /* 0x0007e8000c101116 */
[----:B---3--:R-:W3:Y:S04]  /*32830*/  LDL R4, [R1+0x10b4] ;  /* 0x0010b40001047983 */ /* 0x008ee80000100800 */
[----:B------:R-:W4:Y:S01]  /*32840*/  LDL R5, [R1+0x10] ;  /* 0x0000100001057983 */ /* 0x000f220000100800 */
[----:B0-----:R-:W-:Y:S01]  /*32850*/  ISETP.LT.AND P3, PT, R6, UR5, !P2 ;  /* 0x0000000506007c0c */ /* 0x001fe2000d761270 */
[----:B------:R-:W0:Y:S01]  /*32860*/  LDCU UR5, c[0x0][0x398] ;  /* 0x00007300ff0577ac */ /* 0x000e220008000800 */
[----:B------:R-:W-:-:S02]  /*32870*/  IADD3 R6, P4, PT, R10, R0, RZ ;  /* 0x000000000a067210 */ /* 0x000fc40007f9e0ff */
[----:B------:R-:W-:-:S03]  /*32880*/  ISETP.GE.AND P1, PT, R7, UR11, PT ;  /* 0x0000000b07007c0c */ /* 0x000fc6000bf26270 */
[----:B------:R-:W-:Y:S01]  /*32890*/  IMAD.X R7, R9, 0x1, R12, P4 ;  /* 0x0000000109077824 */ /* 0x000fe200020e060c */
[C---:B------:R-:W-:Y:S02]  /*328a0*/  PRMT R12, R21.reuse, 0x7771, RZ ;  /* 0x00007771150c7816 */ /* 0x040fe400000000ff */
[----:B-1----:R-:W-:Y:S01]  /*328b0*/  ISETP.LT.AND P4, PT, R14, UR4, !P2 ;  /* 0x000000040e007c0c */ /* 0x002fe2000d781270 */
[----:B------:R-:W1:Y:S02]  /*328c0*/  LDCU UR4, c[0x0][0x3b8] ;  /* 0x00007700ff0477ac */ /* 0x000e640008000800 */
[----:B------:R0:W-:Y:S01]  /*328d0*/  @P3 STG.E.U8 desc[UR22][R6.64], R12 ;  /* 0x0000000c06003986 */ /* 0x0001e2000c101116 */
[C---:B------:R-:W-:Y:S02]  /*328e0*/  PRMT R11, R21.reuse, 0x7773, RZ ;  /* 0x00007773150b7816 */ /* 0x040fe400000000ff */
[----:B0-----:R-:W-:Y:S02]  /*328f0*/  PRMT R12, R21, 0x7772, RZ ;  /* 0x00007772150c7816 */ /* 0x001fe400000000ff */
[----:B------:R-:W2:Y:S01]  /*32900*/  LDL.LU R21, [R1+0xc0] ;  /* 0x0000c00001157983 */ /* 0x000ea20000300800 */
[----:B---3--:R-:W-:Y:S01]  /*32910*/  ISETP.LT.AND P5, PT, R4, UR6, !P2 ;  /* 0x0000000604007c0c */ /* 0x008fe2000d7a1270 */
[----:B------:R-:W0:Y:S01]  /*32920*/  LDCU UR6, c[0x0][0x398] ;  /* 0x00007300ff0677ac */ /* 0x000e220008000800 */
[----:B----4-:R-:W-:-:S02]  /*32930*/  IADD3 R6, P3, PT, R10, R5, RZ ;  /* 0x000000050a067210 */ /* 0x010fc40007f7e0ff */
[----:B------:R-:W-:-:S03]  /*32940*/  IADD3 R4, P6, PT, R10, R20, RZ ;  /* 0x000000140a047210 */ /* 0x000fc60007fde0ff */
[----:B------:R-:W-:Y:S01]  /*32950*/  IMAD.X R7, R9, 0x1, R28, P3 ;  /* 0x0000000109077824 */ /* 0x000fe200018e061c */
[----:B------:R-:W-:Y:S01]  /*32960*/  ISETP.LT.AND P3, PT, R23, UR5, !P2 ;  /* 0x0000000517007c0c */ /* 0x000fe2000d761270 */
[----:B------:R-:W-:Y:S01]  /*32970*/  IMAD.X R5, R9, 0x1, R24, P6 ;  /* 0x0000000109057824 */ /* 0x000fe200030e0618 */
[----:B------:R-:W3:Y:S03]  /*32980*/  LDCU UR5, c[0x0][0x398] ;  /* 0x00007300ff0577ac */ /* 0x000ee60008000800 */
[----:B------:R4:W-:Y:S04]  /*32990*/  @P5 STG.E.U8 desc[UR22][R6.64], R12 ;  /* 0x0000000c06005986 */ /* 0x0009e8000c101116 */
[----:B------:R0:W-:Y:S01]  /*329a0*/  @P4 STG.E.U8 desc[UR22][R4.64], R11 ;  /* 0x0000000b04004986 */ /* 0x0001e2000c101116 */
[----:B----4-:R-:W-:-:S02]  /*329b0*/  IADD3 R6, P6, PT, R10, R2, RZ ;  /* 0x000000020a067210 */ /* 0x010fc40007fde0ff */
[----:B0-----:R-:W-:-:S03]  /*329c0*/  PRMT R11, R13, 0x7770, RZ ;  /* 0x000077700d0b7816 */ /* 0x001fc600000000ff */
[----:B------:R-:W-:-:S05]  /*329d0*/  IMAD.X R7, R9, 0x1, R3, P6 ;  /* 0x0000000109077824 */ /* 0x000fca00030e0603 */
[----:B------:R0:W-:Y:S04]  /*329e0*/  @P3 STG.E.U8 desc[UR22][R6.64], R11 ;  /* 0x0000000b06003986 */ /* 0x0001e8000c101116 */
[----:B0-----:R-:W4:Y:S01]  /*329f0*/  LDL R11, [R1+0x10a8] ;  /* 0x0010a800010b7983 */ /* 0x001f220000100800 */
[----:B------:R-:W-:Y:S01]  /*32a00*/  ISETP.LT.AND P5, PT, R25, UR7, !P2 ;  /* 0x0000000719007c0c */ /* 0x000fe2000d7a1270 */
[----:B------:R-:W0:Y:S01]  /*32a10*/  LDCU UR7, c[0x0][0x398] ;  /* 0x00007300ff0777ac */ /* 0x000e220008000800 */
[----:B------:R-:W-:Y:S02]  /*32a20*/  IADD3 R4, P4, PT, R10, R19, RZ ;  /* 0x000000130a047210 */ /* 0x000fe40007f9e0ff */
[----:B------:R-:W-:-:S03]  /*32a30*/  PRMT R12, R13, 0x7771, RZ ;  /* 0x000077710d0c7816 */ /* 0x000fc600000000ff */
[----:B------:R-:W-:Y:S01]  /*32a40*/  IMAD.X R5, R9, 0x1, R17, P4 ;  /* 0x0000000109057824 */ /* 0x000fe200020e0611 */
[----:B------:R-:W-:-:S05]  /*32a50*/  IADD3 R6, P6, PT, R10, R18, RZ ;  /* 0x000000120a067210 */ /* 0x000fca0007fde0ff */
[----:B------:R1:W-:Y:S01]  /*32a60*/  @P5 STG.E.U8 desc[UR22][R4.64], R12 ;  /* 0x0000000c04005986 */ /* 0x0003e2000c101116 */
[----:B------:R-:W-:Y:S02]  /*32a70*/  IMAD.X R7, R9, 0x1, R16, P6 ;  /* 0x0000000109077824 */ /* 0x000fe400030e0610 */
[C---:B-1----:R-:W-:Y:S01]  /*32a80*/  VIADD R5, R10.reuse, UR4 ;  /* 0x000000040a057c36 */ /* 0x042fe20008000000 */
[----:B------:R-:W-:Y:S01]  /*32a90*/  IADD3 R10, P5, PT, R10, R8, RZ ;  /* 0x000000080a0a7210 */ /* 0x000fe20007fbe0ff */
[----:B------:R-:W3:Y:S01]  /*32aa0*/  LDL R12, [R1+0x1c] ;  /* 0x00001c00010c7983 */ /* 0x000ee20000100800 */
[----:B--2---:R-:W-:Y:S01]  /*32ab0*/  ISETP.LT.AND P3, PT, R26, UR8, !P2 ;  /* 0x000000081a007c0c */ /* 0x004fe2000d761270 */
[----:B------:R-:W1:Y:S01]  /*32ac0*/  LDCU UR8, c[0x0][0x398] ;  /* 0x00007300ff0877ac */ /* 0x000e620008000800 */
[----:B----4-:R-:W-:Y:S01]  /*32ad0*/  ISETP.LT.AND P4, PT, R11, UR9, !P0 ;  /* 0x000000090b007c0c */ /* 0x010fe2000c781270 */
[----:B------:R-:W-:Y:S01]  /*32ae0*/  IMAD.X R11, R9, 0x1, R22, P5 ;  /* 0x00000001090b7824 */ /* 0x000fe200028e0616 */
[----:B------:R-:W-:Y:S01]  /*32af0*/  ISETP.LT.AND P2, PT, R27, UR6, !P2 ;  /* 0x000000061b007c0c */ /* 0x000fe2000d741270 */
[----:B------:R-:W2:Y:S01]  /*32b00*/  LDL.LU R9, [R1+0xac] ;  /* 0x0000ac0001097983 */ /* 0x000ea20000300800 */
[----:B------:R-:W-:Y:S01]  /*32b10*/  PRMT R13, R13, 0x7772, RZ ;  /* 0x000077720d0d7816 */ /* 0x000fe200000000ff */
[----:B------:R-:W4:Y:S01]  /*32b20*/  LDCU UR4, c[0x0][0x398] ;  /* 0x00007300ff0477ac */ /* 0x000f220008000800 */
[----:B------:R-:W-:-:S05]  /*32b30*/  SHF.R.S32.HI R4, RZ, 0x1f, R5 ;  /* 0x0000001fff047819 */ /* 0x000fca0000011405 */
[----:B------:R0:W-:Y:S01]  /*32b40*/  @P3 STG.E.U8 desc[UR22][R6.64], R13 ;  /* 0x0000000d06003986 */ /* 0x0001e2000c101116 */
[----:B------:R-:W1:Y:S01]  /*32b50*/  LDCU UR6, c[0x0][0x398] ;  /* 0x00007300ff0677ac */ /* 0x000e620008000800 */
[----:B------:R-:W1:Y:S02]  /*32b60*/  LDCU UR9, c[0x0][0x398] ;  /* 0x00007300ff0977ac */ /* 0x000e640008000800 */
[----:B0-----:R-:W4:Y:S01]  /*32b70*/  LDL R7, [R1+0x10b0] ;  /* 0x0010b00001077983 */ /* 0x001f220000100800 */
[----:B---3--:R-:W-:-:S05]  /*32b80*/  IADD3 R12, P6, PT, R5, R12, RZ ;  /* 0x0000000c050c7210 */ /* 0x008fca0007fde0ff */
[----:B------:R-:W-:Y:S02]  /*32b90*/  IMAD.X R13, R4, 0x1, R15, P6 ;  /* 0x00000001040d7824 */ /* 0x000fe400030e060f */
[----:B------:R-:W3:Y:S01]  /*32ba0*/  LDL.LU R15, [R1+0xb0] ;  /* 0x0000b000010f7983 */ /* 0x000ee20000300800 */
[----:B--2---:R-:W-:-:S05]  /*32bb0*/  PRMT R9, R9, 0x7773, RZ ;  /* 0x0000777309097816 */ /* 0x004fca00000000ff */
[----:B------:R0:W-:Y:S04]  /*32bc0*/  @P2 STG.E.U8 desc[UR22][R10.64], R9 ;  /* 0x000000090a002986 */ /* 0x0001e8000c101116 */
[----:B0-----:R-:W2:Y:S04]  /*32bd0*/  LDL R10, [R1+0x10b4] ;  /* 0x0010b400010a7983 */ /* 0x001ea80000100800 */
[----:B------:R-:W3:Y:S04]  /*32be0*/  LDL R9, [R1+0x20] ;  /* 0x0000200001097983 */ /* 0x000ee80000100800 */
[----:B------:R-:W3:Y:S01]  /*32bf0*/  LDL R11, [R1+0x10] ;  /* 0x00001000010b7983 */ /* 0x000ee20000100800 */
[----:B------:R-:W-:-:S02]  /*32c00*/  PRMT R6, R21, 0x7770, RZ ;  /* 0x0000777015067816 */ /* 0x000fc400000000ff */
[----:B----4-:R-:W-:Y:S01]  /*32c10*/  ISETP.LT.AND P2, PT, R7, UR5, !P0 ;  /* 0x0000000507007c0c */ /* 0x010fe2000c741270 */
[----:B------:R-:W0:Y:S02]  /*32c20*/  LDCU UR5, c[0x0][0x398] ;  /* 0x00007300ff0577ac */ /* 0x000e240008000800 */
[----:B------:R4:W-:Y:S02]  /*32c30*/  @P4 STG.E.U8 desc[UR22][R12.64], R6 ;  /* 0x000000060c004986 */ /* 0x0009e4000c101116 */
[C---:B----4-:R-:W-:Y:S02]  /*32c40*/  IADD3 R6, P3, PT, R5.reuse, R0, RZ ;  /* 0x0000000005067210 */ /* 0x050fe40007f7e0ff */
[----:B------:R-:W-:-:S05]  /*32c50*/  IADD3 R12, P6, PT, R5, R20, RZ ;  /* 0x00000014050c7210 */ /* 0x000fca0007fde0ff */
[----:B------:R-:W-:Y:S01]  /*32c60*/  IMAD.X R13, R4, 0x1, R24, P6 ;  /* 0x00000001040d7824 */ /* 0x000fe200030e0618 */
[----:B--2---:R-:W-:Y:S01]  /*32c70*/  ISETP.LT.AND P4, PT, R10, UR7, !P0 ;  /* 0x000000070a007c0c */ /* 0x004fe2000c781270 */
[----:B------:R-:W2:Y:S01]  /*32c80*/  LDCU UR7, c[0x0][0x398] ;  /* 0x00007300ff0777ac */ /* 0x000ea20008000800 */
[----:B---3--:R-:W-:Y:S01]  /*32c90*/  IMAD.X R7, R4, 0x1, R9, P3 ;  /* 0x0000000104077824 */ /* 0x008fe200018e0609 */
[----:B-1----:R-:W-:Y:S01]  /*32ca0*/  ISETP.LT.AND P3, PT, R14, UR8, !P0 ;  /* 0x000000080e007c0c */ /* 0x002fe2000c761270 */
[----:B------:R-:W1:Y:S01]  /*32cb0*/  LDCU UR8, c[0x0][0x398] ;  /* 0x00007300ff0877ac */ /* 0x000e620008000800 */
[----:B------:R-:W-:Y:S02]  /*32cc0*/  PRMT R9, R21, 0x7771, RZ ;  /* 0x0000777115097816 */ /* 0x000fe400000000ff */
[----:B------:R-:W-:-:S03]  /*32cd0*/  IADD3 R10, P5, PT, R5, R11, RZ ;  /* 0x0000000b050a7210 */ /* 0x000fc60007fbe0ff */
[----:B------:R3:W-:Y:S02]  /*32ce0*/  @P2 STG.E.U8 desc[UR22][R6.64], R9 ;  /* 0x0000000906002986 */ /* 0x0007e4000c101116 */
[----:B------:R-:W-:Y:S01]  /*32cf0*/  IMAD.X R11, R4, 0x1, R28, P5 ;  /* 0x00000001040b7824 */ /* 0x000fe200028e061c */
[C---:B---3--:R-:W-:Y:S02]  /*32d00*/  PRMT R6, R21.reuse, 0x7772, RZ ;  /* 0x0000777215067816 */ /* 0x048fe400000000ff */
[----:B------:R-:W-:-:S03]  /*32d10*/  PRMT R7, R21, 0x7773, RZ ;  /* 0x0000777315077816 */ /* 0x000fc600000000ff */
[----:B------:R-:W-:Y:S04]  /*32d20*/  @P4 STG.E.U8 desc[UR22][R10.64], R6 ;  /* 0x000000060a004986 */ /* 0x000fe8000c101116 */
[----:B------:R3:W-:Y:S04]  /*32d30*/  @P3 STG.E.U8 desc[UR22][R12.64], R7 ;  /* 0x000000070c003986 */ /* 0x0007e8000c101116 */
[----:B---3--:R-:W3:Y:S01]  /*32d40*/  LDL R13, [R1+0x1c] ;  /* 0x00001c00010d7983 */ /* 0x008ee20000100800 */
[----:B------:R-:W-:Y:S01]  /*32d50*/  ISETP.LT.AND P5, PT, R23, UR4, !P0 ;  /* 0x0000000417007c0c */ /* 0x000fe2000c7a1270 */
[----:B------:R-:W4:Y:S01]  /*32d60*/  LDCU UR4, c[0x0][0x3b8] ;  /* 0x00007700ff0477ac */ /* 0x000f220008000800 */
[----:B------:R-:W-:Y:S01]  /*32d70*/  IADD3 R6, P2, PT, R5, R2, RZ ;  /* 0x0000000205067210 */ /* 0x000fe20007f5e0ff */
[----:B------:R-:W-:Y:S01]  /*32d80*/  VIADD R9, R29, 0x1a ;  /* 0x0000001a1d097836 */ /* 0x000fe20000000000 */
[----:B0-----:R-:W-:Y:S01]  /*32d90*/  ISETP.LT.AND P4, PT, R25, UR5, !P0 ;  /* 0x0000000519007c0c */ /* 0x001fe2000c781270 */
[----:B------:R-:W0:Y:S01]  /*32da0*/  LDCU UR5, c[0x0][0x398] ;  /* 0x00007300ff0577ac */ /* 0x000e220008000800 */
[----:B------:R-:W-:Y:S01]  /*32db0*/  IADD3 R10, P3, PT, R5, R19, RZ ;  /* 0x00000013050a7210 */ /* 0x000fe20007f7e0ff */
[----:B------:R-:W-:Y:S01]  /*32dc0*/  IMAD.X R7, R4, 0x1, R3, P2 ;  /* 0x0000000104077824 */ /* 0x000fe200010e0603 */
[----:B------:R-:W-:-:S02]  /*32dd0*/  ISETP.GE.AND P2, PT, R9, UR13, PT ;  /* 0x0000000d09007c0c */ /* 0x000fc4000bf46270 */
[C---:B------:R-:W-:Y:S01]  /*32de0*/  PRMT R9, R15.reuse, 0x7770, RZ ;  /* 0x000077700f097816 */ /* 0x040fe200000000ff */
[----:B------:R-:W-:Y:S01]  /*32df0*/  IMAD.X R11, R4, 0x1, R17, P3 ;  /* 0x00000001040b7824 */ /* 0x000fe200018e0611 */
[----:B------:R-:W-:Y:S01]  /*32e00*/  ISETP.LT.AND P3, PT, R26, UR6, !P0 ;  /* 0x000000061a007c0c */ /* 0x000fe2000c761270 */
[----:B------:R-:W0:Y:S01]  /*32e10*/  LDCU UR6, c[0x0][0x398] ;  /* 0x00007300ff0677ac */ /* 0x000e220008000800 */
[----:B------:R-:W-:Y:S02]  /*32e20*/  PRMT R12, R15, 0x7771, RZ ;  /* 0x000077710f0c7816 */ /* 0x000fe400000000ff */
[C---:B------:R-:W-:Y:S01]  /*32e30*/  IADD3 R20, P6, PT, R5.reuse, R18, RZ ;  /* 0x0000001205147210 */ /* 0x040fe20007fde0ff */
[----:B----4-:R-:W-:Y:S01]  /*32e40*/  VIADD R14, R5, UR4 ;  /* 0x00000004050e7c36 */ /* 0x010fe20008000000 */
[----:B------:R4:W-:Y:S03]  /*32e50*/  @P5 STG.E.U8 desc[UR22][R6.64], R9 ;  /* 0x0000000906005986 */ /* 0x0009e6000c101116 */
[----:B------:R-:W-:Y:S01]  /*32e60*/  IMAD.X R21, R4, 0x1, R16, P6 ;  /* 0x0000000104157824 */ /* 0x000fe200030e0610 */
[----:B--2---:R-:W-:Y:S01]  /*32e70*/  ISETP.LT.AND P0, PT, R27, UR7, !P0 ;  /* 0x000000071b007c0c */ /* 0x004fe2000c701270 */
[----:B------:R-:W2:Y:S01]  /*32e80*/  LDCU UR4, c[0x0][0x398] ;  /* 0x00007300ff0477ac */ /* 0x000ea20008000800 */
[----:B------:R3:W-:Y:S01]  /*32e90*/  @P4 STG.E.U8 desc[UR22][R10.64], R12 ;  /* 0x0000000c0a004986 */ /* 0x0007e2000c101116 */
[----:B------:R-:W0:Y:S03]  /*32ea0*/  LDCU UR7, c[0x0][0x398] ;  /* 0x00007300ff0777ac */ /* 0x000e260008000800 */
[----:B----4-:R-:W0:Y:S04]  /*32eb0*/  LDL R6, [R1+0x10a8] ;  /* 0x0010a80001067983 */ /* 0x010e280000100800 */
[----:B------:R-:W4:Y:S01]  /*32ec0*/  LDL.LU R7, [R1+0x28] ;  /* 0x0000280001077983 */ /* 0x000f220000300800 */
[----:B---3--:R-:W-:-:S02]  /*32ed0*/  IADD3 R12, P6, PT, R14, R13, RZ ;  /* 0x0000000d0e0c7210 */ /* 0x008fc40007fde0ff */
[----:B------:R-:W-:-:S05]  /*32ee0*/  PRMT R13, R15, 0x7772, RZ ;  /* 0x000077720f0d7816 */ /* 0x000fca00000000ff */
[----:B------:R3:W-:Y:S04]  /*32ef0*/  @P3 STG.E.U8 desc[UR22][R20.64], R13 ;  /* 0x0000000d14003986 */ /* 0x0007e8000c101116 */
[----:B---3--:R-:W3:Y:S04]  /*32f00*/  LDL R13, [R1+0x24] ;  /* 0x00002400010d7983 */ /* 0x008ee80000100800 */
[----:B------:R-:W2:Y:S04]  /*32f10*/  LDL R20, [R1+0xd0] ;  /* 0x0000d00001147983 */ /* 0x000ea80000100800 */
[----:B------:R-:W1:Y:S01]  /*32f20*/  LDL R21, [R1+0x10b0] ;  /* 0x0010b00001157983 */ /* 0x000e620000100800 */
[----:B------:R-:W-:-:S02]  /*32f30*/  IADD3 R10, P5, PT, R5, R8, RZ ;  /* 0x00000008050a7210 */ /* 0x000fc40007fbe0ff */
[----:B------:R-:W-:Y:S02]  /*32f40*/  SHF.R.S32.HI R9, RZ, 0x1f, R14 ;  /* 0x0000001fff097819 */ /* 0x000fe4000001140e */
[----:B0-----:R-:W-:Y:S01]  /*32f50*/  ISETP.LT.AND P4, PT, R6, UR5, !P1 ;  /* 0x0000000506007c0c */ /* 0x001fe2000cf81270 */
[----:B------:R-:W-:Y:S01]  /*32f60*/  IMAD.X R11, R4, 0x1, R22, P5 ;  /* 0x00000001040b7824 */ /* 0x000fe200028e0616 */
[----:B------:R-:W-:Y:S01]  /*32f70*/  PRMT R15, R15, 0x7773, RZ ;  /* 0x000077730f0f7816 */ /* 0x000fe200000000ff */
[----:B------:R-:W0:Y:S01]  /*32f80*/  LDCU UR5, c[0x0][0x398] ;  /* 0x00007300ff0577ac */ /* 0x000e220008000800 */
[----:B----4-:R-:W4:Y:S04]  /*32f90*/  LDS.128 R4, [R7] ;  /* 0x0000000007047984 */ /* 0x010f280000000c00 */
[----:B------:R0:W-:Y:S04]  /*32fa0*/  @P0 STG.E.U8 desc[UR22][R10.64], R15 ;  /* 0x0000000f0a000986 */ /* 0x0001e8000c101116 */
[----:B0-----:R-:W4:Y:S04]  /*32fb0*/  LDL R10, [R1+0x10b4] ;  /* 0x0010b400010a7983 */ /* 0x001f280000100800 */
[----:B------:R-:W4:Y:S04]  /*32fc0*/  LDL R11, [R1+0x10] ;  /* 0x00001000010b7983 */ /* 0x000f280000100800 */
[----:B------:R-:W4:Y:S01]  /*32fd0*/  LDL R15, [R1+0x18] ;  /* 0x00001800010f7983 */ /* 0x000f220000100800 */
[----:B---3--:R-:W-:Y:S01]  /*32fe0*/  IMAD.X R13, R9, 0x1, R13, P6 ;  /* 0x00000001090d7824 */ /* 0x008fe200030e060d */
[----:B--2---:R-:W-:-:S02]  /*32ff0*/  PRMT R20, R20, 0x7770, RZ ;  /* 0x0000777014147816 */ /* 0x004fc400000000ff */
[----:B-1----:R-:W-:-:S03]  /*33000*/  ISETP.LT.AND P0, PT, R21, UR8, !P1 ;  /* 0x0000000815007c0c */ /* 0x002fc6000cf01270 */
[----:B------:R0:W-:Y:S01]  /*33010*/  @P4 STG.E.U8 desc[UR22][R12.64], R20 ;  /* 0x000000140c004986 */ /* 0x0001e2000c101116 */
[----:B------:R-:W1:Y:S03]  /*33020*/  LDCU UR8, c[0x0][0x398] ;  /* 0x00007300ff0877ac */ /* 0x000e660008000800 */
[----:B------:R-:W2:Y:S04]  /*33030*/  LDL R21, [R1+0x20] ;  /* 0x0000200001157983 */ /* 0x000ea80000100800 */
[----:B0-----:R-:W3:Y:S01]  /*33040*/  LDL R13, [R1+0xd0] ;  /* 0x0000d000010d7983 */ /* 0x001ee20000100800 */
[----:B------:R-:W-:-:S03]  /*33050*/  IADD3 R20, P3, PT, R14, R0, RZ ;  /* 0x000000000e147210 */ /* 0x000fc60007f7e0ff */
[----:B------:R-:W4:Y:S02]  /*33060*/  LDL R12, [R1+0x10b8] ;  /* 0x0010b800010c7983 */ /* 0x000f240000100800 */
[----:B--2---:R-:W-:Y:S01]  /*33070*/  IMAD.X R21, R9, 0x1, R21, P3 ;  /* 0x0000000109157824 */ /* 0x004fe200018e0615 */
[----:B---3--:R-:W-:-:S05]  /*33080*/  PRMT R13, R13, 0x7771, RZ ;  /* 0x000077710d0d7816 */ /* 0x008fca00000000ff */
[----:B------:R0:W-:Y:S04]  /*33090*/  @P0 STG.E.U8 desc[UR22][R20.64], R13 ;  /* 0x0000000d14000986 */ /* 0x0001e8000c101116 */
[----:B0-----:R-:W2:Y:S01]  /*330a0*/  LDL.LU R21, [R1+0xd0] ;  /* 0x0000d00001157983 */ /* 0x001ea20000300800 */
[----:B----4-:R-:W-:Y:S01]  /*330b0*/  ISETP.LT.AND P4, PT, R10, UR9, !P1 ;  /* 0x000000090a007c0c */ /* 0x010fe2000cf81270 */
[----:B------:R-:W0:Y:S01]  /*330c0*/  LDCU UR9, c[0x0][0x398] ;  /* 0x00007300ff0977ac */ /* 0x000e220008000800 */
[----:B------:R-:W-:Y:S02]  /*330d0*/  ISETP.LT.AND P3, PT, R12, UR6, !P1 ;  /* 0x000000060c007c0c */ /* 0x000fe4000cf61270 */
[C---:B------:R-:W-:Y:S01]  /*330e0*/  IADD3 R10, P5, PT, R14.reuse, R11, RZ ;  /* 0x0000000b0e0a7210 */ /* 0x040fe20007fbe0ff */
[----:B------:R-:W3:Y:S01]  /*330f0*/  LDCU UR6, c[0x0][0x398] ;  /* 0x00007300ff0677ac */ /* 0x000ee20008000800 */
[----:B------:R-:W-:-:S03]  /*33100*/  IADD3 R12, P6, PT, R14, R15, RZ ;  /* 0x0000000f0e0c7210 */ /* 0x000fc60007fde0ff */
[C---:B------:R-:W-:Y:S02]  /*33110*/  IMAD.X R11, R9.reuse, 0x1, R28, P5 ;  /* 0x00000001090b7824 */ /* 0x040fe400028e061c */
[----:B------:R-:W-:Y:S01]  /*33120*/  IMAD.X R13, R9, 0x1, R24, P6 ;  /* 0x00000001090d7824 */ /* 0x000fe200030e0618 */
[----:B------:R-:W-:Y:S01]  /*33130*/  ISETP.LT.AND P5, PT, R23, UR4, !P1 ;  /* 0x0000000417007c0c */ /* 0x000fe2000cfa1270 */
[----:B------:R-:W4:Y:S01]  /*33140*/  LDCU UR4, c[0x0][0x3b8] ;  /* 0x00007700ff0477ac */ /* 0x000f220008000800 */
[C---:B--2---:R-:W-:Y:S02]  /*33150*/  PRMT R15, R21.reuse, 0x7772, RZ ;  /* 0x00007772150f7816 */ /* 0x044fe400000000ff */
[----:B------:R-:W-:-:S03]  /*33160*/  PRMT R20, R21, 0x7773, RZ ;  /* 0x0000777315147816 */ /* 0x000fc600000000ff */
[----:B------:R2:W-:Y:S01]  /*33170*/  @P4 STG.E.U8 desc[UR22][R10.64], R15 ;  /* 0x0000000f0a004986 */ /* 0x0005e2000c101116 */
[----:B------:R-:W-:Y:S01]  /*33180*/  ISETP.LT.AND P4, PT, R25, UR5, !P1 ;  /* 0x0000000519007c0c */ /* 0x000fe2000cf81270 */
[----:B------:R-:W0:Y:S02]  /*33190*/  LDCU UR5, c[0x0][0x398] ;  /* 0x00007300ff0577ac */ /* 0x000e240008000800 */
[----:B------:R1:W-:Y:S01]  /*331a0*/  @P3 STG.E.U8 desc[UR22][R12.64], R20 ;  /* 0x000000140c003986 */ /* 0x0003e2000c101116 */
[C---:B--2---:R-:W-:Y:S01]  /*331b0*/  IADD3 R10, P0, PT, R14.reuse, R2, RZ ;  /* 0x000000020e0a7210 */ /* 0x044fe20007f1e0ff */
[----:B-1----:R-:W-:Y:S01]  /*331c0*/  VIADD R13, R29, 0x1b ;  /* 0x0000001b1d0d7836 */ /* 0x002fe20000000000 */
[----:B------:R-:W-:-:S03]  /*331d0*/  IADD3 R12, P3, PT, R14, R19, RZ ;  /* 0x000000130e0c7210 */ /* 0x000fc60007f7e0ff */
[----:B------:R-:W-:Y:S01]  /*331e0*/  IMAD.X R11, R9, 0x1, R3, P0 ;  /* 0x00000001090b7824 */ /* 0x000fe200000e0603 */
[C---:B------:R-:W-:Y:S02]  /*331f0*/  PRMT R15, R4.reuse, 0x7770, RZ ;  /* 0x00007770040f7816 */ /* 0x040fe400000000ff */
[----:B------:R-:W-:Y:S01]  /*33200*/  ISETP.GE.AND P0, PT, R13, UR15, PT ;  /* 0x0000000f0d007c0c */ /* 0x000fe2000bf06270 */
[C---:B------:R-:W-:Y:S01]  /*33210*/  IMAD.X R13, R9.reuse, 0x1, R17, P3 ;  /* 0x00000001090d7824 */ /* 0x040fe200018e0611 */
[----:B------:R-:W-:Y:S01]  /*33220*/  PRMT R20, R4, 0x7771, RZ ;  /* 0x0000777104147816 */ /* 0x000fe200000000ff */
[----:B------:R1:W-:Y:S01]  /*33230*/  @P5 STG.E.U8 desc[UR22][R10.64], R15 ;  /* 0x0000000f0a005986 */ /* 0x0003e2000c101116 */
[----:B---3--:R-:W-:Y:S01]  /*33240*/  ISETP.LT.AND P3, PT, R26, UR6, !P1 ;  /* 0x000000061a007c0c */ /* 0x008fe2000cf61270 */
[----:B------:R-:W2:Y:S02]  /*33250*/  LDCU UR6, c[0x0][0x398] ;  /* 0x00007300ff0677ac */ /* 0x000ea40008000800 */
[----:B------:R3:W-:Y:S04]  /*33260*/  @P4 STG.E.U8 desc[UR22][R12.64], R20 ;  /* 0x000000140c004986 */ /* 0x0007e8000c101116 */
[----:B-1----:R-:W2:Y:S01]  /*33270*/  LDL R11, [R1+0x10a8] ;  /* 0x0010a800010b7983 */ /* 0x002ea20000100800 */
[C---:B---3--:R-:W-:Y:S01]  /*33280*/  IADD3 R20, P6, PT, R14.reuse, R18, RZ ;  /* 0x000000120e147210 */ /* 0x048fe20007fde0ff */
[C---:B----4-:R-:W-:Y:S01]  /*33290*/  VIADD R10, R14.reuse, UR4 ;  /* 0x000000040e0a7c36 */ /* 0x050fe20008000000 */
[----:B------:R-:W-:Y:S01]  /*332a0*/  IADD3 R12, P5, PT, R14, R8, RZ ;  /* 0x000000080e0c7210 */ /* 0x000fe20007fbe0ff */
[----:B------:R-:W1:Y:S01]  /*332b0*/  LDCU UR4, c[0x0][0x398] ;  /* 0x00007300ff0477ac */ /* 0x000e620008000800 */
[----:B------:R-:W-:Y:S01]  /*332c0*/  PRMT R15, R4, 0x7772, RZ ;  /* 0x00007772040f7816 */ /* 0x000fe200000000ff */
[C---:B------:R-:W-:Y:S01]  /*332d0*/  IMAD.X R21, R9.reuse, 0x1, R16, P6 ;  /* 0x0000000109157824 */ /* 0x040fe200030e0610 */
[----:B------:R-:W3:Y:S01]  /*332e0*/  LDL R14, [R1+0x1c] ;  /* 0x00001c00010e7983 */ /* 0x000ee20000100800 */
[----:B------:R-:W-:-:S03]  /*332f0*/  IMAD.X R13, R9, 0x1, R22, P5 ;  /* 0x00000001090d7824 */ /* 0x000fc600028e0616 */
[----:B------:R4:W-:Y:S04]  /*33300*/  @P3 STG.E.U8 desc[UR22][R20.64], R15 ;  /* 0x0000000f14003986 */ /* 0x0009e8000c101116 */
[----:B------:R-:W3:Y:S04]  /*33310*/  LDL R9, [R1+0xc4] ;  /* 0x0000c40001097983 */ /* 0x000ee80000100800 */
[----:B----4-:R-:W4:Y:S01]  /*33320*/  LDL R20, [R1+0x24] ;  /* 0x0000240001147983 */ /* 0x010f220000100800 */
[----:B------:R-:W-:Y:S01]  /*33330*/  ISETP.LT.AND P1, PT, R27, UR7, !P1 ;  /* 0x000000071b007c0c */ /* 0x000fe2000cf21270 */
[----:B------:R-:W0:Y:S01]  /*33340*/  LDCU UR7, c[0x0][0x398] ;  /* 0x00007300ff0777ac */ /* 0x000e220008000800 */
[----:B------:R-:W-:Y:S01]  /*33350*/  PRMT R4, R4, 0x7773, RZ ;  /* 0x0000777304047816 */ /* 0x000fe200000000ff */
[----:B------:R-:W0:Y:S10]  /*33360*/  LDL R21, [R1+0x10b0] ;  /* 0x0010b00001157983 */ /* 0x000e340000100800 */
[----:B------:R1:W-:Y:S04]  /*33370*/  @P1 STG.E.U8 desc[UR22][R12.64], R4 ;  /* 0x000000040c001986 */ /* 0x0003e8000c101116 */
[----:B-1----:R-:W4:Y:S04]  /*33380*/  LDL R12, [R1+0x10b4] ;  /* 0x0010b400010c7983 */ /* 0x002f280000100800 */
[----:B------:R-:W4:Y:S04]  /*33390*/  LDL R4, [R1+0x20] ;  /* 0x0000200001047983 */ /* 0x000f280000100800 */
[----:B------:R-:W4:Y:S01]  /*333a0*/  LDL R13, [R1+0x10] ;  /* 0x00001000010d7983 */ /* 0x000f220000100800 */
[----:B--2---:R-:W-:Y:S01]  /*333b0*/  ISETP.LT.AND P4, PT, R11, UR8, !P2 ;  /* 0x000000080b007c0c */ /* 0x004fe2000d781270 */
[----:B------:R-:W1:Y:S01]  /*333c0*/  LDCU UR8, c[0x0][0x398] ;  /* 0x00007300ff0877ac */ /* 0x000e620008000800 */
[----:B------:R-:W-:-:S02]  /*333d0*/  SHF.R.S32.HI R11, RZ, 0x1f, R10 ;  /* 0x0000001fff0b7819 */ /* 0x000fc4000001140a */
[----:B---3--:R-:W-:Y:S02]  /*333e0*/  IADD3 R14, P6, PT, R10, R14, RZ ;  /* 0x0000000e0a0e7210 */ /* 0x008fe40007fde0ff */
[----:B------:R-:W-:-:S03]  /*333f0*/  PRMT R9, R9, 0x7770, RZ ;  /* 0x0000777009097816 */ /* 0x000fc600000000ff */
[----:B----4-:R-:W-:-:S05]  /*33400*/  IMAD.X R15, R11, 0x1, R20, P6 ;  /* 0x000000010b0f7824 */ /* 0x010fca00030e0614 */
[----:B------:R2:W-:Y:S04]  /*33410*/  @P4 STG.E.U8 desc[UR22][R14.64], R9 ;  /* 0x000000090e004986 */ /* 0x0005e8000c101116 */
[----:B--2---:R-:W2:Y:S04]  /*33420*/  LDL R14, [R1+0x10b8] ;  /* 0x0010b800010e7983 */ /* 0x004ea80000100800 */
[----:B------:R-:W3:Y:S04]  /*33430*/  LDL R15, [R1+0x18] ;  /* 0x00001800010f7983 */ /* 0x000ee80000100800 */
[----:B------:R-:W4:Y:S01]  /*33440*/  LDL.LU R9, [R1+0xc4] ;  /* 0x0000c40001097983 */ /* 0x000f220000300800 */
[----:B0-----:R-:W-:Y:S01]  /*33450*/  ISETP.LT.AND P1, PT, R21, UR5, !P2 ;  /* 0x0000000515007c0c */ /* 0x001fe2000d721270 */
[----:B------:R-:W0:Y:S01]  /*33460*/  LDCU UR5, c[0x0][0x398] ;  /* 0x00007300ff0577ac */ /* 0x000e220008000800 */
[----:B------:R-:W-:-:S02]  /*33470*/  IADD3 R20, P3, PT, R10, R0, RZ ;  /* 0x000000000a147210 */ /* 0x000fc40007f7e0ff */
[----:B------:R-:W-:Y:S01]  /*33480*/  ISETP.LT.AND P4, PT, R12, UR9, !P2 ;  /* 0x000000090c007c0c */ /* 0x000fe2000d781270 */
[----:B------:R-:W0:Y:S02]  /*33490*/  LDCU UR9, c[0x0][0x398] ;  /* 0x00007300ff0977ac */ /* 0x000e240008000800 */
[----:B------:R-:W-:Y:S01]  /*334a0*/  IMAD.X R21, R11, 0x1, R4, P3 ;  /* 0x000000010b157824 */ /* 0x000fe200018e0604 */
[----:B------:R-:W-:-:S05]  /*334b0*/  IADD3 R12, P5, PT, R10, R13, RZ ;  /* 0x0000000d0a0c7210 */ /* 0x000fca0007fbe0ff */
[----:B------:R-:W-:Y:S01]  /*334c0*/  IMAD.X R13, R11, 0x1, R28, P5 ;  /* 0x000000010b0d7824 */ /* 0x000fe200028e061c */
[----:B--2---:R-:W-:Y:S01]  /*334d0*/  ISETP.LT.AND P3, PT, R14, UR6, !P2 ;  /* 0x000000060e007c0c */ /* 0x004fe2000d761270 */
[----:B------:R-:W2:Y:S01]  /*334e0*/  LDCU UR6, c[0x0][0x398] ;  /* 0x00007300ff0677ac */ /* 0x000ea20008000800 */
[----:B---3--:R-:W-:Y:S02]  /*334f0*/  IADD3 R14, P6, PT, R10, R15, RZ ;  /* 0x0000000f0a0e7210 */ /* 0x008fe40007fde0ff */
[----:B----4-:R-:W-:-:S03]  /*33500*/  PRMT R4, R9, 0x7771, RZ ;  /* 0x0000777109047816 */ /* 0x010fc600000000ff */
[----:B------:R-:W-:Y:S02]  /*33510*/  IMAD.X R15, R11, 0x1, R24, P6 ;  /* 0x000000010b0f7824 */ /* 0x000fe400030e0618 */
[----:B------:R3:W-:Y:S02]  /*33520*/  @P1 STG.E.U8 desc[UR22][R20.64], R4 ;  /* 0x0000000414001986 */ /* 0x0007e4000c101116 */
[C---:B---3--:R-:W-:Y:S02]  /*33530*/  PRMT R4, R9.reuse, 0x7772, RZ ;  /* 0x0000777209047816 */ /* 0x048fe400000000ff */
[----:B------:R-:W3:Y:S01]  /*33540*/  LDL.LU R21, [R1+0x20] ;  /* 0x0000200001157983 */ /* 0x000ee20000300800 */
[----:B------:R-:W-:-:S03]  /*33550*/  PRMT R9, R9, 0x7773, RZ ;  /* 0x0000777309097816 */ /* 0x000fc600000000ff */
[----:B------:R-:W-:Y:S04]  /*33560*/  @P4 STG.E.U8 desc[UR22][R12.64], R4 ;  /* 0x000000040c004986 */ /* 0x000fe8000c101116 */
[----:B------:R-:W4:Y:S04]  /*33570*/  LDL.LU R20, [R1+0xd4] ;  /* 0x0000d40001147983 */ /* 0x000f280000300800 */
[----:B------:R0:W-:Y:S04]  /*33580*/  @P3 STG.E.U8 desc[UR22][R14.64], R9 ;  /* 0x000000090e003986 */ /* 0x0001e8000c101116 */
[----:B0-----:R-:W2:Y:S01]  /*33590*/  LDL R9, [R1+0xb4] ;  /* 0x0000b40001097983 */ /* 0x001ea20000100800 */
[----:B------:R-:W-:Y:S01]  /*335a0*/  ISETP.LT.AND P1, PT, R23, UR4, !P2 ;  /* 0x0000000417007c0c */ /* 0x000fe2000d721270 */
[----:B------:R-:W-:Y:S01]  /*335b0*/  VIADD R4, R29, 0x1c ;  /* 0x0000001c1d047836 */ /* 0x000fe20000000000 */
[----:B------:R-:W-:Y:S01]  /*335c0*/  IADD3 R12, P3, PT, R10, R2, RZ ;  /* 0x000000020a0c7210 */ /* 0x000fe20007f7e0ff */
[----:B------:R-:W0:Y:S04]  /*335d0*/  LDCU UR4, c[0x0][0x3b8] ;  /* 0x00007700ff0477ac */ /* 0x000e280008000800 */
[----:B------:R-:W-:Y:S01]  /*335e0*/  IMAD.X R13, R11, 0x1, R3, P3 ;  /* 0x000000010b0d7824 */ /* 0x000fe200018e0603 */
[----:B------:R-:W-:-:S02]  /*335f0*/  ISETP.GE.AND P3, PT, R4, UR17, PT ;  /* 0x0000001104007c0c */ /* 0x000fc4000bf66270 */
[----:B------:R-:W-:Y:S01]  /*33600*/  ISETP.LT.AND P4, PT, R25, UR5, !P2 ;  /* 0x0000000519007c0c */ /* 0x000fe2000d781270 */
[----:B------:R-:W0:Y:S01]  /*33610*/  LDCU UR5, c[0x0][0x398] ;  /* 0x00007300ff0577ac */ /* 0x000e220008000800 */
[----:B--2---:R-:W-:-:S05]  /*33620*/  PRMT R4, R9, 0x7770, RZ ;  /* 0x0000777009047816 */ /* 0x004fca00000000ff */
[----:B------:R2:W-:Y:S04]  /*33630*/  @P1 STG.E.U8 desc[UR22][R12.64], R4 ;  /* 0x000000040c001986 */ /* 0x0005e8000c101116 */
[----:B--2---:R-:W2:Y:S01]  /*33640*/  LDL R13, [R1+0xb4] ;  /* 0x0000b400010d7983 */ /* 0x004ea20000100800 */
[----:B------:R-:W-:Y:S02]  /*33650*/  IADD3 R14, P5, PT, R10, R19, RZ ;  /* 0x000000130a0e7210 */ /* 0x000fe40007fbe0ff */
[----:B------:R-:W-:Y:S01]  /*33660*/  PRMT R9, R9, 0x7771, RZ ;  /* 0x0000777109097816 */ /* 0x000fe200000000ff */
[----:B------:R-:W1:Y:S02]  /*33670*/  LDL R4, [R1+0x10a8] ;  /* 0x0010a80001047983 */ /* 0x000e640000100800 */
[----:B------:R-:W-:Y:S01]  /*33680*/  IMAD.X R15, R11, 0x1, R17, P5 ;  /* 0x000000010b0f7824 */ /* 0x000fe200028e0611 */
[----:B------:R-:W-:Y:S01]  /*33690*/  ISETP.LT.AND P1, PT, R26, UR7, !P2 ;  /* 0x000000071a007c0c */ /* 0x000fe2000d721270 */
[----:B------:R-:W3:Y:S04]  /*336a0*/  LDL R12, [R1+0x1c] ;  /* 0x00001c00010c7983 */ /* 0x000ee80000100800 */
[----:B------:R0:W-:Y:S01]  /*336b0*/  @P4 STG.E.U8 desc[UR22][R14.64], R9 ;  /* 0x000000090e004986 */ /* 0x0001e2000c101116 */
[----:B------:R-:W1:Y:S01]  /*336c0*/  LDCU UR7, c[0x0][0x398] ;  /* 0x00007300ff0777ac */ /* 0x000e620008000800 */
[----:B0-----:R-:W-:-:S05]  /*336d0*/  IADD3 R14, P6, PT, R10, R18, RZ ;  /* 0x000000120a0e7210 */ /* 0x001fca0007fde0ff */
[----:B------:R-:W-:Y:S01]  /*336e0*/  IMAD.X R15, R11, 0x1, R16, P6 ;  /* 0x000000010b0f7824 */ /* 0x000fe200030e0610 */
[----:B--2---:R-:W-:-:S05]  /*336f0*/  PRMT R13, R13, 0x7772, RZ ;  /* 0x000077720d0d7816 */ /* 0x004fca00000000ff */
[----:B------:R0:W-:Y:S04]  /*33700*/  @P1 STG.E.U8 desc[UR22][R14.64], R13 ;  /* 0x0000000d0e001986 */ /* 0x0001e8000c101116 */
[----:B0-----:R-:W2:Y:S01]  /*33710*/  LDL.LU R14, [R1+0xb4] ;  /* 0x0000b400010e7983 */ /* 0x001ea20000300800 */
[----:B------:R-:W-:Y:S01]  /*33720*/  ISETP.LT.AND P2, PT, R27, UR6, !P2 ;  /* 0x000000061b007c0c */ /* 0x000fe2000d741270 */
[C---:B------:R-:W-:Y:S01]  /*33730*/  VIADD R9, R10.reuse, UR4 ;  /* 0x000000040a097c36 */ /* 0x040fe20008000000 */
[----:B------:R-:W-:Y:S01]  /*33740*/  IADD3 R10, P5, PT, R10, R8, RZ ;  /* 0x000000080a0a7210 */ /* 0x000fe20007fbe0ff */
[----:B------:R-:W3:Y:S01]  /*33750*/  LDL R15, [R1+0x24] ;  /* 0x00002400010f7983 */ /* 0x000ee20000100800 */
[----:B-1----:R-:W-:Y:S01]  /*33760*/  ISETP.LT.AND P4, PT, R4, UR8, !P0 ;  /* 0x0000000804007c0c */ /* 0x002fe2000c781270 */
[----:B------:R-:W0:Y:S02]  /*33770*/  LDCU UR6, c[0x0][0x398] ;  /* 0x00007300ff0677ac */ /* 0x000e240008000800 */
[----:B------:R-:W-:Y:S01]  /*33780*/  IMAD.X R11, R11, 0x1, R22, P5 ;  /* 0x000000010b0b7824 */ /* 0x000fe200028e0616 */
[----:B--2---:R-:W-:Y:S01]  /*33790*/  PRMT R14, R14, 0x7773, RZ ;  /* 0x000077730e0e7816 */ /* 0x004fe200000000ff */
[----:B------:R-:W1:Y:S04]  /*337a0*/  LDCU UR8, c[0x0][0x398] ;  /* 0x00007300ff0877ac */ /* 0x000e680008000800 */
[----:B------:R2:W-:Y:S01]  /*337b0*/  @P2 STG.E.U8 desc[UR22][R10.64], R14 ;  /* 0x0000000e0a002986 */ /* 0x0005e2000c101116 */
[----:B------:R-:W0:Y:S03]  /*337c0*/  LDCU UR4, c[0x0][0x3b8] ;  /* 0x00007700ff0477ac */ /* 0x000e260008000800 */
[----:B--2---:R-:W2:Y:S04]  /*337d0*/  LDL R10, [R1+0x10b4] ;  /* 0x0010b400010a7983 */ /* 0x004ea80000100800 */
[----:B------:R-:W2:Y:S01]  /*337e0*/  LDL R11, [R1+0x10] ;  /* 0x00001000010b7983 */ /* 0x000ea20000100800 */
[----:B------:R-:W-:-:S03]  /*337f0*/  SHF.R.S32.HI R4, RZ, 0x1f, R9 ;  /* 0x0000001fff047819 */ /* 0x000fc60000011409 */
[----:B------:R-:W2:Y:S01]  /*33800*/  LDL R14, [R1+0x10b0] ;  /* 0x0010b000010e7983 */ /* 0x000ea20000100800 */
[----:B---3--:R-:W-:-:S05]  /*33810*/  IADD3 R12, P6, PT, R9, R12, RZ ;  /* 0x0000000c090c7210 */ /* 0x008fca0007fde0ff */
[----:B------:R-:W-:Y:S01]  /*33820*/  IMAD.X R13, R4, 0x1, R15, P6 ;  /* 0x00000001040d7824 */ /* 0x000fe200030e060f */
[----:B----4-:R-:W-:-:S05]  /*33830*/  PRMT R15, R20, 0x7770, RZ ;  /* 0x00007770140f7816 */ /* 0x010fca00000000ff */
[----:B------:R3:W-:Y:S04]  /*33840*/  @P4 STG.E.U8 desc[UR22][R12.64], R15 ;  /* 0x0000000f0c004986 */ /* 0x0007e8000c101116 */
[----:B---3--:R-:W3:Y:S01]  /*33850*/  LDL R12, [R1+0x18] ;  /* 0x00001800010c7983 */ /* 0x008ee20000100800 */
[----:B--2---:R-:W-:Y:S01]  /*33860*/  ISETP.LT.AND P2, PT, R10, UR5, !P0 ;  /* 0x000000050a007c0c */ /* 0x004fe2000c741270 */
[----:B------:R-:W2:Y:S01]  /*33870*/  LDCU UR5, c[0x0][0x398] ;  /* 0x00007300ff0577ac */ /* 0x000ea20008000800 */
[C---:B------:R-:W-:Y:S02]  /*33880*/  IADD3 R10, P5, PT, R9.reuse, R11, RZ ;  /* 0x0000000b090a7210 */ /* 0x040fe40007fbe0ff */
[----:B------:R-:W4:Y:S01]  /*33890*/  LDL R11, [R1+0x10b8] ;  /* 0x0010b800010b7983 */ /* 0x000f220000100800 */
[----:B------:R-:W-:Y:S01]  /*338a0*/  ISETP.LT.AND P1, PT, R14, UR9, !P0 ;  /* 0x000000090e007c0c */ /* 0x000fe2000c721270 */
[----:B------:R-:W0:Y:S01]  /*338b0*/  LDCU UR9, c[0x0][0x398] ;  /* 0x00007300ff0977ac */ /* 0x000e220008000800 */
[----:B------:R-:W-:-:S02]  /*338c0*/  IADD3 R14, P4, PT, R9, R0, RZ ;  /* 0x00000000090e7210 */ /* 0x000fc40007f9e0ff */
[----:B------:R-:W-:-:S03]  /*338d0*/  PRMT R13, R20, 0x7771, RZ ;  /* 0x00007771140d7816 */ /* 0x000fc600000000ff */
[----:B------:R-:W-:-:S06]  /*338e0*/  IMAD.X R15, R4, 0x1, R21, P4 ;  /* 0x00000001040f7824 */ /* 0x000fcc00020e0615 */
[----:B------:R0:W-:Y:S01]  /*338f0*/  @P1 STG.E.U8 desc[UR22][R14.64], R13 ;  /* 0x0000000d0e001986 */ /* 0x0001e2000c101116 */
[----:B---3--:R-:W-:Y:S02]  /*33900*/  IADD3 R12, P6, PT, R9, R12, RZ ;  /* 0x0000000c090c7210 */ /* 0x008fe40007fde0ff */
[C---:B0-----:R-:W-:Y:S02]  /*33910*/  PRMT R14, R20.reuse, 0x7772, RZ ;  /* 0x00007772140e7816 */ /* 0x041fe400000000ff */
[----:B------:R-:W-:Y:S01]  /*33920*/  PRMT R15, R20, 0x7773, RZ ;  /* 0x00007773140f7816 */ /* 0x000fe200000000ff */
[C---:B------:R-:W-:Y:S01]  /*33930*/  IMAD.X R13, R4.reuse, 0x1, R24, P6 ;  /* 0x00000001040d7824 */ /* 0x040fe200030e0618 */
[----:B------:R-:W-:Y:S02]  /*33940*/  PRMT R20, R5, 0x7770, RZ ;  /* 0x0000777005147816 */ /* 0x000fe400000000ff */
[----:B----4-:R-:W-:Y:S01]  /*33950*/  ISETP.LT.AND P4, PT, R11, UR10, !P0 ;  /* 0x0000000a0b007c0c */ /* 0x010fe2000c781270 */
[----:B------:R-:W-:Y:S01]  /*33960*/  IMAD.X R11, R4, 0x1, R28, P5 ;  /* 0x00000001040b7824 */ /* 0x000fe200028e061c */
[----:B------:R-:W0:Y:S04]  /*33970*/  LDCU UR10, c[0x0][0x398] ;  /* 0x00007300ff0a77ac */ /* 0x000e280008000800 */
[----:B------:R3:W-:Y:S01]  /*33980*/  @P2 STG.E.U8 desc[UR22][R10.64], R14 ;  /* 0x0000000e0a002986 */ /* 0x0007e2000c101116 */
[----:B------:R-:W-:Y:S01]  /*33990*/  ISETP.LT.AND P2, PT, R23, UR7, !P0 ;  /* 0x0000000717007c0c */ /* 0x000fe2000c741270 */
[----:B------:R-:W4:Y:S05]  /*339a0*/  LDCU UR7, c[0x0][0x398] ;  /* 0x00007300ff0777ac */ /* 0x000f2a0008000800 */
[----:B------:R0:W-:Y:S01]  /*339b0*/  @P4 STG.E.U8 desc[UR22][R12.64], R15 ;  /* 0x0000000f0c004986 */ /* 0x0001e2000c101116 */
[----:B------:R-:W-:Y:S01]  /*339c0*/  ISETP.LT.AND P4, PT, R25, UR6, !P0 ;  /* 0x0000000619007c0c */ /* 0x000fe2000c781270 */
[----:B------:R-:W1:Y:S01]  /*339d0*/  LDCU UR6, c[0x0][0x398] ;  /* 0x00007300ff0677ac */ /* 0x000e620008000800 */
[----:B---3--:R-:W-:-:S05]  /*339e0*/  IADD3 R10, P1, PT, R9, R2, RZ ;  /* 0x00000002090a7210 */ /* 0x008fca0007f3e0ff */
[----:B------:R-:W-:Y:S01]  /*339f0*/  IMAD.X R11, R4, 0x1, R3, P1 ;  /* 0x00000001040b7824 */ /* 0x000fe200008e0603 */
[----:B0-----:R-:W-:-:S04]  /*33a00*/  IADD3 R12, P6, PT, R9, R19, RZ ;  /* 0x00000013090c7210 */ /* 0x001fc80007fde0ff */
[----:B------:R0:W-:Y:S01]  /*33a10*/  @P2 STG.E.U8 desc[UR22][R10.64], R20 ;  /* 0x000000140a002986 */ /* 0x0001e2000c101116 */
[----:B------:R-:W-:Y:S01]  /*33a20*/  IMAD.X R13, R4, 0x1, R17, P6 ;  /* 0x00000001040d7824 */ /* 0x000fe200030e0611 */
[----:B0-----:R-:W-:Y:S02]  /*33a30*/  PRMT R10, R5, 0x7771, RZ ;  /* 0x00007771050a7816 */ /* 0x001fe400000000ff */
[----:B------:R-:W3:Y:S04]  /*33a40*/  LDL.LU R20, [R1+0x18] ;  /* 0x0000180001147983 */ /* 0x000ee80000300800 */
[----:B------:R0:W-:Y:S04]  /*33a50*/  @P4 STG.E.U8 desc[UR22][R12.64], R10 ;  /* 0x0000000a0c004986 */ /* 0x0001e8000c101116 */
[----:B0-----:R-:W2:Y:S01]  /*33a60*/  LDL R12, [R1+0x10a8] ;  /* 0x0010a800010c7983 */ /* 0x001ea20000100800 */
[----:B-1----:R-:W-:Y:S01]  /*33a70*/  ISETP.LT.AND P1, PT, R26, UR8, !P0 ;  /* 0x000000081a007c0c */ /* 0x002fe2000c721270 */
[----:B------:R-:W-:Y:S01]  /*33a80*/  VIADD R15, R29, 0x1d ;  /* 0x0000001d1d0f7836 */ /* 0x000fe20000000000 */
[----:B------:R-:W-:Y:S01]  /*33a90*/  IADD3 R14, P5, PT, R9, R18, RZ ;  /* 0x00000012090e7210 */ /* 0x000fe20007fbe0ff */
[----:B------:R-:W3:Y:S01]  /*33aa0*/  LDL R13, [R1+0x24] ;  /* 0x00002400010d7983 */ /* 0x000ee20000100800 */
[----:B------:R-:W-:Y:S01]  /*33ab0*/  PRMT R11, R5, 0x7772, RZ ;  /* 0x00007772050b7816 */ /* 0x000fe200000000ff */
[----:B------:R-:W0:Y:S01]  /*33ac0*/  LDCU UR8, c[0x0][0x398] ;  /* 0x00007300ff0877ac */ /* 0x000e220008000800 */
[----:B------:R-:W-:Y:S01]  /*33ad0*/  ISETP.GE.AND P2, PT, R15, UR21, PT ;  /* 0x000000150f007c0c */ /* 0x000fe2000bf46270 */
[----:B------:R-:W-:-:S06]  /*33ae0*/  IMAD.X R15, R4, 0x1, R16, P5 ;  /* 0x00000001040f7824 */ /* 0x000fcc00028e0610 */
[----:B------:R1:W-:Y:S01]  /*33af0*/  @P1 STG.E.U8 desc[UR22][R14.64], R11 ;  /* 0x0000000b0e001986 */ /* 0x0003e2000c101116 */
[----:B------:R-:W-:-:S05]  /*33b00*/  IADD3 R10, P1, PT, R9, R8, RZ ;  /* 0x00000008090a7210 */ /* 0x000fca0007f3e0ff */
[----:B-1----:R-:W-:Y:S01]  /*33b10*/  IMAD.X R11, R4, 0x1, R22, P1 ;  /* 0x00000001040b7824 */ /* 0x002fe200008e0616 */
[----:B------:R-:W3:Y:S04]  /*33b20*/  LDL R14, [R1+0xc8] ;  /* 0x0000c800010e7983 */ /* 0x000ee80000100800 */
[----:B------:R-:W3:Y:S01]  /*33b30*/  LDL R4, [R1+0x1c] ;  /* 0x00001c0001047983 */ /* 0x000ee20000100800 */
[----:B--2---:R-:W-:Y:S01]  /*33b40*/  ISETP.LT.AND P4, PT, R12, UR9, !P3 ;  /* 0x000000090c007c0c */ /* 0x004fe2000df81270 */
[----:B------:R-:W-:Y:S01]  /*33b50*/  VIADD R12, R9, UR4 ;  /* 0x00000004090c7c36 */ /* 0x000fe20008000000 */
[----:B------:R-:W-:Y:S01]  /*33b60*/  ISETP.LT.AND P0, PT, R27, UR5, !P0 ;  /* 0x000000051b007c0c */ /* 0x000fe2000c701270 */
[----:B------:R-:W2:Y:S01]  /*33b70*/  LDL R9, [R1+0x10b0] ;  /* 0x0010b00001097983 */ /* 0x000ea20000100800 */
[----:B------:R-:W-:Y:S01]  /*33b80*/  PRMT R5, R5, 0x7773, RZ ;  /* 0x0000777305057816 */ /* 0x000fe200000000ff */
[----:B------:R-:W1:Y:S02]  /*33b90*/  LDCU UR5, c[0x0][0x398] ;  /* 0x00007300ff0577ac */ /* 0x000e640008000800 */
[----:B------:R-:W4:Y:S01]  /*33ba0*/  LDL R15, [R1+0x10] ;  /* 0x00001000010f7983 */ /* 0x000f220000100800 */
[----:B------:R-:W0:Y:S01]  /*33bb0*/  LDCU UR4, c[0x0][0x398] ;  /* 0x00007300ff0477ac */ /* 0x000e220008000800 */
[----:B------:R-:W0:Y:S06]  /*33bc0*/  LDCU UR9, c[0x0][0x398] ;  /* 0x00007300ff0977ac */ /* 0x000e2c0008000800 */
[----:B------:R0:W-:Y:S01]  /*33bd0*/  @P0 STG.E.U8 desc[UR22][R10.64], R5 ;  /* 0x000000050a000986 */ /* 0x0001e2000c101116 */
[----:B---3--:R-:W-:-:S02]  /*33be0*/  IADD3 R4, P5, PT, R12, R4, RZ ;  /* 0x000000040c047210 */ /* 0x008fc40007fbe0ff */
[----:B0-----:R-:W-:Y:S02]  /*33bf0*/  IADD3 R10, P0, PT, R12, R0, RZ ;  /* 0x000000000c0a7210 */ /* 0x001fe40007f1e0ff */
[----:B--2---:R-:W-:Y:S01]  /*33c00*/  ISETP.LT.AND P1, PT, R9, UR10, !P3 ;  /* 0x0000000a09007c0c */ /* 0x004fe2000df21270 */
[----:B------:R-:W0:Y:S01]  /*33c10*/  LDCU UR10, c[0x0][0x398] ;  /* 0x00007300ff0a77ac */ /* 0x000e220008000800 */
[----:B------:R-:W-:-:S05]  /*33c20*/  SHF.R.S32.HI R9, RZ, 0x1f, R12 ;  /* 0x0000001fff097819 */ /* 0x000fca000001140c */
[C---:B------:R-:W-:Y:S01]  /*33c30*/  IMAD.X R5, R9.reuse, 0x1, R13, P5 ;  /* 0x0000000109057824 */ /* 0x040fe200028e060d */
[C---:B------:R-:W-:Y:S01]  /*33c40*/  PRMT R13, R14.reuse, 0x7770, RZ ;  /* 0x000077700e0d7816 */ /* 0x040fe200000000ff */
[----:B------:R-:W-:Y:S01]  /*33c50*/  IMAD.X R11, R9, 0x1, R21, P0 ;  /* 0x00000001090b7824 */ /* 0x000fe200000e0615 */
[----:B------:R-:W-:-:S03]  /*33c60*/  PRMT R14, R14, 0x7771, RZ ;  /* 0x000077710e0e7816 */ /* 0x000fc600000000ff */
[----:B------:R2:W-:Y:S04]  /*33c70*/  @P4 STG.E.U8 desc[UR22][R4.64], R13 ;  /* 0x0000000d04004986 */ /* 0x0005e8000c101116 */
[----:B------:R3:W-:Y:S04]  /*33c80*/  @P1 STG.E.U8 desc[UR22][R10.64], R14 ;  /* 0x0000000e0a001986 */ /* 0x0007e8000c101116 */
[----:B--2---:R-:W1:Y:S04]  /*33c90*/  LDL R5, [R1+0x10b4] ;  /* 0x0010b40001057983 */ /* 0x004e680000100800 */
[----:B------:R-:W2:Y:S04]  /*33ca0*/  LDL R13, [R1+0x10b8] ;  /* 0x0010b800010d7983 */ /* 0x000ea80000100800 */
[----:B---3--:R-:W3:Y:S01]  /*33cb0*/  LDL.LU R14, [R1+0xc8] ;  /* 0x0000c800010e7983 */ /* 0x008ee20000300800 */
[C---:B----4-:R-:W-:Y:S01]  /*33cc0*/  IADD3 R4, P1, PT, R12.reuse, R15, RZ ;  /* 0x0000000f0c047210 */ /* 0x050fe20007f3e0ff */
[----:B------:R-:W-:Y:S01]  /*33cd0*/  VIADD R11, R29, 0x1e ;  /* 0x0000001e1d0b7836 */ /* 0x000fe20000000000 */
[----:B------:R-:W-:-:S02]  /*33ce0*/  IADD3 R10, P5, PT, R12, R20, RZ ;  /* 0x000000140c0a7210 */ /* 0x000fc40007fbe0ff */
[----:B-1----:R-:W-:Y:S02]  /*33cf0*/  ISETP.LT.AND P4, PT, R5, UR5, !P3 ;  /* 0x0000000505007c0c */ /* 0x002fe4000df81270 */
[----:B--2---:R-:W-:Y:S01]  /*33d00*/  ISETP.LT.AND P0, PT, R13, UR6, !P3 ;  /* 0x000000060d007c0c */ /* 0x004fe2000df01270 */
[----:B------:R-:W-:Y:S01]  /*33d10*/  IMAD.X R5, R9, 0x1, R28, P1 ;  /* 0x0000000109057824 */ /* 0x000fe200008e061c */
[----:B------:R-:W-:Y:S01]  /*33d20*/  ISETP.GE.AND P1, PT, R11, UR19, PT ;  /* 0x000000130b007c0c */ /* 0x000fe2000bf26270 */
[----:B------:R-:W-:Y:S01]  /*33d30*/  IMAD.X R11, R9, 0x1, R24, P5 ;  /* 0x00000001090b7824 */ /* 0x000fe200028e0618 */
[C---:B---3--:R-:W-:Y:S01]  /*33d40*/  PRMT R13, R14.reuse, 0x7772, RZ ;  /* 0x000077720e0d7816 */ /* 0x048fe200000000ff */
[----:B------:R-:W1:Y:S01]  /*33d50*/  LDCU UR5, c[0x0][0x398] ;  /* 0x00007300ff0577ac */ /* 0x000e620008000800 */
[----:B------:R-:W-:-:S05]  /*33d60*/  PRMT R14, R14, 0x7773, RZ ;  /* 0x000077730e0e7816 */ /* 0x000fca00000000ff */
[----:B------:R-:W-:Y:S01]  /*33d70*/  @P4 STG.E.U8 desc[UR22][R4.64], R13 ;  /* 0x0000000d04004986 */ /* 0x000fe2000c101116 */
[----:B------:R-:W2:Y:S03]  /*33d80*/  LDCU UR6, c[0x0][0x398] ;  /* 0x00007300ff0677ac */ /* 0x000ea60008000800 */
[----:B------:R3:W-:Y:S04]  /*33d90*/  @P0 STG.E.U8 desc[UR22][R10.64], R14 ;  /* 0x0000000e0a000986 */ /* 0x0007e8000c101116 */
[----:B---3--:R-:W3:Y:S01]  /*33da0*/  LDL R14, [R1+0xb8] ;  /* 0x0000b800010e7983 */ /* 0x008ee20000100800 */
[----:B------:R-:W-:Y:S02]  /*33db0*/  ISETP.LT.AND P6, PT, R23, UR4, !P3 ;  /* 0x0000000417007c0c */ /* 0x000fe4000dfc1270 */
[----:B-1----:R-:W-:Y:S01]  /*33dc0*/  ISETP.LT.AND P5, PT, R25, UR5, !P3 ;  /* 0x0000000519007c0c */ /* 0x002fe2000dfa1270 */
[----:B------:R-:W-:Y:S01]  /*33dd0*/  VIADD R13, R29, 0x1f ;  /* 0x0000001f1d0d7836 */ /* 0x000fe20000000000 */
[----:B------:R-:W-:Y:S01]  /*33de0*/  IADD3 R10, P0, PT, R12, R2, RZ ;  /* 0x000000020c0a7210 */ /* 0x000fe20007f1e0ff */
[----:B------:R-:W4:Y:S01]  /*33df0*/  LDL.LU R29, [R1+0xd8] ;  /* 0x0000d800011d7983 */ /* 0x000f220000300800 */
[----:B--2---:R-:W-:Y:S01]  /*33e00*/  ISETP.LT.AND P4, PT, R26, UR6, !P3 ;  /* 0x000000061a007c0c */ /* 0x004fe2000df81270 */
[----:B------:R-:W1:Y:S02]  /*33e10*/  LDCU UR4, c[0x0][0x3b8] ;  /* 0x00007700ff0477ac */ /* 0x000e640008000800 */
[C---:B------:R-:W-:Y:S01]  /*33e20*/  IMAD.X R11, R9.reuse, 0x1, R3, P0 ;  /* 0x00000001090b7824 */ /* 0x040fe200000e0603 */
[----:B------:R-:W-:Y:S01]  /*33e30*/  IADD3 R4, P0, PT, R12, R19, RZ ;  /* 0x000000130c047210 */ /* 0x000fe20007f1e0ff */
[----:B------:R-:W2:Y:S01]  /*33e40*/  LDCU UR5, c[0x0][0x398] ;  /* 0x00007300ff0577ac */ /* 0x000ea20008000800 */
[----:B---3--:R-:W-:Y:S01]  /*33e50*/  PRMT R5, R14, 0x7770, RZ ;  /* 0x000077700e057816 */ /* 0x008fe200000000ff */
[----:B------:R-:W3:Y:S04]  /*33e60*/  LDCU UR6, c[0x0][0x398] ;  /* 0x00007300ff0677ac */ /* 0x000ee80008000800 */
[----:B------:R0:W-:Y:S02]  /*33e70*/  @P6 STG.E.U8 desc[UR22][R10.64], R5 ;  /* 0x000000050a006986 */ /* 0x0001e4000c101116 */
[----:B0-----:R-:W-:Y:S01]  /*33e80*/  IADD3 R10, P6, PT, R12, R18, RZ ;  /* 0x000000120c0a7210 */ /* 0x001fe20007fde0ff */
[----:B------:R-:W-:Y:S01]  /*33e90*/  IMAD.X R5, R9, 0x1, R17, P0 ;  /* 0x0000000109057824 */ /* 0x000fe200000e0611 */
[----:B------:R-:W-:-:S02]  /*33ea0*/  ISETP.GE.AND P0, PT, R13, UR25, PT ;  /* 0x000000190d007c0c */ /* 0x000fc4000bf06270 */
[C---:B------:R-:W-:Y:S01]  /*33eb0*/  PRMT R13, R14.reuse, 0x7771, RZ ;  /* 0x000077710e0d7816 */ /* 0x040fe200000000ff */
[----:B------:R-:W-:Y:S01]  /*33ec0*/  IMAD.X R11, R9, 0x1, R16, P6 ;  /* 0x00000001090b7824 */ /* 0x000fe200030e0610 */
[----:B------:R-:W-:-:S03]  /*33ed0*/  PRMT R14, R14, 0x7772, RZ ;  /* 0x000077720e0e7816 */ /* 0x000fc600000000ff */
[----:B------:R0:W-:Y:S04]  /*33ee0*/  @P5 STG.E.U8 desc[UR22][R4.64], R13 ;  /* 0x0000000d04005986 */ /* 0x0001e8000c101116 */
[----:B------:R1:W-:Y:S04]  /*33ef0*/  @P4 STG.E.U8 desc[UR22][R10.64], R14 ;  /* 0x0000000e0a004986 */ /* 0x0003e8000c101116 */
[----:B0-----:R-:W2:Y:S04]  /*33f00*/  LDL R4, [R1+0x10a8] ;  /* 0x0010a80001047983 */ /* 0x001ea80000100800 */
[----:B------:R-:W2:Y:S04]  /*33f10*/  LDL R13, [R1+0x1c] ;  /* 0x00001c00010d7983 */ /* 0x000ea80000100800 */
[----:B-1----:R-:W3:Y:S01]  /*33f20*/  LDL.LU R14, [R1+0xb8] ;  /* 0x0000b800010e7983 */ /* 0x002ee20000300800 */
[----:B------:R-:W-:Y:S01]  /*33f30*/  ISETP.LT.AND P3, PT, R27, UR7, !P3 ;  /* 0x000000071b007c0c */ /* 0x000fe2000df61270 */
[C---:B------:R-:W-:Y:S01]  /*33f40*/  VIADD R5, R12.reuse, UR4 ;  /* 0x000000040c057c36 */ /* 0x040fe20008000000 */
[----:B------:R-:W-:Y:S01]  /*33f50*/  IADD3 R10, P4, PT, R12, R8, RZ ;  /* 0x000000080c0a7210 */ /* 0x000fe20007f9e0ff */
[----:B------:R-:W0:Y:S04]  /*33f60*/  LDCU UR4, c[0x0][0x398] ;  /* 0x00007300ff0477ac */ /* 0x000e280008000800 */
[----:B------:R-:W-:Y:S01]  /*33f70*/  IMAD.X R11, R9, 0x1, R22, P4 ;  /* 0x00000001090b7824 */ /* 0x000fe200020e0616 */
[----:B------:R-:W1:Y:S01]  /*33f80*/  LDCU UR7, c[0x0][0x398] ;  /* 0x00007300ff0777ac */ /* 0x000e620008000800 */
[----:B------:R-:W4:Y:S01]  /*33f90*/  LDL R9, [R1+0x10b0] ;  /* 0x0010b00001097983 */ /* 0x000f220000100800 */
[----:B--2---:R-:W-:-:S03]  /*33fa0*/  IADD3 R12, P6, PT, R5, R13, RZ ;  /* 0x0000000d050c7210 */ /* 0x004fc60007fde0ff */
[----:B------:R-:W2:Y:S01]  /*33fb0*/  LDL R13, [R1+0x24] ;  /* 0x00002400010d7983 */ /* 0x000ea20000100800 */
[----:B---3--:R-:W-:-:S05]  /*33fc0*/  PRMT R14, R14, 0x7773, RZ ;  /* 0x000077730e0e7816 */ /* 0x008fca00000000ff */
[----:B------:R3:W-:Y:S04]  /*33fd0*/  @P3 STG.E.U8 desc[UR22][R10.64], R14 ;  /* 0x0000000e0a003986 */ /* 0x0007e8000c101116 */
[----:B---3--:R-:W3:Y:S04]  /*33fe0*/  LDL R11, [R1+0x10b4] ;  /* 0x0010b400010b7983 */ /* 0x008ee80000100800 */
[----:B------:R-:W0:Y:S01]  /*33ff0*/  LDL R14, [R1+0x10b8] ;  /* 0x0010b800010e7983 */ /* 0x000e220000100800 */
[----:B------:R-:W-:Y:S01]  /*34000*/  ISETP.LT.AND P5, PT, R4, UR8, !P2 ;  /* 0x0000000804007c0c */ /* 0x000fe2000d7a1270 */
[----:B------:R-:W0:Y:S01]  /*34010*/  LDCU UR8, c[0x0][0x398] ;  /* 0x00007300ff0877ac */ /* 0x000e220008000800 */
[----:B------:R-:W-:-:S02]  /*34020*/  SHF.R.S32.HI R4, RZ, 0x1f, R5 ;  /* 0x0000001fff047819 */ /* 0x000fc40000011405 */
[----:B----4-:R-:W-:Y:S01]  /*34030*/  ISETP.LT.AND P4, PT, R9, UR5, !P2 ;  /* 0x0000000509007c0c */ /* 0x010fe2000d781270 */
[----:B------:R-:W4:Y:S01]  /*34040*/  LDCU UR5, c[0x0][0x398] ;  /* 0x00007300ff0577ac */ /* 0x000f220008000800 */
[----:B------:R-:W-:Y:S02]  /*34050*/  PRMT R9, R29, 0x7770, RZ ;  /* 0x000077701d097816 */ /* 0x000fe400000000ff */
[----:B------:R-:W-:Y:S01]  /*34060*/  IADD3 R10, P3, PT, R5, R0, RZ ;  /* 0x00000000050a7210 */ /* 0x000fe20007f7e0ff */
[----:B--2---:R-:W-:-:S05]  /*34070*/  IMAD.X R13, R4, 0x1, R13, P6 ;  /* 0x00000001040d7824 */ /* 0x004fca00030e060d */
[----:B------:R2:W-:Y:S02]  /*34080*/  @P5 STG.E.U8 desc[UR22][R12.64], R9 ;  /* 0x000000090c005986 */ /* 0x0005e4000c101116 */
[----:B--2---:R-:W-:Y:S02]  /*34090*/  PRMT R9, R29, 0x7771, RZ ;  /* 0x000077711d097816 */ /* 0x004fe400000000ff */
[----:B---3--:R-:W-:Y:S01]  /*340a0*/  ISETP.LT.AND P5, PT, R11, UR6, !P2 ;  /* 0x000000060b007c0c */ /* 0x008fe2000d7a1270 */
[----:B------:R-:W-:Y:S01]  /*340b0*/  IMAD.X R11, R4, 0x1, R21, P3 ;  /* 0x00000001040b7824 */ /* 0x000fe200018e0615 */
[----:B------:R-:W-:Y:S01]  /*340c0*/  IADD3 R12, P6, PT, R5, R15, RZ ;  /* 0x0000000f050c7210 */ /* 0x000fe20007fde0ff */
[----:B------:R-:W2:Y:S01]  /*340d0*/  LDCU UR6, c[0x0][0x398] ;  /* 0x00007300ff0677ac */ /* 0x000ea20008000800 */
[----:B0-----:R-:W-:Y:S02]  /*340e0*/  ISETP.LT.AND P3, PT, R14, UR4, !P2 ;  /* 0x000000040e007c0c */ /* 0x001fe4000d761270 */
[----:B------:R0:W-:Y:S01]  /*340f0*/  @P4 STG.E.U8 desc[UR22][R10.64], R9 ;  /* 0x000000090a004986 */ /* 0x0001e2000c101116 */
[----:B------:R-:W-:Y:S01]  /*34100*/  IMAD.X R13, R4, 0x1, R28, P6 ;  /* 0x00000001040d7824 */ /* 0x000fe200030e061c */
[----:B------:R-:W-:Y:S01]  /*34110*/  PRMT R14, R29, 0x7772, RZ ;  /* 0x000077721d0e7816 */ /* 0x000fe200000000ff */
[----:B------:R-:W3:Y:S01]  /*34120*/  LDCU UR4, c[0x0][0x3b8] ;  /* 0x00007700ff0477ac */ /* 0x000ee20008000800 */
[----:B-1----:R-:W-:-:S03]  /*34130*/  ISETP.LT.AND P6, PT, R23, UR7, !P2 ;  /* 0x0000000717007c0c */ /* 0x002fc6000d7c1270 */
[----:B------:R1:W-:Y:S01]  /*34140*/  @P5 STG.E.U8 desc[UR22][R12.64], R14 ;  /* 0x0000000e0c005986 */ /* 0x0003e2000c101116 */
[----:B------:R-:W-:Y:S01]  /*34150*/  PRMT R15, R6, 0x7772, RZ ;  /* 0x00007772060f7816 */ /* 0x000fe200000000ff */
[----:B------:R-:W2:Y:S01]  /*34160*/  LDCU UR7, c[0x0][0x398] ;  /* 0x00007300ff0777ac */ /* 0x000ea20008000800 */
[----:B0-----:R-:W-:Y:S02]  /*34170*/  IADD3 R10, P4, PT, R5, R20, RZ ;  /* 0x00000014050a7210 */ /* 0x001fe40007f9e0ff */
[----:B------:R-:W-:Y:S02]  /*34180*/  PRMT R9, R29, 0x7773, RZ ;  /* 0x000077731d097816 */ /* 0x000fe400000000ff */
[----:B------:R-:W3:Y:S01]  /*34190*/  LDL.LU R29, [R1+0xcc] ;  /* 0x0000cc00011d7983 */ /* 0x000ee20000300800 */
[----:B------:R-:W-:Y:S01]  /*341a0*/  IMAD.X R11, R4, 0x1, R24, P4 ;  /* 0x00000001040b7824 */ /* 0x000fe200020e0618 */
[----:B-1----:R-:W-:-:S04]  /*341b0*/  IADD3 R12, P4, PT, R5, R2, RZ ;  /* 0x00000002050c7210 */ /* 0x002fc80007f9e0ff */
[----:B------:R0:W-:Y:S01]  /*341c0*/  @P3 STG.E.U8 desc[UR22][R10.64], R9 ;  /* 0x000000090a003986 */ /* 0x0001e2000c101116 */
[----:B------:R-:W-:Y:S01]  /*341d0*/  IMAD.X R13, R4, 0x1, R3, P4 ;  /* 0x00000001040d7824 */ /* 0x000fe200020e0603 */
[----:B----4-:R-:W-:Y:S01]  /*341e0*/  ISETP.LT.AND P3, PT, R25, UR5, !P2 ;  /* 0x0000000519007c0c */ /* 0x010fe2000d761270 */
[----:B------:R-:W1:Y:S01]  /*341f0*/  LDCU UR5, c[0x0][0x398] ;  /* 0x00007300ff0577ac */ /* 0x000e620008000800 */
[----:B0-----:R-:W-:-:S05]  /*34200*/  PRMT R9, R6, 0x7770, RZ ;  /* 0x0000777006097816 */ /* 0x001fca00000000ff */
[----:B------:R0:W-:Y:S01]  /*34210*/  @P6 STG.E.U8 desc[UR22][R12.64], R9 ;  /* 0x000000090c006986 */ /* 0x0001e2000c101116 */
[C---:B------:R-:W-:Y:S02]  /*34220*/  IADD3 R10, P6, PT, R5.reuse, R19, RZ ;  /* 0x00000013050a7210 */ /* 0x040fe40007fde0ff */
[----:B------:R-:W-:Y:S01]  /*34230*/  ISETP.LT.AND P4, PT, R26, UR8, !P2 ;  /* 0x000000081a007c0c */ /* 0x000fe2000d781270 */
[----:B------:R-:W4:Y:S02]  /*34240*/  LDCU UR8, c[0x0][0x398] ;  /* 0x00007300ff0877ac */ /* 0x000f240008000800 */
[----:B------:R-:W-:Y:S01]  /*34250*/  IMAD.X R11, R4, 0x1, R17, P6 ;  /* 0x00000001040b7824 */ /* 0x000fe200030e0611 */
[----:B0-----:R-:W-:Y:S02]  /*34260*/  PRMT R9, R6, 0x7771, RZ ;  /* 0x0000777106097816 */ /* 0x001fe400000000ff */
[----:B------:R-:W-:-:S03]  /*34270*/  IADD3 R12, P5, PT, R5, R18, RZ ;  /* 0x00000012050c7210 */ /* 0x000fc60007fbe0ff */
[----:B------:R0:W-:Y:S02]  /*34280*/  @P3 STG.E.U8 desc[UR22][R10.64], R9 ;  /* 0x000000090a003986 */ /* 0x0001e4000c101116 */
[C---:B------:R-:W-:Y:S01]  /*34290*/  IMAD.X R13, R4.reuse, 0x1, R16, P5 ;  /* 0x00000001040d7824 */ /* 0x040fe200028e0610 */
[----:B------:R-:W-:Y:S01]  /*342a0*/  IADD3 R14, P5, PT, R5, R8, RZ ;  /* 0x00000008050e7210 */ /* 0x000fe20007fbe0ff */
[----:B0-----:R-:W4:Y:S04]  /*342b0*/  LDL R11, [R1+0x1c] ;  /* 0x00001c00010b7983 */ /* 0x001f280000100800 */
[----:B------:R-:W4:Y:S04]  /*342c0*/  LDL.LU R9, [R1+0x10a8] ;  /* 0x0010a80001097983 */ /* 0x000f280000300800 */
[----:B------:R0:W-:Y:S02]  /*342d0*/  @P4 STG.E.U8 desc[UR22][R12.64], R15 ;  /* 0x0000000f0c004986 */ /* 0x0001e4000c101116 */
[----:B0-----:R-:W-:Y:S01]  /*342e0*/  IMAD.X R15, R4, 0x1, R22, P5 ;  /* 0x00000001040f7824 */ /* 0x001fe200028e0616 */
[----:B--2---:R-:W-:Y:S01]  /*342f0*/  ISETP.LT.AND P2, PT, R27, UR6, !P2 ;  /* 0x000000061b007c0c */ /* 0x004fe2000d741270 */
[----:B------:R-:W2:Y:S01]  /*34300*/  LDL R4, [R1+0x24] ;  /* 0x0000240001047983 */ /* 0x000ea20000100800 */
[----:B------:R-:W-:Y:S01]  /*34310*/  PRMT R6, R6, 0x7773, RZ ;  /* 0x0000777306067816 */ /* 0x000fe200000000ff */
[----:B---3--:R-:W-:Y:S01]  /*34320*/  VIADD R5, R5, UR4 ;  /* 0x0000000405057c36 */ /* 0x008fe20008000000 */
[----:B------:R-:W0:Y:S01]  /*34330*/  LDCU UR4, c[0x0][0x398] ;  /* 0x00007300ff0477ac */ /* 0x000e220008000800 */
[----:B------:R-:W3:Y:S01]  /*34340*/  LDL R13, [R1+0x10b0] ;  /* 0x0010b000010d7983 */ /* 0x000ee20000100800 */
[----:B------:R-:W0:Y:S07]  /*34350*/  LDCU UR6, c[0x0][0x398] ;  /* 0x00007300ff0677ac */ /* 0x000e2e0008000800 */
[----:B------:R0:W-:Y:S02]  /*34360*/  @P2 STG.E.U8 desc[UR22][R14.64], R6 ;  /* 0x000000060e002986 */ /* 0x0001e4000c101116 */
[----:B0-----:R-:W-:-:S02]  /*34370*/  SHF.R.S32.HI R6, RZ, 0x1f, R5 ;  /* 0x0000001fff067819 */ /* 0x001fc40000011405 */
[----:B------:R-:W3:Y:S04]  /*34380*/  LDL.LU R14, [R1+0x10] ;  /* 0x00001000010e7983 */ /* 0x000ee80000300800 */
[----:B------:R-:W3:Y:S01]  /*34390*/  LDL.LU R15, [R1+0xbc] ;  /* 0x0000bc00010f7983 */ /* 0x000ee20000300800 */
[----:B----4-:R-:W-:Y:S02]  /*343a0*/  IADD3 R10, P3, PT, R5, R11, RZ ;  /* 0x0000000b050a7210 */ /* 0x010fe40007f7e0ff */
[----:B------:R-:W-:Y:S01]  /*343b0*/  ISETP.LT.AND P4, PT, R9, UR9, !P1 ;  /* 0x0000000909007c0c */ /* 0x000fe2000cf81270 */
[----:B------:R-:W0:Y:S02]  /*343c0*/  LDCU UR9, c[0x0][0x398] ;  /* 0x00007300ff0977ac */ /* 0x000e240008000800 */
[----:B--2---:R-:W-:Y:S01]  /*343d0*/  IMAD.X R11, R6, 0x1, R4, P3 ;  /* 0x00000001060b7824 */ /* 0x004fe200018e0604 */
[----:B------:R-:W-:-:S09]  /*343e0*/  PRMT R4, R29, 0x7770, RZ ;  /* 0x000077701d047816 */ /* 0x000fd200000000ff */
[----:B------:R2:W-:Y:S04]  /*343f0*/  @P4 STG.E.U8 desc[UR22][R10.64], R4 ;  /* 0x000000040a004986 */ /* 0x0005e8000c101116 */
[----:B--2---:R-:W1:Y:S04]  /*34400*/  LDL R11, [R1+0x10b4] ;  /* 0x0010b400010b7983 */ /* 0x004e680000100800 */
[----:B------:R-:W2:Y:S01]  /*34410*/  LDL R4, [R1+0x10b8] ;  /* 0x0010b80001047983 */ /* 0x000ea20000100800 */
[----:B---3--:R-:W-:Y:S01]  /*34420*/  ISETP.LT.AND P2, PT, R13, UR7, !P1 ;  /* 0x000000070d007c0c */ /* 0x008fe2000cf41270 */
[----:B------:R-:W3:Y:S01]  /*34430*/  LDCU UR7, c[0x0][0x398] ;  /* 0x00007300ff0777ac */ /* 0x000ee20008000800 */
[----:B------:R-:W-:-:S02]  /*34440*/  IADD3 R12, P5, PT, R5, R0, RZ ;  /* 0x00000000050c7210 */ /* 0x000fc40007fbe0ff */
[----:B------:R-:W-:Y:S01]  /*34450*/  ISETP.LT.AND P3, PT, R9, UR8, !P0 ;  /* 0x0000000809007c0c */ /* 0x000fe2000c761270 */
[----:B------:R-:W4:Y:S01]  /*34460*/  LDCU UR8, c[0x0][0x398] ;  /* 0x00007300ff0877ac */ /* 0x000f220008000800 */
[----:B------:R-:W-:Y:S01]  /*34470*/  PRMT R9, R29, 0x7771, RZ ;  /* 0x000077711d097816 */ /* 0x000fe200000000ff */
[----:B------:R-:W-:-:S06]  /*34480*/  IMAD.X R13, R6, 0x1, R21, P5 ;  /* 0x00000001060d7824 */ /* 0x000fcc00028e0615 */
[----:B------:R0:W-:Y:S01]  /*34490*/  @P2 STG.E.U8 desc[UR22][R12.64], R9 ;  /* 0x000000090c002986 */ /* 0x0001e2000c101116 */
[----:B------:R-:W-:Y:S02]  /*344a0*/  IADD3 R10, P2, PT, R5, R14, RZ ;  /* 0x0000000e050a7210 */ /* 0x000fe40007f5e0ff */
[----:B0-----:R-:W-:Y:S02]  /*344b0*/  PRMT R9, R29, 0x7772, RZ ;  /* 0x000077721d097816 */ /* 0x001fe400000000ff */
[----:B-1----:R-:W-:Y:S01]  /*344c0*/  ISETP.LT.AND P4, PT, R11, UR5, !P1 ;  /* 0x000000050b007c0c */ /* 0x002fe2000cf81270 */
[----:B------:R-:W-:Y:S01]  /*344d0*/  IMAD.X R11, R6, 0x1, R28, P2 ;  /* 0x00000001060b7824 */ /* 0x000fe200010e061c */
[----:B--2---:R-:W-:Y:S01]  /*344e0*/  ISETP.LT.AND P5, PT, R4, UR4, !P1 ;  /* 0x0000000404007c0c */ /* 0x004fe2000cfa1270 */
[----:B------:R-:W0:Y:S01]  /*344f0*/  LDCU UR5, c[0x0][0x398] ;  /* 0x00007300ff0577ac */ /* 0x000e220008000800 */
[----:B------:R-:W-:Y:S02]  /*34500*/  PRMT R4, R29, 0x7773, RZ ;  /* 0x000077731d047816 */ /* 0x000fe400000000ff */
[----:B------:R-:W2:Y:S01]  /*34510*/  LDL.LU R29, [R1+0xdc] ;  /* 0x0000dc00011d7983 */ /* 0x000ea20000300800 */
[----:B------:R-:W-:Y:S01]  /*34520*/  IADD3 R12, P6, PT, R5, R20, RZ ;  /* 0x00000014050c7210 */ /* 0x000fe20007fde0ff */
[----:B------:R-:W1:Y:S05]  /*34530*/  LDCU UR4, c[0x0][0x3b8] ;  /* 0x00007700ff0477ac */ /* 0x000e6a0008000800 */
[----:B------:R0:W-:Y:S04]  /*34540*/  @P4 STG.E.U8 desc[UR22][R10.64], R9 ;  /* 0x000000090a004986 */ /* 0x0001e8000c101116 */
[----:B0-----:R-:W2:Y:S01]  /*34550*/  LDL.LU R9, [R1+0x10b0] ;  /* 0x0010b00001097983 */ /* 0x001ea20000300800 */
[----:B------:R-:W-:Y:S01]  /*34560*/  ISETP.LT.AND P2, PT, R23, UR6, !P1 ;  /* 0x0000000617007c0c */ /* 0x000fe2000cf41270 */
[C---:B------:R-:W-:Y:S01]  /*34570*/  IMAD.X R13, R6.reuse, 0x1, R24, P6 ;  /* 0x00000001060d7824 */ /* 0x040fe200030e0618 */
[----:B------:R-:W-:Y:S01]  /*34580*/  IADD3 R10, P4, PT, R5, R2, RZ ;  /* 0x00000002050a7210 */ /* 0x000fe20007f9e0ff */
[----:B------:R-:W0:Y:S03]  /*34590*/  LDCU UR6, c[0x0][0x398] ;  /* 0x00007300ff0677ac */ /* 0x000e260008000800 */
[----:B------:R1:W-:Y:S01]  /*345a0*/  @P5 STG.E.U8 desc[UR22][R12.64], R4 ;  /* 0x000000040c005986 */ /* 0x0003e2000c101116 */
[----:B---3--:R-:W-:Y:S01]  /*345b0*/  ISETP.LT.AND P5, PT, R25, UR7, !P1 ;  /* 0x0000000719007c0c */ /* 0x008fe2000cfa1270 */
[----:B------:R-:W-:Y:S01]  /*345c0*/  IMAD.X R11, R6, 0x1, R3, P4 ;  /* 0x00000001060b7824 */ /* 0x000fe200020e0603 */
[----:B----4-:R-:W-:Y:S01]  /*345d0*/  ISETP.LT.AND P4, PT, R26, UR8, !P1 ;  /* 0x000000081a007c0c */ /* 0x010fe2000cf81270 */
[----:B------:R-:W3:Y:S01]  /*345e0*/  LDCU UR7, c[0x0][0x398] ;  /* 0x00007300ff0777ac */ /* 0x000ee20008000800 */
[----:B-1----:R-:W-:-:S02]  /*345f0*/  PRMT R4, R15, 0x7770, RZ ;  /* 0x000077700f047816 */ /* 0x002fc400000000ff */
[----:B------:R-:W-:-:S03]  /*34600*/  IADD3 R12, P6, PT, R5, R19, RZ ;  /* 0x00000013050c7210 */ /* 0x000fc60007fde0ff */
[----:B------:R1:W-:Y:S02]  /*34610*/  @P2 STG.E.U8 desc[UR22][R10.64], R4 ;  /* 0x000000040a002986 */ /* 0x0003e4000c101116 */
[----:B------:R-:W-:Y:S01]  /*34620*/  IMAD.X R13, R6, 0x1, R17, P6 ;  /* 0x00000001060d7824 */ /* 0x000fe200030e0611 */
[----:B-1----:R-:W-:Y:S02]  /*34630*/  PRMT R4, R15, 0x7771, RZ ;  /* 0x000077710f047816 */ /* 0x002fe400000000ff */
[----:B------:R-:W-:-:S03]  /*34640*/  IADD3 R10, P6, PT, R5, R18, RZ ;  /* 0x00000012050a7210 */ /* 0x000fc60007fde0ff */
[----:B------:R1:W-:Y:S02]  /*34650*/  @P5 STG.E.U8 desc[UR22][R12.64], R4 ;  /* 0x000000040c005986 */ /* 0x0003e4000c101116 */
[----:B------:R-:W-:Y:S02]  /*34660*/  IMAD.X R11, R6, 0x1, R16, P6 ;  /* 0x00000001060b7824 */ /* 0x000fe400030e0610 */
[----:B-1----:R-:W0:Y:S04]  /*34670*/  LDL.LU R4, [R1+0x10b4] ;  /* 0x0010b40001047983 */ /* 0x002e280000300800 */
[----:B------:R-:W4:Y:S04]  /*34680*/  LDL.LU R12, [R1+0x1c] ;  /* 0x00001c00010c7983 */ /* 0x000f280000300800 */
[----:B------:R-:W3:Y:S01]  /*34690*/  LDL.LU R13, [R1+0x24] ;  /* 0x00002400010d7983 */ /* 0x000ee20000300800 */
[----:B--2---:R-:W-:-:S02]  /*346a0*/  ISETP.LT.AND P2, PT, R9, UR9, !P0 ;  /* 0x0000000909007c0c */ /* 0x004fc4000c741270 */
[----:B------:R-:W-:-:S05]  /*346b0*/  PRMT R9, R15, 0x7772, RZ ;  /* 0x000077720f097816 */ /* 0x000fca00000000ff */
[----:B------:R1:W-:Y:S04]  /*346c0*/  @P4 STG.E.U8 desc[UR22][R10.64], R9 ;  /* 0x000000090a004986 */ /* 0x0003e8000c101116 */
[----:B-1----:R-:W2:Y:S01]  /*346d0*/  LDL.LU R11, [R1+0x10b8] ;  /* 0x0010b800010b7983 */ /* 0x002ea20000300800 */
[----:B------:R-:W-:Y:S01]  /*346e0*/  ISETP.LT.AND P1, PT, R27, UR5, !P1 ;  /* 0x000000051b007c0c */ /* 0x000fe2000cf21270 */
[----:B------:R-:W-:Y:S01]  /*346f0*/  VIADD R9, R5, UR4 ;  /* 0x0000000405097c36 */ /* 0x000fe20008000000 */
[----:B------:R-:W-:Y:S01]  /*34700*/  PRMT R15, R15, 0x7773, RZ ;  /* 0x000077730f0f7816 */ /* 0x000fe200000000ff */
[----:B------:R-:W1:Y:S01]  /*34710*/  LDCU UR4, c[0x0][0x398] ;  /* 0x00007300ff0477ac */ /* 0x000e620008000800 */
[----:B------:R-:W0:Y:S02]  /*34720*/  LDCU UR5, c[0x0][0x398] ;  /* 0x00007300ff0577ac */ /* 0x000e240008000800 */
[----:B0-----:R-:W-:Y:S01]  /*34730*/  ISETP.LT.AND P5, PT, R4, UR6, !P0 ;  /* 0x0000000604007c0c */ /* 0x001fe2000c7a1270 */
[----:B------:R-:W0:Y:S01]  /*34740*/  LDCU UR6, c[0x0][0x398] ;  /* 0x00007300ff0677ac */ /* 0x000e220008000800 */
[----:B------:R-:W-:-:S05]  /*34750*/  IADD3 R4, P6, PT, R5, R8, RZ ;  /* 0x0000000805047210 */ /* 0x000fca0007fde0ff */
[----:B------:R-:W-:Y:S01]  /*34760*/  IMAD.X R5, R6, 0x1, R22, P6 ;  /* 0x0000000106057824 */ /* 0x000fe200030e0616 */
[C---:B----4-:R-:W-:Y:S02]  /*34770*/  IADD3 R10, P6, PT, R9.reuse, R12, RZ ;  /* 0x0000000c090a7210 */ /* 0x050fe40007fde0ff */
[----:B------:R-:W-:Y:S02]  /*34780*/  SHF.R.S32.HI R6, RZ, 0x1f, R9 ;  /* 0x0000001fff067819 */ /* 0x000fe40000011409 */
[----:B------:R4:W-:Y:S02]  /*34790*/  @P1 STG.E.U8 desc[UR22][R4.64], R15 ;  /* 0x0000000f04001986 */ /* 0x0009e4000c101116 */
[----:B----4-:R-:W-:-:S05]  /*347a0*/  IADD3 R4, P1, PT, R9, R0, RZ ;  /* 0x0000000009047210 */ /* 0x010fca0007f3e0ff */
[C---:B------:R-:W-:Y:S01]  /*347b0*/  IMAD.X R5, R6.reuse, 0x1, R21, P1 ;  /* 0x0000000106057824 */ /* 0x040fe200008e0615 */
[C---:B------:R-:W-:Y:S02]  /*347c0*/  PRMT R21, R29.reuse, 0x7771, RZ ;  /* 0x000077711d157816 */ /* 0x040fe400000000ff */
[----:B------:R-:W-:Y:S02]  /*347d0*/  PRMT R15, R29, 0x7773, RZ ;  /* 0x000077731d0f7816 */ /* 0x000fe400000000ff */
[----:B--2---:R-:W-:Y:S01]  /*347e0*/  ISETP.LT.AND P4, PT, R11, UR10, !P0 ;  /* 0x0000000a0b007c0c */ /* 0x004fe2000c781270 */
[----:B---3--:R-:W-:Y:S01]  /*347f0*/  IMAD.X R11, R6, 0x1, R13, P6 ;  /* 0x00000001060b7824 */ /* 0x008fe200030e060d */
[----:B------:R-:W-:Y:S02]  /*34800*/  ISETP.LT.AND P6, PT, R23, UR7, !P0 ;  /* 0x0000000717007c0c */ /* 0x000fe4000c7c1270 */
[----:B------:R-:W-:-:S05]  /*34810*/  PRMT R23, R29, 0x7770, RZ ;  /* 0x000077701d177816 */ /* 0x000fca00000000ff */
[----:B------:R2:W-:Y:S04]  /*34820*/  @P3 STG.E.U8 desc[UR22][R10.64], R23 ;  /* 0x000000170a003986 */ /* 0x0005e8000c101116 */
[----:B------:R3:W-:Y:S01]  /*34830*/  @P2 STG.E.U8 desc[UR22][R4.64], R21 ;  /* 0x0000001504002986 */ /* 0x0007e2000c101116 */
[C---:B------:R-:W-:Y:S02]  /*34840*/  IADD3 R2, P2, PT, R9.reuse, R2, RZ ;  /* 0x0000000209027210 */ /* 0x040fe40007f5e0ff */
[----:B--2---:R-:W-:-:S05]  /*34850*/  IADD3 R10, P1, PT, R9, R14, RZ ;  /* 0x0000000e090a7210 */ /* 0x004fca0007f3e0ff */
[C---:B------:R-:W-:Y:S01]  /*34860*/  IMAD.X R11, R6.reuse, 0x1, R28, P1 ;  /* 0x00000001060b7824 */ /* 0x040fe200008e061c */
[C---:B------:R-:W-:Y:S01]  /*34870*/  IADD3 R12, P1, PT, R9.reuse, R19, RZ ;  /* 0x00000013090c7210 */ /* 0x040fe20007f3e0ff */
[C---:B------:R-:W-:Y:S01]  /*34880*/  IMAD.X R3, R6.reuse, 0x1, R3, P2 ;  /* 0x0000000106037824 */ /* 0x040fe200010e0603 */
[----:B---3--:R-:W-:Y:S02]  /*34890*/  IADD3 R4, P3, PT, R9, R20, RZ ;  /* 0x0000001409047210 */ /* 0x008fe40007f7e0ff */
[----:B-1----:R-:W-:Y:S01]  /*348a0*/  ISETP.LT.AND P2, PT, R25, UR4, !P0 ;  /* 0x0000000419007c0c */ /* 0x002fe2000c741270 */
[----:B------:R-:W-:Y:S01]  /*348b0*/  IMAD.X R13, R6, 0x1, R17, P1 ;  /* 0x00000001060d7824 */ /* 0x000fe200008e0611 */
[----:B------:R-:W-:Y:S01]  /*348c0*/  ISETP.LT.AND P1, PT, R26, UR5, !P0 ;  /* 0x000000051a007c0c */ /* 0x000fe2000c721270 */
[----:B------:R-:W-:Y:S01]  /*348d0*/  IMAD.X R5, R6, 0x1, R24, P3 ;  /* 0x0000000106057824 */ /* 0x000fe200018e0618 */
[----:B0-----:R-:W-:Y:S02]  /*348e0*/  ISETP.LT.AND P0, PT, R27, UR6, !P0 ;  /* 0x000000061b007c0c */ /* 0x001fe4000c701270 */
[----:B------:R-:W-:-:S02]  /*348f0*/  IADD3 R18, P3, PT, R9, R18, RZ ;  /* 0x0000001209127210 */ /* 0x000fc40007f7e0ff */
[----:B------:R-:W-:Y:S02]  /*34900*/  PRMT R17, R29, 0x7772, RZ ;  /* 0x000077721d117816 */ /* 0x000fe400000000ff */
[C---:B------:R-:W-:Y:S02]  /*34910*/  PRMT R21, R7.reuse, 0x7773, RZ ;  /* 0x0000777307157816 */ /* 0x040fe400000000ff */
[C---:B------:R-:W-:Y:S02]  /*34920*/  PRMT R23, R7.reuse, 0x7772, RZ ;  /* 0x0000777207177816 */ /* 0x040fe400000000ff */
[C---:B------:R-:W-:Y:S02]  /*34930*/  PRMT R25, R7.reuse, 0x7771, RZ ;  /* 0x0000777107197816 */ /* 0x040fe400000000ff */
[----:B------:R-:W-:Y:S01]  /*34940*/  PRMT R7, R7, 0x7770, RZ ;  /* 0x0000777007077816 */ /* 0x000fe200000000ff */
[----:B------:R-:W-:Y:S01]  /*34950*/  IMAD.X R19, R6, 0x1, R16, P3 ;  /* 0x0000000106137824 */ /* 0x000fe200018e0610 */
[----:B------:R0:W-:Y:S01]  /*34960*/  @P5 STG.E.U8 desc[UR22][R10.64], R17 ;  /* 0x000000110a005986 */ /* 0x0001e2000c101116 */
[----:B------:R-:W-:-:S03]  /*34970*/  IADD3 R8, P3, PT, R9, R8, RZ ;  /* 0x0000000809087210 */ /* 0x000fc60007f7e0ff */
[----:B------:R0:W-:Y:S04]  /*34980*/  @P4 STG.E.U8 desc[UR22][R4.64], R15 ;  /* 0x0000000f04004986 */ /* 0x0001e8000c101116 */
[----:B------:R0:W-:Y:S04]  /*34990*/  @P6 STG.E.U8 desc[UR22][R2.64], R7 ;  /* 0x0000000702006986 */ /* 0x0001e8000c101116 */
[----:B------:R0:W-:Y:S01]  /*349a0*/  @P2 STG.E.U8 desc[UR22][R12.64], R25 ;  /* 0x000000190c002986 */ /* 0x0001e2000c101116 */
[----:B------:R-:W-:-:S03]  /*349b0*/  IMAD.X R9, R6, 0x1, R22, P3 ;  /* 0x0000000106097824 */ /* 0x000fc600018e0616 */
[----:B------:R0:W-:Y:S01]  /*349c0*/  @P1 STG.E.U8 desc[UR22][R18.64], R23 ;  /* 0x0000001712001986 */ /* 0x0001e2000c101116 */
[----:B------:R-:W-:Y:S05]  /*349d0*/  @!P0 EXIT ;  /* 0x000000000000894d */ /* 0x000fea0003800000 */
[----:B------:R-:W-:Y:S01]  /*349e0*/  STG.E.U8 desc[UR22][R8.64], R21 ;  /* 0x0000001508007986 */ /* 0x000fe2000c101116 */
[----:B------:R-:W-:Y:S05]  /*349f0*/  EXIT ;  /* 0x000000000000794d */ /* 0x000fea0003800000 */
.L_x_3:
[----:B------:R-:W-:-:S00]  /*34a00*/  BRA `(.L_x_3) ;  /* 0xfffffffc00fc7947 */ /* 0x000fc0000383ffff */
[----:B------:R-:W-:-:S00]  /*34a10*/  NOP ;  /* 0x0000000000007918 */ /* 0x000fc00000000000 */
        /* <DEDUP_REMOVED lines=14> */
.L_x_4:


//--------------------- .nv.shared.matmul_kernel  --------------------------
	.section	.nv.shared.matmul_kernel,"aw",@nobits
	.sectionflags	@""
	.align	16
	.zero		1024


//--------------------- .nv.shared.reserved.0     --------------------------
	.section	.nv.shared.reserved.0,"aw",@nobits
	.weak		__nv_reservedSMEM_offset_0_alias
	.size		__nv_reservedSMEM_offset_0_alias, 0, 64
	.other		__nv_reservedSMEM_offset_0_alias,@"STO_CUDA_RESERVED_SHARED STV_DEFAULT"
__nv_reservedSMEM_offset_0_alias:
	.zero		0
	.zero		64


//--------------------- .nv.constant0.matmul_kernel --------------------------
	.section	.nv.constant0.matmul_kernel,"a",@progbits
	.sectionflags	@""
	.align	4
.nv.constant0.matmul_kernel:
	.zero		976


//--------------------- SYMBOLS --------------------------

	.type		.nv.reservedSmem.offset0,@object
	.size		.nv.reservedSmem.offset0,0x4
	.type		.nv.reservedSmem.cap,@object
	.size		.nv.reservedSmem.cap,0x4
